def matmul_kernel(
    a_ptr,
    b_ptr,
    c_ptr,
    M,
    N,
    K,
    stride_am,
    stride_ak,
    stride_bk,
    stride_bn,
    stride_cm,
    stride_cn,
    BLOCK_M: tl.constexpr,
    BLOCK_N: tl.constexpr,
    BLOCK_K: tl.constexpr,
    GROUP_M: tl.constexpr,
):
    pid = tl.program_id(axis=0)
    num_pid_m = tl.cdiv(M, BLOCK_M)
    num_pid_n = tl.cdiv(N, BLOCK_N)
    num_pid_in_group = GROUP_M * num_pid_n
    group_id = pid // num_pid_in_group
    first_pid_m = group_id * GROUP_M
    group_size_m = min(num_pid_m - first_pid_m, GROUP_M)
    pid_m = first_pid_m + ((pid % num_pid_in_group) % group_size_m)
    pid_n = (pid % num_pid_in_group) // group_size_m

    offs_am = (pid_m * BLOCK_M + tl.arange(0, BLOCK_M)) % M
    offs_bn = (pid_n * BLOCK_N + tl.arange(0, BLOCK_N)) % N
    offs_k = tl.arange(0, BLOCK_K)
    a_ptrs = a_ptr + offs_am[:, None] * stride_am + offs_k[None, :] * stride_ak
    b_ptrs = b_ptr + offs_k[:, None] * stride_bk + offs_bn[None, :] * stride_bn

    acc = tl.zeros((BLOCK_M, BLOCK_N), dtype=tl.float32)
    for kk in range(0, tl.cdiv(K, BLOCK_K)):
        a = tl.load(a_ptrs, mask=offs_k[None, :] < K - kk * BLOCK_K, other=0.0)
        b = tl.load(b_ptrs, mask=offs_k[:, None] < K - kk * BLOCK_K, other=0.0)
        acc = tl.dot(a, b, acc)
        a_ptrs += BLOCK_K * stride_ak
        b_ptrs += BLOCK_K * stride_bk

    c = acc.to(c_ptr.dtype.element_ty)
    offs_cm = pid_m * BLOCK_M + tl.arange(0, BLOCK_M)
    offs_cn = pid_n * BLOCK_N + tl.arange(0, BLOCK_N)
    c_ptrs = c_ptr + offs_cm[:, None] * stride_cm + offs_cn[None, :] * stride_cn
    mask = (offs_cm[:, None] < M) & (offs_cn[None, :] < N)
    tl.store(c_ptrs, c, mask=mask)

# config = {"BLOCK_K": 128, "BLOCK_M": 64, "BLOCK_N": 128, "GROUP_M": 8, "arch": "sm_100", "dtype": "fp8e4m3", "num_ctas": 1, "num_stages": 3, "num_warps": 2}
# arch = sm_100


// ===== COMPILED SASS (sm_100a) =====

	.target	sm_100a

	.elftype	@"ET_EXEC"


//--------------------- .note.nv.tkinfo           --------------------------
	.section	.note.nv.tkinfo,"",@"SHT_NOTE"
	.sectionflags	@"SHF_NOTE_NV_TKINFO"
	.tkinfo
        /*0018*/ 	.word	0x00000081
        /*0030*/ 	.string	""
        /*0030*/ 	.string	"ptxas-blackwell"
        /*0030*/ 	.string	"Cuda compilation tools, release 12.9, V12.9.86"
        /*0030*/ 	.string	"Build cuda_12.9.r12.9/compiler.36037853_0"
        /*0030*/ 	.string	"-v  -suppress-debug-info  -lineinfo  -arch sm_100a "



//--------------------- .note.nv.cuver            --------------------------
	.section	.note.nv.cuver,"",@"SHT_NOTE"
	.sectionflags	@"SHF_NOTE_NV_CUVER"
        /*0018*/ 	.short	0x0001
        /*001a*/ 	.short	0x0064
        /*001c*/ 	.short	0x0001
        /*001e*/ 	.short	0x0000
        /*0020*/ 	.short	0x0001
        /*0022*/ 	.short	0x0000


//--------------------- .nv.info                  --------------------------
	.section	.nv.info,"",@"SHT_CUDA_INFO"
	.align	4


	//----- nvinfo : EIATTR_REGCOUNT
	.align		4
        /*0000*/ 	.byte	0x04, 0x2f
        /*0002*/ 	.short	(.L_1 - .L_0)
	.align		4
.L_0:
        /*0004*/ 	.word	index@(matmul_kernel)
        /*0008*/ 	.word	0x00000020


	//----- nvinfo : EIATTR_FRAME_SIZE
	.align		4
.L_1:
        /*000c*/ 	.byte	0x04, 0x11
        /*000e*/ 	.short	(.L_3 - .L_2)
	.align		4
.L_2:
        /*0010*/ 	.word	index@(matmul_kernel)
        /*0014*/ 	.word	0x00002a08


	//----- nvinfo : EIATTR_MIN_STACK_SIZE
	.align		4
.L_3:
        /*0018*/ 	.byte	0x04, 0x12
        /*001a*/ 	.short	(.L_5 - .L_4)
	.align		4
.L_4:
        /*001c*/ 	.word	index@(matmul_kernel)
        /*0020*/ 	.word	0x00002a08
.L_5:


//--------------------- .nv.info.matmul_kernel    --------------------------
	.section	.nv.info.matmul_kernel,"",@"SHT_CUDA_INFO"
	.sectionflags	@""
	.align	4


	//----- nvinfo : EIATTR_CUDA_API_VERSION
	.align		4
        /*0000*/ 	.byte	0x04, 0x37
        /*0002*/ 	.short	(.L_7 - .L_6)
.L_6:
        /*0004*/ 	.word	0x00000081


	//----- nvinfo : EIATTR_KPARAM_INFO
	.align		4
.L_7:
        /*0008*/ 	.byte	0x04, 0x17
        /*000a*/ 	.short	(.L_9 - .L_8)
.L_8:
        /*000c*/ 	.word	0x00000000
        /*0010*/ 	.short	0x000d
        /*0012*/ 	.short	0x0048
        /*0014*/ 	.byte	0x00, 0xf4, 0x21, 0x00


	//----- nvinfo : EIATTR_KPARAM_INFO
	.align		4
.L_9:
        /*0018*/ 	.byte	0x04, 0x17
        /*001a*/ 	.short	(.L_11 - .L_10)
.L_10:
        /*001c*/ 	.word	0x00000000
        /*0020*/ 	.short	0x000c
        /*0022*/ 	.short	0x0040
        /*0024*/ 	.byte	0x00, 0xf4, 0x21, 0x00


	//----- nvinfo : EIATTR_KPARAM_INFO
	.align		4
.L_11:
        /*0028*/ 	.byte	0x04, 0x17
        /*002a*/ 	.short	(.L_13 - .L_12)
.L_12:
        /*002c*/ 	.word	0x00000000
        /*0030*/ 	.short	0x000b
        /*0032*/ 	.short	0x0038
        /*0034*/ 	.byte	0x00, 0xf0, 0x11, 0x00


	//----- nvinfo : EIATTR_KPARAM_INFO
	.align		4
.L_13:
        /*0038*/ 	.byte	0x04, 0x17
        /*003a*/ 	.short	(.L_15 - .L_14)
.L_14:
        /*003c*/ 	.word	0x00000000
        /*0040*/ 	.short	0x000a
        /*0042*/ 	.short	0x0034
        /*0044*/ 	.byte	0x00, 0xf0, 0x11, 0x00


	//----- nvinfo : EIATTR_KPARAM_INFO
	.align		4
.L_15:
        /*0048*/ 	.byte	0x04, 0x17
        /*004a*/ 	.short	(.L_17 - .L_16)
.L_16:
        /*004c*/ 	.word	0x00000000
        /*0050*/ 	.short	0x0009
        /*0052*/ 	.short	0x0030
        /*0054*/ 	.byte	0x00, 0xf0, 0x11, 0x00


	//----- nvinfo : EIATTR_KPARAM_INFO
	.align		4
.L_17:
        /*0058*/ 	.byte	0x04, 0x17
        /*005a*/ 	.short	(.L_19 - .L_18)
.L_18:
        /*005c*/ 	.word	0x00000000
        /*0060*/ 	.short	0x0008
        /*0062*/ 	.short	0x002c
        /*0064*/ 	.byte	0x00, 0xf0, 0x11, 0x00


	//----- nvinfo : EIATTR_KPARAM_INFO
	.align		4
.L_19:
        /*0068*/ 	.byte	0x04, 0x17
        /*006a*/ 	.short	(.L_21 - .L_20)
.L_20:
        /*006c*/ 	.word	0x00000000
        /*0070*/ 	.short	0x0007
        /*0072*/ 	.short	0x0028
        /*0074*/ 	.byte	0x00, 0xf0, 0x11, 0x00


	//----- nvinfo : EIATTR_KPARAM_INFO
	.align		4
.L_21:
        /*0078*/ 	.byte	0x04, 0x17
        /*007a*/ 	.short	(.L_23 - .L_22)
.L_22:
        /*007c*/ 	.word	0x00000000
        /*0080*/ 	.short	0x0006
        /*0082*/ 	.short	0x0024
        /*0084*/ 	.byte	0x00, 0xf0, 0x11, 0x00


	//----- nvinfo : EIATTR_KPARAM_INFO
	.align		4
.L_23:
        /*0088*/ 	.byte	0x04, 0x17
        /*008a*/ 	.short	(.L_25 - .L_24)
.L_24:
        /*008c*/ 	.word	0x00000000
        /*0090*/ 	.short	0x0005
        /*0092*/ 	.short	0x0020
        /*0094*/ 	.byte	0x00, 0xf0, 0x11, 0x00


	//----- nvinfo : EIATTR_KPARAM_INFO
	.align		4
.L_25:
        /*0098*/ 	.byte	0x04, 0x17
        /*009a*/ 	.short	(.L_27 - .L_26)
.L_26:
        /*009c*/ 	.word	0x00000000
        /*00a0*/ 	.short	0x0004
        /*00a2*/ 	.short	0x001c
        /*00a4*/ 	.byte	0x00, 0xf0, 0x11, 0x00


	//----- nvinfo : EIATTR_KPARAM_INFO
	.align		4
.L_27:
        /*00a8*/ 	.byte	0x04, 0x17
        /*00aa*/ 	.short	(.L_29 - .L_28)
.L_28:
        /*00ac*/ 	.word	0x00000000
        /*00b0*/ 	.short	0x0003
        /*00b2*/ 	.short	0x0018
        /*00b4*/ 	.byte	0x00, 0xf0, 0x11, 0x00


	//----- nvinfo : EIATTR_KPARAM_INFO
	.align		4
.L_29:
        /*00b8*/ 	.byte	0x04, 0x17
        /*00ba*/ 	.short	(.L_31 - .L_30)
.L_30:
        /*00bc*/ 	.word	0x00000000
        /*00c0*/ 	.short	0x0002
        /*00c2*/ 	.short	0x0010
        /*00c4*/ 	.byte	0x00, 0xf4, 0x21, 0x00


	//----- nvinfo : EIATTR_KPARAM_INFO
	.align		4
.L_31:
        /*00c8*/ 	.byte	0x04, 0x17
        /*00ca*/ 	.short	(.L_33 - .L_32)
.L_32:
        /*00cc*/ 	.word	0x00000000
        /*00d0*/ 	.short	0x0001
        /*00d2*/ 	.short	0x0008
        /*00d4*/ 	.byte	0x00, 0xf4, 0x21, 0x00


	//----- nvinfo : EIATTR_KPARAM_INFO
	.align		4
.L_33:
        /*00d8*/ 	.byte	0x04, 0x17
        /*00da*/ 	.short	(.L_35 - .L_34)
.L_34:
        /*00dc*/ 	.word	0x00000000
        /*00e0*/ 	.short	0x0000
        /*00e2*/ 	.short	0x0000
        /*00e4*/ 	.byte	0x00, 0xf4, 0x21, 0x00


	//----- nvinfo : EIATTR_SPARSE_MMA_MASK
	.align		4
.L_35:
        /*00e8*/ 	.byte	0x03, 0x50
        /*00ea*/ 	.short	0x0000


	//----- nvinfo : EIATTR_MAXREG_COUNT
	.align		4
        /*00ec*/ 	.byte	0x03, 0x1b
        /*00ee*/ 	.short	0x00ff


	//----- nvinfo : EIATTR_NUM_BARRIERS
	.align		4
        /*00f0*/ 	.byte	0x02, 0x4c
        /*00f2*/ 	.byte	0x01
	.zero		1


	//----- nvinfo : EIATTR_ANNOTATIONS
	.align		4
        /*00f4*/ 	.byte	0x04, 0x55
        /*00f6*/ 	.short	(.L_37 - .L_36)


	//   ....[0]....
.L_36:
        /*00f8*/ 	.word	0x00000001
        /*00fc*/ 	.byte	0xe0, 0x04, 0x00, 0x00, 0x01, 0x00, 0x00, 0x00, 0x10, 0x05, 0x00, 0x00, 0x01, 0x00, 0x00, 0x00
        /* <DEDUP_REMOVED lines=719> */
        /*2dfc*/ 	.byte	0x80, 0xdc, 0x00, 0x00, 0x01, 0x00, 0x00, 0x00, 0x90, 0xdc, 0x00, 0x00


	//----- nvinfo : EIATTR_VRC_CTA_INIT_COUNT
	.align		4
.L_37:
        /*2e08*/ 	.byte	0x02, 0x4a
	.zero		1
	.zero		1


	//----- nvinfo : EIATTR_EXIT_INSTR_OFFSETS
	.align		4
        /*2e0c*/ 	.byte	0x04, 0x1c
        /*2e0e*/ 	.short	(.L_39 - .L_38)


	//   ....[0]....
.L_38:
        /*2e10*/ 	.word	0x00046d60


	//   ....[1]....
        /*2e14*/ 	.word	0x00046d80


	//----- nvinfo : EIATTR_REQNTID
	.align		4
.L_39:
        /*2e18*/ 	.byte	0x04, 0x10
        /*2e1a*/ 	.short	(.L_41 - .L_40)
.L_40:
        /*2e1c*/ 	.word	0x00000040
        /*2e20*/ 	.word	0x00000001
        /*2e24*/ 	.word	0x00000001


	//----- nvinfo : EIATTR_CBANK_PARAM_SIZE
	.align		4
.L_41:
        /*2e28*/ 	.byte	0x03, 0x19
        /*2e2a*/ 	.short	0x0050


	//----- nvinfo : EIATTR_PARAM_CBANK
	.align		4
        /*2e2c*/ 	.byte	0x04, 0x0a
        /*2e2e*/ 	.short	(.L_43 - .L_42)
	.align		4
.L_42:
        /*2e30*/ 	.word	index@(.nv.constant0.matmul_kernel)
        /*2e34*/ 	.short	0x0380
        /*2e36*/ 	.short	0x0050


	//----- nvinfo : EIATTR_SW_WAR
	.align		4
.L_43:
        /*2e38*/ 	.byte	0x04, 0x36
        /*2e3a*/ 	.short	(.L_45 - .L_44)
.L_44:
        /*2e3c*/ 	.word	0x00000008
.L_45:


//--------------------- .nv.compat                --------------------------
	.section	.nv.compat,"",@"SHT_CUDA_COMPAT_INFO"
	.align	4
        /*0000*/ 	.byte	0x02, 0x02, 0x02, 0x00, 0x02, 0x05, 0x05, 0x00, 0x02, 0x03, 0x00, 0x00, 0x02, 0x06, 0x01, 0x00


//--------------------- .nv.callgraph             --------------------------
	.section	.nv.callgraph,"",@"SHT_CUDA_CALLGRAPH"
	.align	4
	.sectionentsize	8
	.align		4
        /*0000*/ 	.word	0x00000000
	.align		4
        /*0004*/ 	.word	0xffffffff
	.align		4
        /*0008*/ 	.word	0x00000000
	.align		4
        /*000c*/ 	.word	0xfffffffe
	.align		4
        /*0010*/ 	.word	0x00000000
	.align		4
        /*0014*/ 	.word	0xfffffffd
	.align		4
        /*0018*/ 	.word	0x00000000
	.align		4
        /*001c*/ 	.word	0xfffffffc


//--------------------- .text.matmul_kernel       --------------------------
	.section	.text.matmul_kernel,"ax",@progbits
	.align	128
        .global         matmul_kernel
        .type           matmul_kernel,@function
        .size           matmul_kernel,(.L_x_4 - matmul_kernel)
        .other          matmul_kernel,@"STO_CUDA_ENTRY STV_DEFAULT"
matmul_kernel:
.text.matmul_kernel:
[----:B------:R-:W0:Y:S08]  /*0000*/  LDC R1, c[0x0][0x37c] ;  /* 0x0000df00ff017b82 */ /* 0x000e300000000800 */
[----:B------:R-:W1:Y:S01]  /*0010*/  LDC.64 R2, c[0x0][0x398] ;  /* 0x0000e600ff027b82 */ /* 0x000e620000000a00 */
[----:B0-----:R-:W-:Y:S01]  /*0020*/  VIADD R1, R1, 0xffffd5f8 ;  /* 0xffffd5f801017836 */ /* 0x001fe20000000000 */
[----:B------:R-:W0:Y:S01]  /*0030*/  S2R R14, SR_TID.X ;  /* 0x00000000000e7919 */ /* 0x000e220000002100 */
[----:B------:R-:W2:Y:S01]  /*0040*/  LDCU UR4, c[0x0][0x3a0] ;  /* 0x00007400ff0477ac */ /* 0x000ea20008000800 */
[----:B------:R-:W3:Y:S01]  /*0050*/  LDCU.64 UR8, c[0x0][0x358] ;  /* 0x00006b00ff0877ac */ /* 0x000ee20008000a00 */
[----:B--2---:R-:W-:Y:S01]  /*0060*/  UIADD3 UR4, UPT, UPT, UR4, 0x7f, URZ ;  /* 0x0000007f04047890 */ /* 0x004fe2000fffe0ff */
[----:B-1----:R-:W-:-:S03]  /*0070*/  VIADD R0, R3, 0x7f ;  /* 0x0000007f03007836 */ /* 0x002fc60000000000 */
[----:B------:R-:W-:Y:S02]  /*0080*/  UISETP.GT.AND UP0, UPT, UR4, 0x7f, UPT ;  /* 0x0000007f0400788c */ /* 0x000fe4000bf04270 */
[----:B------:R-:W-:-:S04]  /*0090*/  SHF.R.S32.HI R5, RZ, 0x1f, R0 ;  /* 0x0000001fff057819 */ /* 0x000fc80000011400 */
[----:B------:R-:W-:Y:S02]  /*00a0*/  LEA.HI R5, R5, R0, RZ, 0x7 ;  /* 0x0000000005057211 */ /* 0x000fe400078f38ff */
[----:B0-----:R-:W-:Y:S02]  /*00b0*/  LOP3.LUT R28, R14, 0x3f, RZ, 0xc0, !PT ;  /* 0x0000003f0e1c7812 */ /* 0x001fe400078ec0ff */
[----:B------:R-:W-:Y:S02]  /*00c0*/  SHF.R.S32.HI R0, RZ, 0x7, R5 ;  /* 0x00000007ff007819 */ /* 0x000fe40000011405 */
[----:B------:R-:W0:Y:S03]  /*00d0*/  S2R R5, SR_CTAID.X ;  /* 0x0000000000057919 */ /* 0x000e260000002500 */
[----:B------:R-:W-:-:S05]  /*00e0*/  IMAD.SHL.U32 R0, R0, 0x8, RZ ;  /* 0x0000000800007824 */ /* 0x000fca00078e00ff */
[-C--:B------:R-:W-:Y:S02]  /*00f0*/  IABS R9, R0.reuse ;  /* 0x0000000000097213 */ /* 0x080fe40000000000 */
[----:B------:R-:W-:Y:S02]  /*0100*/  IABS R12, R0 ;  /* 0x00000000000c7213 */ /* 0x000fe40000000000 */
[----:B------:R-:W1:Y:S08]  /*0110*/  I2F.RP R4, R9 ;  /* 0x0000000900047306 */ /* 0x000e700000209400 */
[----:B-1----:R-:W1:Y:S01]  /*0120*/  MUFU.RCP R4, R4 ;  /* 0x0000000400047308 */ /* 0x002e620000001000 */
[----:B0-----:R-:W-:Y:S01]  /*0130*/  IABS R10, R5 ;  /* 0x00000005000a7213 */ /* 0x001fe20000000000 */
[----:B-1----:R-:W-:-:S02]  /*0140*/  VIADD R6, R4, 0xffffffe ;  /* 0x0ffffffe04067836 */ /* 0x002fc40000000000 */
[----:B------:R-:W-:-:S04]  /*0150*/  IMAD.MOV R4, RZ, RZ, -R12 ;  /* 0x000000ffff047224 */ /* 0x000fc800078e0a0c */
[----:B------:R0:W1:Y:S02]  /*0160*/  F2I.FTZ.U32.TRUNC.NTZ R7, R6 ;  /* 0x0000000600077305 */ /* 0x000064000021f000 */
[----:B0-----:R-:W-:Y:S02]  /*0170*/  IMAD.MOV.U32 R6, RZ, RZ, RZ ;  /* 0x000000ffff067224 */ /* 0x001fe400078e00ff */
[----:B-1----:R-:W-:-:S04]  /*0180*/  IMAD.MOV R8, RZ, RZ, -R7 ;  /* 0x000000ffff087224 */ /* 0x002fc800078e0a07 */
[----:B------:R-:W-:Y:S02]  /*0190*/  IMAD R11, R8, R9, RZ ;  /* 0x00000009080b7224 */ /* 0x000fe400078e02ff */
[----:B------:R-:W-:Y:S02]  /*01a0*/  IMAD.MOV.U32 R8, RZ, RZ, R10 ;  /* 0x000000ffff087224 */ /* 0x000fe400078e000a */
[----:B------:R-:W-:-:S06]  /*01b0*/  IMAD.HI.U32 R7, R7, R11, R6 ;  /* 0x0000000b07077227 */ /* 0x000fcc00078e0006 */
[----:B------:R-:W-:-:S04]  /*01c0*/  IMAD.HI.U32 R7, R7, R8, RZ ;  /* 0x0000000807077227 */ /* 0x000fc800078e00ff */
[----:B------:R-:W-:-:S05]  /*01d0*/  IMAD R4, R7, R4, R8 ;  /* 0x0000000407047224 */ /* 0x000fca00078e0208 */
[----:B------:R-:W-:-:S13]  /*01e0*/  ISETP.GT.U32.AND P1, PT, R9, R4, PT ;  /* 0x000000040900720c */ /* 0x000fda0003f24070 */
[----:B------:R-:W-:Y:S02]  /*01f0*/  @!P1 IMAD.IADD R4, R4, 0x1, -R9 ;  /* 0x0000000104049824 */ /* 0x000fe400078e0a09 */
[----:B------:R-:W-:Y:S01]  /*0200*/  @!P1 VIADD R7, R7, 0x1 ;  /* 0x0000000107079836 */ /* 0x000fe20000000000 */
[----:B------:R-:W-:Y:S02]  /*0210*/  ISETP.NE.AND P1, PT, R0, RZ, PT ;  /* 0x000000ff0000720c */ /* 0x000fe40003f25270 */
[----:B------:R-:W-:Y:S02]  /*0220*/  ISETP.GE.U32.AND P0, PT, R4, R9, PT ;  /* 0x000000090400720c */ /* 0x000fe40003f06070 */
[----:B------:R-:W-:-:S04]  /*0230*/  LOP3.LUT R4, R5, R0, RZ, 0x3c, !PT ;  /* 0x0000000005047212 */ /* 0x000fc800078e3cff */
[----:B------:R-:W-:Y:S01]  /*0240*/  ISETP.GE.AND P2, PT, R4, RZ, PT ;  /* 0x000000ff0400720c */ /* 0x000fe20003f46270 */
[----:B------:R-:W-:-:S06]  /*0250*/  VIADD R4, R2, 0x3f ;  /* 0x0000003f02047836 */ /* 0x000fcc0000000000 */
[----:B------:R-:W-:-:S04]  /*0260*/  @P0 VIADD R7, R7, 0x1 ;  /* 0x0000000107070836 */ /* 0x000fc80000000000 */
[----:B------:R-:W-:Y:S01]  /*0270*/  IMAD.MOV.U32 R6, RZ, RZ, R7 ;  /* 0x000000ffff067224 */ /* 0x000fe200078e0007 */
[----:B------:R-:W-:-:S03]  /*0280*/  SHF.R.S32.HI R7, RZ, 0x1f, R4 ;  /* 0x0000001fff077819 */ /* 0x000fc60000011404 */
[----:B------:R-:W-:Y:S01]  /*0290*/  @!P2 IMAD.MOV R6, RZ, RZ, -R6 ;  /* 0x000000ffff06a224 */ /* 0x000fe200078e0a06 */
[----:B------:R-:W-:Y:S02]  /*02a0*/  @!P1 LOP3.LUT R6, RZ, R0, RZ, 0x33, !PT ;  /* 0x00000000ff069212 */ /* 0x000fe400078e33ff */
[----:B------:R-:W-:-:S03]  /*02b0*/  LEA.HI R7, R7, R4, RZ, 0x6 ;  /* 0x0000000407077211 */ /* 0x000fc600078f30ff */
[----:B------:R-:W-:Y:S02]  /*02c0*/  IMAD.SHL.U32 R4, R6, 0x8, RZ ;  /* 0x0000000806047824 */ /* 0x000fe400078e00ff */
[----:B------:R-:W-:-:S03]  /*02d0*/  IMAD.MOV R6, RZ, RZ, -R6 ;  /* 0x000000ffff067224 */ /* 0x000fc600078e0a06 */
[----:B------:R-:W-:Y:S01]  /*02e0*/  LEA.HI.SX32 R7, R7, -R4, 0x1a ;  /* 0x8000000407077211 */ /* 0x000fe200078fd2ff */
[----:B------:R-:W-:Y:S02]  /*02f0*/  IMAD R15, R0, R6, R5 ;  /* 0x00000006000f7224 */ /* 0x000fe400078e0205 */
[----:B------:R-:W-:Y:S01]  /*0300*/  IMAD.MOV.U32 R6, RZ, RZ, RZ ;  /* 0x000000ffff067224 */ /* 0x000fe200078e00ff */
[----:B------:R-:W-:Y:S02]  /*0310*/  VIMNMX R8, PT, PT, R7, 0x8, PT ;  /* 0x0000000807087848 */ /* 0x000fe40003fe0100 */
[----:B------:R-:W-:Y:S02]  /*0320*/  IABS R13, R15 ;  /* 0x0000000f000d7213 */ /* 0x000fe40000000000 */
[----:B------:R-:W-:-:S04]  /*0330*/  IABS R11, R8 ;  /* 0x00000008000b7213 */ /* 0x000fc80000000000 */
[----:B------:R-:W0:Y:S08]  /*0340*/  I2F.RP R9, R11 ;  /* 0x0000000b00097306 */ /* 0x000e300000209400 */
[----:B0-----:R-:W0:Y:S02]  /*0350*/  MUFU.RCP R9, R9 ;  /* 0x0000000900097308 */ /* 0x001e240000001000 */
[----:B0-----:R-:W-:-:S06]  /*0360*/  VIADD R7, R9, 0xffffffe ;  /* 0x0ffffffe09077836 */ /* 0x001fcc0000000000 */
[----:B------:R-:W0:Y:S02]  /*0370*/  F2I.FTZ.U32.TRUNC.NTZ R7, R7 ;  /* 0x0000000700077305 */ /* 0x000e24000021f000 */
[----:B0-----:R-:W-:-:S04]  /*0380*/  IMAD.MOV R10, RZ, RZ, -R7 ;  /* 0x000000ffff0a7224 */ /* 0x001fc800078e0a07 */
[----:B------:R-:W-:-:S04]  /*0390*/  IMAD.MOV.U32 R0, RZ, RZ, R10 ;  /* 0x000000ffff007224 */ /* 0x000fc800078e000a */
[----:B------:R-:W-:Y:S01]  /*03a0*/  IMAD R5, R0, R11, RZ ;  /* 0x0000000b00057224 */ /* 0x000fe200078e02ff */
[----:B------:R-:W-:-:S03]  /*03b0*/  IABS R0, R8 ;  /* 0x0000000800007213 */ /* 0x000fc60000000000 */
[----:B------:R-:W-:-:S04]  /*03c0*/  IMAD.HI.U32 R6, R7, R5, R6 ;  /* 0x0000000507067227 */ /* 0x000fc800078e0006 */
[----:B------:R-:W-:Y:S02]  /*03d0*/  IMAD.MOV R0, RZ, RZ, -R0 ;  /* 0x000000ffff007224 */ /* 0x000fe400078e0a00 */
        /* <DEDUP_REMOVED lines=8> */
[----:B------:R-:W-:-:S07]  /*0460*/  ISETP.GE.AND P2, PT, R0, RZ, PT ;  /* 0x000000ff0000720c */ /* 0x000fce0003f46270 */
[----:B------:R-:W-:-:S06]  /*0470*/  @P0 VIADD R6, R6, 0x1 ;  /* 0x0000000106060836 */ /* 0x000fcc0000000000 */
[----:B------:R-:W-:Y:S01]  /*0480*/  @!P2 IMAD.MOV R6, RZ, RZ, -R6 ;  /* 0x000000ffff06a224 */ /* 0x000fe200078e0a06 */
[----:B------:R-:W-:-:S05]  /*0490*/  @!P1 LOP3.LUT R6, RZ, R8, RZ, 0x33, !PT ;  /* 0x00000008ff069212 */ /* 0x000fca00078e33ff */
[----:B------:R-:W-:Y:S02]  /*04a0*/  IMAD.MOV R5, RZ, RZ, -R6 ;  /* 0x000000ffff057224 */ /* 0x000fe400078e0a06 */
[----:B------:R-:W-:Y:S02]  /*04b0*/  IMAD.SHL.U32 R26, R6, 0x80, RZ ;  /* 0x00000080061a7824 */ /* 0x000fe400078e00ff */
[----:B------:R-:W-:Y:S02]  /*04c0*/  IMAD R5, R8, R5, R15 ;  /* 0x0000000508057224 */ /* 0x000fe400078e020f */
[----:B------:R-:W-:Y:S01]  /*04d0*/  VIADD R6, R26, 0x1 ;  /* 0x000000011a067836 */ /* 0x000fe20000000000 */
[----:B------:R-:W-:Y:S01]  /*04e0*/  STL [R1+0x390], R26 ;  /* 0x0003901a01007387 */ /* 0x000fe20000100800 */
[----:B------:R-:W-:Y:S02]  /*04f0*/  IMAD.IADD R0, R4, 0x1, R5 ;  /* 0x0000000104007824 */ /* 0x000fe400078e0205 */
[C---:B------:R-:W-:Y:S01]  /*0500*/  VIADD R5, R26.reuse, 0x2 ;  /* 0x000000021a057836 */ /* 0x040fe20000000000 */
[----:B------:R0:W-:Y:S01]  /*0510*/  STL [R1+0x29c], R6 ;  /* 0x00029c0601007387 */ /* 0x0001e20000100800 */
[----:B------:R-:W-:-:S02]  /*0520*/  VIADD R4, R26, 0x3 ;  /* 0x000000031a047836 */ /* 0x000fc40000000000 */
[----:B------:R-:W-:Y:S01]  /*0530*/  VIADD R7, R26, 0x22 ;  /* 0x000000221a077836 */ /* 0x000fe20000000000 */
[----:B------:R1:W-:Y:S01]  /*0540*/  STL [R1+0x298], R5 ;  /* 0x0002980501007387 */ /* 0x0003e20000100800 */
[----:B------:R-:W-:Y:S02]  /*0550*/  IMAD R0, R0, 0x40, R28 ;  /* 0x0000004000007824 */ /* 0x000fe400078e021c */
[C---:B------:R-:W-:Y:S01]  /*0560*/  VIADD R17, R26.reuse, 0x16 ;  /* 0x000000161a117836 */ /* 0x040fe20000000000 */
[----:B------:R2:W-:Y:S01]  /*0570*/  STL [R1+0x294], R4 ;  /* 0x0002940401007387 */ /* 0x0005e20000100800 */
[C---:B------:R-:W-:Y:S02]  /*0580*/  VIADD R16, R26.reuse, 0x17 ;  /* 0x000000171a107836 */ /* 0x040fe40000000000 */
[C---:B0-----:R-:W-:Y:S02]  /*0590*/  VIADD R6, R26.reuse, 0x4 ;  /* 0x000000041a067836 */ /* 0x041fe40000000000 */
[----:B------:R-:W-:-:S02]  /*05a0*/  VIADD R27, R26, 0x18 ;  /* 0x000000181a1b7836 */ /* 0x000fc40000000000 */
[C---:B-1----:R-:W-:Y:S01]  /*05b0*/  VIADD R5, R26.reuse, 0x5 ;  /* 0x000000051a057836 */ /* 0x042fe20000000000 */
[----:B------:R0:W-:Y:S01]  /*05c0*/  STL [R1+0x290], R6 ;  /* 0x0002900601007387 */ /* 0x0001e20000100800 */
[C---:B------:R-:W-:Y:S02]  /*05d0*/  VIADD R25, R26.reuse, 0x1d ;  /* 0x0000001d1a197836 */ /* 0x040fe40000000000 */
[C---:B--2---:R-:W-:Y:S01]  /*05e0*/  VIADD R4, R26.reuse, 0x6 ;  /* 0x000000061a047836 */ /* 0x044fe20000000000 */
[----:B------:R1:W-:Y:S01]  /*05f0*/  STL [R1+0x28c], R5 ;  /* 0x00028c0501007387 */ /* 0x0003e20000100800 */
[C---:B------:R-:W-:Y:S02]  /*0600*/  VIADD R15, R26.reuse, 0x3e ;  /* 0x0000003e1a0f7836 */ /* 0x040fe40000000000 */
[C---:B------:R-:W-:Y:S01]  /*0610*/  VIADD R29, R26.reuse, 0x6c ;  /* 0x0000006c1a1d7836 */ /* 0x040fe20000000000 */
[----:B------:R2:W-:Y:S01]  /*0620*/  STL [R1+0x288], R4 ;  /* 0x0002880401007387 */ /* 0x0005e20000100800 */
[----:B------:R-:W-:-:S02]  /*0630*/  VIADD R24, R26, 0x6d ;  /* 0x0000006d1a187836 */ /* 0x000fc40000000000 */
[C---:B0-----:R-:W-:Y:S02]  /*0640*/  VIADD R6, R26.reuse, 0x7 ;  /* 0x000000071a067836 */ /* 0x041fe40000000000 */
[C---:B------:R-:W-:Y:S02]  /*0650*/  VIADD R23, R26.reuse, 0x6e ;  /* 0x0000006e1a177836 */ /* 0x040fe40000000000 */
[C---:B-1----:R-:W-:Y:S01]  /*0660*/  VIADD R5, R26.reuse, 0x8 ;  /* 0x000000081a057836 */ /* 0x042fe20000000000 */
[----:B------:R0:W-:Y:S01]  /*0670*/  STL [R1+0x284], R6 ;  /* 0x0002840601007387 */ /* 0x0001e20000100800 */
[C---:B------:R-:W-:Y:S02]  /*0680*/  VIADD R22, R26.reuse, 0x6f ;  /* 0x0000006f1a167836 */ /* 0x040fe40000000000 */
[C---:B--2---:R-:W-:Y:S01]  /*0690*/  VIADD R4, R26.reuse, 0x9 ;  /* 0x000000091a047836 */ /* 0x044fe20000000000 */
[----:B------:R1:W-:Y:S01]  /*06a0*/  STL [R1+0x280], R5 ;  /* 0x0002800501007387 */ /* 0x0003e20000100800 */
[----:B------:R-:W-:-:S02]  /*06b0*/  VIADD R21, R26, 0x70 ;  /* 0x000000701a157836 */ /* 0x000fc40000000000 */
[C---:B------:R-:W-:Y:S01]  /*06c0*/  VIADD R20, R26.reuse, 0x71 ;  /* 0x000000711a147836 */ /* 0x040fe20000000000 */
[----:B------:R2:W-:Y:S01]  /*06d0*/  STL [R1+0x27c], R4 ;  /* 0x00027c0401007387 */ /* 0x0005e20000100800 */
[C---:B------:R-:W-:Y:S02]  /*06e0*/  VIADD R19, R26.reuse, 0x72 ;  /* 0x000000721a137836 */ /* 0x040fe40000000000 */
[C---:B0-----:R-:W-:Y:S02]  /*06f0*/  VIADD R6, R26.reuse, 0xa ;  /* 0x0000000a1a067836 */ /* 0x041fe40000000000 */
[C---:B------:R-:W-:Y:S02]  /*0700*/  VIADD R18, R26.reuse, 0x74 ;  /* 0x000000741a127836 */ /* 0x040fe40000000000 */
[C---:B-1----:R-:W-:Y:S01]  /*0710*/  VIADD R5, R26.reuse, 0xb ;  /* 0x0000000b1a057836 */ /* 0x042fe20000000000 */
[----:B------:R0:W-:Y:S01]  /*0720*/  STL [R1+0x278], R6 ;  /* 0x0002780601007387 */ /* 0x0001e20000100800 */
[----:B------:R-:W-:-:S02]  /*0730*/  VIADD R13, R26, 0x75 ;  /* 0x000000751a0d7836 */ /* 0x000fc40000000000 */
[C---:B--2---:R-:W-:Y:S01]  /*0740*/  VIADD R4, R26.reuse, 0xc ;  /* 0x0000000c1a047836 */ /* 0x044fe20000000000 */
[----:B------:R1:W-:Y:S01]  /*0750*/  STL [R1+0x274], R5 ;  /* 0x0002740501007387 */ /* 0x0003e20000100800 */
[C---:B------:R-:W-:Y:S02]  /*0760*/  VIADD R12, R26.reuse, 0x77 ;  /* 0x000000771a0c7836 */ /* 0x040fe40000000000 */
        /* <DEDUP_REMOVED lines=9> */
[----:B------:R1:W-:Y:S04]  /*0800*/  STL [R1+0x268], R5 ;  /* 0x0002680501007387 */ /* 0x0003e80000100800 */
[----:B------:R2:W-:Y:S01]  /*0810*/  STL [R1+0x264], R4 ;  /* 0x0002640401007387 */ /* 0x0005e20000100800 */
[----:B0-----:R-:W-:-:S02]  /*0820*/  VIADD R6, R26, 0x10 ;  /* 0x000000101a067836 */ /* 0x001fc40000000000 */
[----:B-1----:R-:W-:-:S03]  /*0830*/  VIADD R5, R26, 0x11 ;  /* 0x000000111a057836 */ /* 0x002fc60000000000 */
[----:B------:R0:W-:Y:S01]  /*0840*/  STL [R1+0x260], R6 ;  /* 0x0002600601007387 */ /* 0x0001e20000100800 */
[----:B--2---:R-:W-:-:S03]  /*0850*/  VIADD R4, R26, 0x12 ;  /* 0x000000121a047836 */ /* 0x004fc60000000000 */
[----:B------:R1:W-:Y:S04]  /*0860*/  STL [R1+0x25c], R5 ;  /* 0x00025c0501007387 */ /* 0x0003e80000100800 */
[----:B------:R2:W-:Y:S01]  /*0870*/  STL [R1+0x258], R4 ;  /* 0x0002580401007387 */ /* 0x0005e20000100800 */
[C---:B0-----:R-:W-:Y:S02]  /*0880*/  VIADD R6, R26.reuse, 0x13 ;  /* 0x000000131a067836 */ /* 0x041fe40000000000 */
[----:B-1----:R-:W-:-:S03]  /*0890*/  VIADD R5, R26, 0x14 ;  /* 0x000000141a057836 */ /* 0x002fc60000000000 */
[----:B------:R0:W-:Y:S01]  /*08a0*/  STL [R1+0x254], R6 ;  /* 0x0002540601007387 */ /* 0x0001e20000100800 */
[----:B--2---:R-:W-:-:S03]  /*08b0*/  VIADD R4, R26, 0x15 ;  /* 0x000000151a047836 */ /* 0x004fc60000000000 */
[----:B------:R1:W-:Y:S04]  /*08c0*/  STL [R1+0x250], R5 ;  /* 0x0002500501007387 */ /* 0x0003e80000100800 */
[----:B------:R2:W-:Y:S01]  /*08d0*/  STL [R1+0x24c], R4 ;  /* 0x00024c0401007387 */ /* 0x0005e20000100800 */
[C---:B0-----:R-:W-:Y:S02]  /*08e0*/  VIADD R6, R26.reuse, 0x1e ;  /* 0x0000001e1a067836 */ /* 0x041fe40000000000 */
[C---:B-1----:R-:W-:Y:S02]  /*08f0*/  VIADD R5, R26.reuse, 0x19 ;  /* 0x000000191a057836 */ /* 0x042fe40000000000 */
[----:B--2---:R-:W-:-:S03]  /*0900*/  VIADD R4, R26, 0x1a ;  /* 0x0000001a1a047836 */ /* 0x004fc60000000000 */
[----:B------:R0:W-:Y:S04]  /*0910*/  STL [R1+0x23c], R5 ;  /* 0x00023c0501007387 */ /* 0x0001e80000100800 */
[----:B------:R1:W-:Y:S01]  /*0920*/  STL [R1+0x238], R4 ;  /* 0x0002380401007387 */ /* 0x0003e20000100800 */
[C---:B0-----:R-:W-:Y:S02]  /*0930*/  VIADD R5, R26.reuse, 0x1b ;  /* 0x0000001b1a057836 */ /* 0x041fe40000000000 */
[----:B-1----:R-:W-:-:S03]  /*0940*/  VIADD R4, R26, 0x1c ;  /* 0x0000001c1a047836 */ /* 0x002fc60000000000 */
[----:B------:R0:W-:Y:S04]  /*0950*/  STL [R1+0x234], R5 ;  /* 0x0002340501007387 */ /* 0x0001e80000100800 */
        /* <DEDUP_REMOVED lines=153> */
[C---:B--2---:R-:W-:Y:S02]  /*12f0*/  VIADD R6, R26.reuse, 0x7d ;  /* 0x0000007d1a067836 */ /* 0x044fe40000000000 */
[----:B0-----:R-:W-:-:S05]  /*1300*/  VIADD R4, R26, 0x73 ;  /* 0x000000731a047836 */ /* 0x001fca0000000000 */
[----:B------:R0:W-:Y:S02]  /*1310*/  STL [R1+0x30], R4 ;  /* 0x0000300401007387 */ /* 0x0001e40000100800 */
[----:B0-----:R-:W-:-:S05]  /*1320*/  VIADD R4, R26, 0x76 ;  /* 0x000000761a047836 */ /* 0x001fca0000000000 */
[----:B------:R0:W-:Y:S04]  /*1330*/  STL [R1+0x2c], R4 ;  /* 0x00002c0401007387 */ /* 0x0001e80000100800 */
[----:B------:R1:W-:Y:S01]  /*1340*/  STL [R1+0x15b8], R0 ;  /* 0x0015b80001007387 */ /* 0x0003e20000100800 */
[C---:B0-----:R-:W-:Y:S02]  /*1350*/  VIADD R4, R26.reuse, 0x7e ;  /* 0x0000007e1a047836 */ /* 0x041fe40000000000 */
[----:B------:R-:W-:Y:S01]  /*1360*/  VIADD R26, R26, 0x7f ;  /* 0x0000007f1a1a7836 */ /* 0x000fe20000000000 */
[----:B---3--:R-:W-:Y:S06]  /*1370*/  BRA.U UP0, `(.L_x_0) ;  /* 0x0000000900107547 */ /* 0x008fec000b800000 */
[----:B------:R0:W-:Y:S01]  /*1380*/  STL [R1+0x3c0], RZ ;  /* 0x0003c0ff01007387 */ /* 0x0001e20000100800 */
[----:B-1----:R-:W-:-:S03]  /*1390*/  IMAD.SHL.U32 R0, R14, 0x20, RZ ;  /* 0x000000200e007824 */ /* 0x002fc600078e00ff */
[----:B------:R0:W-:Y:S02]  /*13a0*/  STL [R1+0x3c4], RZ ;  /* 0x0003c4ff01007387 */ /* 0x0001e40000100800 */
[----:B------:R-:W-:Y:S02]  /*13b0*/  LOP3.LUT R0, R0, 0x400, RZ, 0xc0, !PT ;  /* 0x0000040000007812 */ /* 0x000fe400078ec0ff */
[----:B------:R0:W-:Y:S04]  /*13c0*/  STL [R1+0x3c8], RZ ;  /* 0x0003c8ff01007387 */ /* 0x0001e80000100800 */
        /* <DEDUP_REMOVED lines=125> */
[----:B------:R0:W-:Y:S01]  /*1ba0*/  STL [R1+0x15bc], R0 ;  /* 0x0015bc0001007387 */ /* 0x0001e20000100800 */
[----:B------:R-:W-:Y:S05]  /*1bb0*/  BRA `(.L_x_1) ;  /* 0x000003f000d87947 */ /* 0x000fea0003800000 */
.L_x_0:
[----:B------:R-:W-:Y:S01]  /*1bc0*/  STL [R1+0x17c0], R12 ;  /* 0x0017c00c01007387 */ /* 0x000fe20000100800 */
[----:B-1----:R-:W-:Y:S01]  /*1bd0*/  IABS R0, R3 ;  /* 0x0000000300007213 */ /* 0x002fe20000000000 */
[----:B------:R-:W-:Y:S01]  /*1be0*/  IMAD.MOV.U32 R14, RZ, RZ, RZ ;  /* 0x000000ffff0e7224 */ /* 0x000fe200078e00ff */
[----:B------:R-:W-:Y:S01]  /*1bf0*/  ISETP.GE.AND P3, PT, R26, RZ, PT ;  /* 0x000000ff1a00720c */ /* 0x000fe20003f66270 */
[----:B------:R-:W-:Y:S01]  /*1c00*/  STL [R1+0x17bc], R13 ;  /* 0x0017bc0d01007387 */ /* 0x000fe20000100800 */
[----:B------:R-:W0:Y:S03]  /*1c10*/  LDCU UR4, c[0x0][0x3a4] ;  /* 0x00007480ff0477ac */ /* 0x000e260008000800 */
[----:B------:R-:W-:Y:S01]  /*1c20*/  STL [R1+0x17b8], R18 ;  /* 0x0017b81201007387 */ /* 0x000fe20000100800 */
[----:B------:R-:W1:Y:S03]  /*1c30*/  LDCU.128 UR12, c[0x0][0x380] ;  /* 0x00007000ff0c77ac */ /* 0x000e660008000c00 */
[----:B------:R2:W-:Y:S01]  /*1c40*/  STL [R1+0x17b4], R19 ;  /* 0x0017b41301007387 */ /* 0x0005e20000100800 */
[----:B------:R-:W3:Y:S03]  /*1c50*/  LDCU UR5, c[0x0][0x3b0] ;  /* 0x00007600ff0577ac */ /* 0x000ee60008000800 */
[----:B------:R4:W-:Y:S01]  /*1c60*/  STL [R1+0x17b0], R20 ;  /* 0x0017b01401007387 */ /* 0x0009e20000100800 */
[----:B------:R-:W0:Y:S01]  /*1c70*/  LDCU UR10, c[0x0][0x3a0] ;  /* 0x00007400ff0a77ac */ /* 0x000e220008000800 */
[----:B------:R-:W0:Y:S01]  /*1c80*/  LDCU UR11, c[0x0][0x3ac] ;  /* 0x00007580ff0b77ac */ /* 0x000e220008000800 */
[----:B--2---:R-:W-:Y:S01]  /*1c90*/  IMAD.MOV.U32 R19, RZ, RZ, R27 ;  /* 0x000000ffff137224 */ /* 0x004fe200078e001b */
[----:B----4-:R-:W2:Y:S04]  /*1ca0*/  LDL R20, [R1+0x390] ;  /* 0x0003900001147983 */ /* 0x010ea80000100800 */
[----:B------:R4:W-:Y:S04]  /*1cb0*/  STL [R1+0x17ac], R21 ;  /* 0x0017ac1501007387 */ /* 0x0009e80000100800 */
[----:B------:R5:W-:Y:S04]  /*1cc0*/  STL [R1+0x17a8], R22 ;  /* 0x0017a81601007387 */ /* 0x000be80000100800 */
[----:B------:R0:W-:Y:S01]  /*1cd0*/  STL [R1+0x17a4], R23 ;  /* 0x0017a41701007387 */ /* 0x0001e20000100800 */
[----:B----4-:R-:W-:Y:S01]  /*1ce0*/  IMAD.MOV.U32 R21, RZ, RZ, R25 ;  /* 0x000000ffff157224 */ /* 0x010fe200078e0019 */
[----:B------:R-:W-:-:S02]  /*1cf0*/  IABS R25, R2 ;  /* 0x0000000200197213 */ /* 0x000fc40000000000 */
[----:B------:R4:W-:Y:S01]  /*1d00*/  STL [R1+0x17a0], R24 ;  /* 0x0017a01801007387 */ /* 0x0009e20000100800 */
[----:B-----5:R-:W-:-:S03]  /*1d10*/  IMAD.MOV.U32 R22, RZ, RZ, R17 ;  /* 0x000000ffff167224 */ /* 0x020fc600078e0011 */
[----:B------:R5:W-:Y:S01]  /*1d20*/  STL [R1+0x179c], R29 ;  /* 0x00179c1d01007387 */ /* 0x000be20000100800 */
[----:B0-----:R-:W-:-:S03]  /*1d30*/  IMAD.MOV.U32 R23, RZ, RZ, R16 ;  /* 0x000000ffff177224 */ /* 0x001fc600078e0010 */
[----:B------:R0:W-:Y:S01]  /*1d40*/  STL [R1+0x1748], R3 ;  /* 0x0017480301007387 */ /* 0x0001e20000100800 */
[----:B----4-:R-:W-:Y:S02]  /*1d50*/  IMAD.MOV.U32 R24, RZ, RZ, R5 ;  /* 0x000000ffff187224 */ /* 0x010fe400078e0005 */
[----:B------:R-:W4:Y:S01]  /*1d60*/  I2F.RP R5, R25 ;  /* 0x0000001900057306 */ /* 0x000f220000209400 */
[----:B-----5:R-:W-:Y:S01]  /*1d70*/  IMAD.MOV.U32 R29, RZ, RZ, R15 ;  /* 0x000000ffff1d7224 */ /* 0x020fe200078e000f */
[----:B0-----:R-:W5:Y:S01]  /*1d80*/  LDL R3, [R1+0x15b8] ;  /* 0x0015b80001037983 */ /* 0x001f620000100800 */
[----:B------:R-:W-:-:S05]  /*1d90*/  IABS R27, R4 ;  /* 0x00000004001b7213 */ /* 0x000fca0000000000 */
[----:B------:R-:W0:Y:S08]  /*1da0*/  I2F.RP R16, R0 ;  /* 0x0000000000107306 */ /* 0x000e300000209400 */
[----:B----4-:R-:W4:Y:S08]  /*1db0*/  MUFU.RCP R5, R5 ;  /* 0x0000000500057308 */ /* 0x010f300000001000 */
[----:B0-----:R-:W0:Y:S01]  /*1dc0*/  MUFU.RCP R16, R16 ;  /* 0x0000001000107308 */ /* 0x001e220000001000 */
[----:B----4-:R-:W-:-:S07]  /*1dd0*/  VIADD R5, R5, 0xffffffe ;  /* 0x0ffffffe05057836 */ /* 0x010fce0000000000 */
[----:B------:R-:W4:Y:S01]  /*1de0*/  F2I.FTZ.U32.TRUNC.NTZ R15, R5 ;  /* 0x00000005000f7305 */ /* 0x000f22000021f000 */
[----:B0-----:R-:W-:-:S07]  /*1df0*/  VIADD R16, R16, 0xffffffe ;  /* 0x0ffffffe10107836 */ /* 0x001fce0000000000 */
[----:B------:R-:W0:Y:S01]  /*1e00*/  F2I.FTZ.U32.TRUNC.NTZ R17, R16 ;  /* 0x0000001000117305 */ /* 0x000e22000021f000 */
[----:B----4-:R-:W-:-:S04]  /*1e10*/  IMAD.MOV R5, RZ, RZ, -R15 ;  /* 0x000000ffff057224 */ /* 0x010fc800078e0a0f */
[----:B------:R-:W-:-:S04]  /*1e20*/  IMAD R5, R5, R25, RZ ;  /* 0x0000001905057224 */ /* 0x000fc800078e02ff */
[----:B------:R-:W-:-:S04]  /*1e30*/  IMAD.HI.U32 R5, R15, R5, R14 ;  /* 0x000000050f057227 */ /* 0x000fc800078e000e */
[----:B0-----:R-:W-:-:S04]  /*1e40*/  IMAD.MOV R14, RZ, RZ, -R17 ;  /* 0x000000ffff0e7224 */ /* 0x001fc800078e0a11 */
[----:B------:R-:W-:Y:S01]  /*1e50*/  IMAD.MOV.U32 R15, RZ, RZ, R14 ;  /* 0x000000ffff0f7224 */ /* 0x000fe200078e000e */
[----:B-----5:R-:W-:-:S05]  /*1e60*/  IABS R16, R3 ;  /* 0x0000000300107213 */ /* 0x020fca0000000000 */
[----:B------:R-:W-:-:S04]  /*1e70*/  IMAD.HI.U32 R5, R5, R16, RZ ;  /* 0x0000001005057227 */ /* 0x000fc800078e00ff */
[----:B------:R-:W-:Y:S02]  /*1e80*/  IMAD.MOV R14, RZ, RZ, -R5 ;  /* 0x000000ffff0e7224 */ /* 0x000fe400078e0a05 */
[----:B------:R-:W-:Y:S01]  /*1e90*/  IMAD R5, R15, R0, RZ ;  /* 0x000000000f057224 */ /* 0x000fe200078e02ff */
[----:B------:R-:W-:Y:S01]  /*1ea0*/  IABS R15, R6 ;  /* 0x00000006000f7213 */ /* 0x000fe20000000000 */
[----:B------:R-:W-:Y:S02]  /*1eb0*/  IMAD R14, R25, R14, R16 ;  /* 0x0000000e190e7224 */ /* 0x000fe400078e0210 */
[----:B------:R-:W-:-:S03]  /*1ec0*/  IMAD.MOV.U32 R16, RZ, RZ, RZ ;  /* 0x000000ffff107224 */ /* 0x000fc600078e00ff */
[----:B------:R-:W-:Y:S01]  /*1ed0*/  ISETP.GT.U32.AND P0, PT, R25, R14, PT ;  /* 0x0000000e1900720c */ /* 0x000fe20003f04070 */
[----:B------:R-:W-:Y:S01]  /*1ee0*/  IMAD.HI.U32 R5, R17, R5, R16 ;  /* 0x0000000511057227 */ /* 0x000fe200078e0010 */
[----:B--2---:R-:W-:Y:S02]  /*1ef0*/  IABS R16, R20 ;  /* 0x0000001400107213 */ /* 0x004fe40000000000 */
[----:B------:R-:W-:-:S03]  /*1f00*/  IABS R17, R26 ;  /* 0x0000001a00117213 */ /* 0x000fc60000000000 */
[----:B------:R-:W-:Y:S02]  /*1f10*/  IMAD.MOV.U32 R26, RZ, RZ, R16 ;  /* 0x000000ffff1a7224 */ /* 0x000fe400078e0010 */
[----:B------:R-:W-:Y:S01]  /*1f20*/  IMAD.MOV.U32 R16, RZ, RZ, R27 ;  /* 0x000000ffff107224 */ /* 0x000fe200078e001b */
[----:B------:R-:W-:Y:S01]  /*1f30*/  IABS R27, R7 ;  /* 0x00000007001b7213 */ /* 0x000fe20000000000 */
[----:B------:R-:W-:Y:S02]  /*1f40*/  IMAD.MOV.U32 R12, RZ, RZ, R17 ;  /* 0x000000ffff0c7224 */ /* 0x000fe400078e0011 */
[----:B------:R-:W-:-:S04]  /*1f50*/  IMAD.HI.U32 R28, R5, R16, RZ ;  /* 0x00000010051c7227 */ /* 0x000fc800078e00ff */
[----:B------:R-:W-:Y:S02]  /*1f60*/  @!P0 IMAD.IADD R14, R14, 0x1, -R25 ;  /* 0x000000010e0e8824 */ /* 0x000fe400078e0a19 */
[----:B------:R-:W-:Y:S02]  /*1f70*/  IMAD.MOV R18, RZ, RZ, -R28 ;  /* 0x000000ffff127224 */ /* 0x000fe400078e0a1c */
[----:B------:R-:W-:Y:S01]  /*1f80*/  IMAD.HI.U32 R28, R5, R15, RZ ;  /* 0x0000000f051c7227 */ /* 0x000fe200078e00ff */
[----:B------:R-:W-:-:S03]  /*1f90*/  ISETP.GT.U32.AND P0, PT, R25, R14, PT ;  /* 0x0000000e1900720c */ /* 0x000fc60003f04070 */
[----:B------:R-:W-:Y:S01]  /*1fa0*/  IMAD.MOV R28, RZ, RZ, -R28 ;  /* 0x000000ffff1c7224 */ /* 0x000fe200078e0a1c */
[----:B------:R-:W-:Y:S01]  /*1fb0*/  ISETP.GE.AND P2, PT, R3, RZ, PT ;  /* 0x000000ff0300720c */ /* 0x000fe20003f46270 */
[----:B------:R-:W-:-:S04]  /*1fc0*/  IMAD.HI.U32 R17, R5, R26, RZ ;  /* 0x0000001a05117227 */ /* 0x000fc800078e00ff */
[----:B------:R-:W-:Y:S01]  /*1fd0*/  IMAD R15, R0, R28, R15 ;  /* 0x0000001c000f7224 */ /* 0x000fe200078e020f */
[----:B------:R-:W-:Y:S01]  /*1fe0*/  IABS R28, R8 ;  /* 0x00000008001c7213 */ /* 0x000fe20000000000 */
[----:B------:R-:W-:-:S04]  /*1ff0*/  IMAD.HI.U32 R13, R5, R12, RZ ;  /* 0x0000000c050d7227 */ /* 0x000fc800078e00ff */
[----:B------:R-:W-:Y:S02]  /*2000*/  @!P0 IMAD.IADD R14, R14, 0x1, -R25 ;  /* 0x000000010e0e8824 */ /* 0x000fe400078e0a19 */
[----:B------:R-:W-:Y:S02]  /*2010*/  IMAD.MOV.U32 R25, RZ, RZ, R28 ;  /* 0x000000ffff197224 */ /* 0x000fe400078e001c */
[----:B------:R-:W-:Y:S01]  /*2020*/  IMAD.HI.U32 R28, R5, R27, RZ ;  /* 0x0000001b051c7227 */ /* 0x000fe200078e00ff */
[----:B------:R-:W-:-:S03]  /*2030*/  ISETP.NE.AND P0, PT, R2, RZ, PT ;  /* 0x000000ff0200720c */ /* 0x000fc60003f05270 */
[----:B------:R-:W-:Y:S02]  /*2040*/  IMAD.MOV.U32 R3, RZ, RZ, R23 ;  /* 0x000000ffff037224 */ /* 0x000fe400078e0017 */
[----:B------:R-:W-:Y:S01]  /*2050*/  IMAD.MOV.U32 R23, RZ, RZ, R22 ;  /* 0x000000ffff177224 */ /* 0x000fe200078e0016 */
[----:B------:R-:W-:Y:S01]  /*2060*/  IABS R22, R9 ;  /* 0x0000000900167213 */ /* 0x000fe20000000000 */
[----:B------:R-:W-:Y:S02]  /*2070*/  IMAD.MOV R28, RZ, RZ, -R28 ;  /* 0x000000ffff1c7224 */ /* 0x000fe400078e0a1c */
[----:B------:R-:W-:Y:S02]  /*2080*/  IMAD.MOV R17, RZ, RZ, -R17 ;  /* 0x000000ffff117224 */ /* 0x000fe400078e0a11 */
[----:B------:R-:W-:Y:S02]  /*2090*/  IMAD R27, R0, R28, R27 ;  /* 0x0000001c001b7224 */ /* 0x000fe400078e021b */
[----:B------:R-:W-:-:S02]  /*20a0*/  IMAD.MOV.U32 R28, RZ, RZ, R22 ;  /* 0x000000ffff1c7224 */ /* 0x000fc400078e0016 */
[----:B------:R-:W-:Y:S02]  /*20b0*/  IMAD.MOV.U32 R22, RZ, RZ, R21 ;  /* 0x000000ffff167224 */ /* 0x000fe400078e0015 */
[----:B------:R-:W-:Y:S02]  /*20c0*/  IMAD.MOV.U32 R21, RZ, RZ, R19 ;  /* 0x000000ffff157224 */ /* 0x000fe400078e0013 */
[----:B------:R-:W-:Y:S02]  /*20d0*/  IMAD.MOV.U32 R19, RZ, RZ, R14 ;  /* 0x000000ffff137224 */ /* 0x000fe400078e000e */
[----:B------:R-:W-:Y:S02]  /*20e0*/  IMAD.MOV R13, RZ, RZ, -R13 ;  /* 0x000000ffff0d7224 */ /* 0x000fe400078e0a0d */
[----:B------:R-:W-:Y:S01]  /*20f0*/  @!P2 IMAD.MOV R19, RZ, RZ, -R19 ;  /* 0x000000ffff13a224 */ /* 0x000fe200078e0a13 */
[----:B------:R-:W-:Y:S01]  /*2100*/  @!P0 LOP3.LUT R19, RZ, R2, RZ, 0x33, !PT ;  /* 0x00000002ff138212 */ /* 0x000fe200078e33ff */
[----:B------:R-:W-:-:S02]  /*2110*/  IMAD R26, R0, R17, R26 ;  /* 0x00000011001a7224 */ /* 0x000fc400078e021a */
[C---:B------:R-:W-:Y:S02]  /*2120*/  IMAD R17, R0.reuse, R13, R12 ;  /* 0x0000000d00117224 */ /* 0x040fe400078e020c */
[----:B------:R-:W2:Y:S01]  /*2130*/  LDL.LU R12, [R1+0x17c0] ;  /* 0x0017c000010c7983 */ /* 0x000ea20000300800 */
[----:B------:R-:W-:-:S03]  /*2140*/  IMAD R16, R0, R18, R16 ;  /* 0x0000001200107224 */ /* 0x000fc600078e0210 */
[----:B------:R-:W4:Y:S04]  /*2150*/  LDL.LU R13, [R1+0x17bc] ;  /* 0x0017bc00010d7983 */ /* 0x000f280000300800 */
[----:B------:R-:W5:Y:S01]  /*2160*/  LDL.LU R18, [R1+0x17b8] ;  /* 0x0017b80001127983 */ /* 0x000f620000300800 */
[C---:B------:R-:W-:Y:S01]  /*2170*/  ISETP.GT.U32.AND P1, PT, R0.reuse, R16, PT ;  /* 0x000000100000720c */ /* 0x040fe20003f24070 */
[----:B------:R-:W-:Y:S01]  /*2180*/  IMAD.HI.U32 R14, R5, R25, RZ ;  /* 0x00000019050e7227 */ /* 0x000fe200078e00ff */
[C---:B------:R-:W-:Y:S01]  /*2190*/  ISETP.GT.U32.AND P4, PT, R0.reuse, R26, PT ;  /* 0x0000001a0000720c */ /* 0x040fe20003f84070 */
[----:B------:R0:W-:Y:S01]  /*21a0*/  STL [R1+0x1f8], R19 ;  /* 0x0001f81301007387 */ /* 0x0001e20000100800 */
[C---:B------:R-:W-:Y:S02]  /*21b0*/  ISETP.GT.U32.AND P6, PT, R0.reuse, R17, PT ;  /* 0x000000110000720c */ /* 0x040fe40003fc4070 */
[----:B------:R-:W-:Y:S01]  /*21c0*/  ISETP.GT.U32.AND P5, PT, R0, R15, PT ;  /* 0x0000000f0000720c */ /* 0x000fe20003fa4070 */
[----:B0-----:R-:W2:Y:S06]  /*21d0*/  LDL.LU R19, [R1+0x17b4] ;  /* 0x0017b40001137983 */ /* 0x001eac0000300800 */
[----:B------:R-:W-:-:S02]  /*21e0*/  @!P1 IMAD.IADD R16, R16, 0x1, -R0 ;  /* 0x0000000110109824 */ /* 0x000fc400078e0a00 */
[--C-:B------:R-:W-:Y:S01]  /*21f0*/  @!P4 IMAD.IADD R26, R26, 0x1, -R0.reuse ;  /* 0x000000011a1ac824 */ /* 0x100fe200078e0a00 */
[----:B------:R-:W2:Y:S01]  /*2200*/  LDL.LU R2, [R1+0x24c] ;  /* 0x00024c0001027983 */ /* 0x000ea20000300800 */
[----:B------:R-:W-:Y:S01]  /*2210*/  ISETP.GE.AND P1, PT, R6, RZ, PT ;  /* 0x000000ff0600720c */ /* 0x000fe20003f26270 */
[--C-:B------:R-:W-:Y:S01]  /*2220*/  @!P6 IMAD.IADD R17, R17, 0x1, -R0.reuse ;  /* 0x000000011111e824 */ /* 0x100fe200078e0a00 */
[----:B------:R-:W-:Y:S01]  /*2230*/  ISETP.GE.AND P2, PT, R4, RZ, PT ;  /* 0x000000ff0400720c */ /* 0x000fe20003f46270 */
[----:B------:R-:W3:Y:S01]  /*2240*/  LDL.LU R6, [R1+0xe4] ;  /* 0x0000e40001067983 */ /* 0x000ee20000300800 */
[----:B------:R-:W-:Y:S01]  /*2250*/  ISETP.GT.U32.AND P6, PT, R0, R26, PT ;  /* 0x0000001a0000720c */ /* 0x000fe20003fc4070 */
[----:B------:R-:W-:Y:S01]  /*2260*/  @!P5 IMAD.IADD R15, R15, 0x1, -R0 ;  /* 0x000000010f0fd824 */ /* 0x000fe200078e0a00 */
[----:B------:R-:W-:Y:S02]  /*2270*/  ISETP.GE.AND P5, PT, R20, RZ, PT ;  /* 0x000000ff1400720c */ /* 0x000fe40003fa6270 */
[C---:B------:R-:W-:Y:S01]  /*2280*/  ISETP.GT.U32.AND P0, PT, R0.reuse, R17, PT ;  /* 0x000000110000720c */ /* 0x040fe20003f04070 */
[----:B------:R-:W-:Y:S01]  /*2290*/  IMAD.MOV R14, RZ, RZ, -R14 ;  /* 0x000000ffff0e7224 */ /* 0x000fe200078e0a0e */
[----:B------:R-:W3:Y:S01]  /*22a0*/  LDL.LU R20, [R1+0x17b0] ;  /* 0x0017b00001147983 */ /* 0x000ee20000300800 */
[----:B------:R-:W-:-:S02]  /*22b0*/  ISETP.GT.U32.AND P4, PT, R0, R27, PT ;  /* 0x0000001b0000720c */ /* 0x000fc40003f84070 */
[----:B------:R-:W-:Y:S02]  /*22c0*/  IMAD R14, R0, R14, R25 ;  /* 0x0000000e000e7224 */ /* 0x000fe400078e0219 */
[----:B------:R-:W3:Y:S02]  /*22d0*/  LDL.LU R25, [R1+0x268] ;  /* 0x0002680001197983 */ /* 0x000ee40000300800 */
[----:B------:R-:W-:-:S04]  /*22e0*/  @!P6 IMAD.IADD R26, R26, 0x1, -R0 ;  /* 0x000000011a1ae824 */ /* 0x000fc800078e0a00 */
[----:B------:R-:W-:-:S03]  /*22f0*/  @!P0 IMAD.IADD R17, R17, 0x1, -R0 ;  /* 0x0000000111118824 */ /* 0x000fc600078e0a00 */
[----:B------:R-:W-:Y:S01]  /*2300*/  @!P4 IMAD.IADD R27, R27, 0x1, -R0 ;  /* 0x000000011b1bc824 */ /* 0x000fe200078e0a00 */
[----:B------:R-:W-:-:S04]  /*2310*/  ISETP.GT.U32.AND P4, PT, R0, R16, PT ;  /* 0x000000100000720c */ /* 0x000fc80003f84070 */
[C---:B------:R-:W-:Y:S02]  /*2320*/  ISETP.GT.U32.AND P6, PT, R0.reuse, R27, PT ;  /* 0x0000001b0000720c */ /* 0x040fe40003fc4070 */
[----:B------:R-:W-:-:S07]  /*2330*/  ISETP.GT.U32.AND P0, PT, R0, R15, PT ;  /* 0x0000000f0000720c */ /* 0x000fce0003f04070 */
[----:B------:R-:W-:-:S04]  /*2340*/  @!P4 IMAD.IADD R16, R16, 0x1, -R0 ;  /* 0x000000011010c824 */ /* 0x000fc800078e0a00 */
[--C-:B------:R-:W-:Y:S01]  /*2350*/  @!P6 IMAD.IADD R27, R27, 0x1, -R0.reuse ;  /* 0x000000011b1be824 */ /* 0x100fe200078e0a00 */
[----:B------:R-:W-:Y:S01]  /*2360*/  ISETP.GE.AND P6, PT, R9, RZ, PT ;  /* 0x000000ff0900720c */ /* 0x000fe20003fc6270 */
[----:B------:R-:W-:Y:S01]  /*2370*/  @!P0 IMAD.IADD R15, R15, 0x1, -R0 ;  /* 0x000000010f0f8824 */ /* 0x000fe200078e0a00 */
[----:B------:R-:W-:Y:S01]  /*2380*/  ISETP.GE.AND P0, PT, R8, RZ, PT ;  /* 0x000000ff0800720c */ /* 0x000fe20003f06270 */
[----:B--2---:R-:W-:Y:S02]  /*2390*/  IMAD.MOV.U32 R4, RZ, RZ, R2 ;  /* 0x000000ffff047224 */ /* 0x004fe400078e0002 */
[----:B------:R-:W-:-:S04]  /*23a0*/  IMAD.HI.U32 R2, R5, R28, RZ ;  /* 0x0000001c05027227 */ /* 0x000fc800078e00ff */
[----:B------:R-:W-:-:S04]  /*23b0*/  IMAD.MOV R2, RZ, RZ, -R2 ;  /* 0x000000ffff027224 */ /* 0x000fc800078e0a02 */
[----:B------:R-:W-:Y:S02]  /*23c0*/  IMAD R2, R0, R2, R28 ;  /* 0x0000000200027224 */ /* 0x000fe400078e021c */
[----:B------:R-:W-:Y:S02]  /*23d0*/  IMAD.MOV.U32 R28, RZ, RZ, R21 ;  /* 0x000000ffff1c7224 */ /* 0x000fe400078e0015 */
[----:B------:R-:W-:-:S04]  /*23e0*/  IMAD.MOV.U32 R21, RZ, RZ, R26 ;  /* 0x000000ffff157224 */ /* 0x000fc800078e001a */
[----:B------:R-:W-:Y:S01]  /*23f0*/  @!P5 IMAD.MOV R21, RZ, RZ, -R21 ;  /* 0x000000ffff15d224 */ /* 0x000fe200078e0a15 */
[----:B------:R-:W-:Y:S01]  /*2400*/  ISETP.GT.U32.AND P5, PT, R0, R14, PT ;  /* 0x0000000e0000720c */ /* 0x000fe20003fa4070 */
[----:B------:R-:W-:Y:S02]  /*2410*/  IMAD.MOV.U32 R26, RZ, RZ, R22 ;  /* 0x000000ffff1a7224 */ /* 0x000fe400078e0016 */
[----:B------:R-:W-:Y:S01]  /*2420*/  IMAD.MOV.U32 R22, RZ, RZ, R17 ;  /* 0x000000ffff167224 */ /* 0x000fe200078e0011 */
[----:B------:R0:W-:Y:S03]  /*2430*/  STL [R1+0x1dc], R21 ;  /* 0x0001dc1501007387 */ /* 0x0001e60000100800 */
[----:B------:R-:W-:Y:S02]  /*2440*/  @!P3 IMAD.MOV R22, RZ, RZ, -R22 ;  /* 0x000000ffff16b224 */ /* 0x000fe400078e0a16 */
[----:B------:R-:W-:Y:S01]  /*2450*/  IMAD.MOV.U32 R17, RZ, RZ, R4 ;  /* 0x000000ffff117224 */ /* 0x000fe200078e0004 */
[----:B------:R-:W-:-:S03]  /*2460*/  IABS R4, R10 ;  /* 0x0000000a00047213 */ /* 0x000fc60000000000 */
[----:B------:R-:W-:Y:S01]  /*2470*/  @!P5 IMAD.IADD R14, R14, 0x1, -R0 ;  /* 0x000000010e0ed824 */ /* 0x000fe200078e0a00 */
[----:B0-----:R-:W2:Y:S01]  /*2480*/  LDL.LU R21, [R1+0x17ac] ;  /* 0x0017ac0001157983 */ /* 0x001ea20000300800 */
[----:B------:R-:W-:-:S03]  /*2490*/  ISETP.GE.AND P5, PT, R10, RZ, PT ;  /* 0x000000ff0a00720c */ /* 0x000fc60003fa6270 */
[----:B------:R0:W-:Y:S04]  /*24a0*/  STL [R1+0x1e0], R22 ;  /* 0x0001e01601007387 */ /* 0x0001e80000100800 */
[----:B0-----:R-:W2:Y:S04]  /*24b0*/  LDL.LU R22, [R1+0x17a8] ;  /* 0x0017a80001167983 */ /* 0x001ea80000300800 */
[----:B------:R-:W2:Y:S01]  /*24c0*/  LDL.LU R10, [R1+0x2c] ;  /* 0x00002c00010a7983 */ /* 0x000ea20000300800 */
[----:B------:R-:W-:Y:S02]  /*24d0*/  IMAD.MOV.U32 R9, RZ, RZ, R17 ;  /* 0x000000ffff097224 */ /* 0x000fe400078e0011 */
[----:B------:R-:W-:-:S02]  /*24e0*/  IMAD.MOV.U32 R17, RZ, RZ, R26 ;  /* 0x000000ffff117224 */ /* 0x000fc400078e001a */
[----:B------:R-:W-:Y:S02]  /*24f0*/  IMAD.MOV.U32 R26, RZ, RZ, R23 ;  /* 0x000000ffff1a7224 */ /* 0x000fe400078e0017 */
[----:B------:R-:W-:Y:S02]  /*2500*/  IMAD.MOV.U32 R23, RZ, RZ, R16 ;  /* 0x000000ffff177224 */ /* 0x000fe400078e0010 */
[----:B---3--:R-:W-:Y:S02]  /*2510*/  IMAD.MOV.U32 R8, RZ, RZ, R6 ;  /* 0x000000ffff087224 */ /* 0x008fe400078e0006 */
[----:B------:R-:W-:Y:S01]  /*2520*/  @!P2 IMAD.MOV R23, RZ, RZ, -R23 ;  /* 0x000000ffff17a224 */ /* 0x000fe200078e0a17 */
[----:B------:R-:W-:Y:S01]  /*2530*/  IABS R6, R11 ;  /* 0x0000000b00067213 */ /* 0x000fe20000000000 */
[----:B------:R-:W-:-:S03]  /*2540*/  IMAD.MOV.U32 R16, RZ, RZ, R8 ;  /* 0x000000ffff107224 */ /* 0x000fc600078e0008 */
[----:B------:R0:W-:Y:S01]  /*2550*/  STL [R1+0x1d8], R23 ;  /* 0x0001d81701007387 */ /* 0x0001e20000100800 */
[----:B------:R-:W-:-:S04]  /*2560*/  IMAD.HI.U32 R8, R5, R6, RZ ;  /* 0x0000000605087227 */ /* 0x000fc800078e00ff */
[----:B------:R-:W-:Y:S02]  /*2570*/  IMAD.MOV R8, RZ, RZ, -R8 ;  /* 0x000000ffff087224 */ /* 0x000fe400078e0a08 */
[----:B0-----:R-:W-:Y:S02]  /*2580*/  IMAD.MOV.U32 R23, RZ, RZ, R15 ;  /* 0x000000ffff177224 */ /* 0x001fe400078e000f */
[----:B------:R-:W-:Y:S02]  /*2590*/  IMAD.MOV.U32 R15, RZ, RZ, R24 ;  /* 0x000000ffff0f7224 */ /* 0x000fe400078e0018 */
[----:B------:R-:W-:Y:S02]  /*25a0*/  @!P1 IMAD.MOV R23, RZ, RZ, -R23 ;  /* 0x000000ffff179224 */ /* 0x000fe400078e0a17 */
[----:B------:R-:W-:Y:S02]  /*25b0*/  IMAD.MOV.U32 R24, RZ, RZ, R27 ;  /* 0x000000ffff187224 */ /* 0x000fe400078e001b */
[----:B------:R-:W3:Y:S01]  /*25c0*/  LDL.LU R27, [R1+0x250] ;  /* 0x00025000011b7983 */ /* 0x000ee20000300800 */
[----:B------:R-:W-:-:S03]  /*25d0*/  IMAD R6, R0, R8, R6 ;  /* 0x0000000800067224 */ /* 0x000fc600078e0206 */
[----:B------:R0:W-:Y:S04]  /*25e0*/  STL [R1+0x1d4], R23 ;  /* 0x0001d41701007387 */ /* 0x0001e80000100800 */
[----:B0-----:R-:W3:Y:S04]  /*25f0*/  LDL.LU R23, [R1+0x17a4] ;  /* 0x0017a40001177983 */ /* 0x001ee80000300800 */
[----:B------:R-:W3:Y:S01]  /*2600*/  LDL.LU R8, [R1+0x234] ;  /* 0x0002340001087983 */ /* 0x000ee20000300800 */
[----:B------:R-:W-:Y:S01]  /*2610*/  ISETP.GE.AND P3, PT, R7, RZ, PT ;  /* 0x000000ff0700720c */ /* 0x000fe20003f66270 */
[----:B------:R-:W-:Y:S01]  /*2620*/  IMAD.HI.U32 R7, R5, R4, RZ ;  /* 0x0000000405077227 */ /* 0x000fe200078e00ff */
[----:B------:R-:W-:-:S03]  /*2630*/  ISETP.GT.U32.AND P4, PT, R0, R2, PT ;  /* 0x000000020000720c */ /* 0x000fc60003f84070 */
[----:B------:R-:W-:-:S04]  /*2640*/  IMAD.MOV R7, RZ, RZ, -R7 ;  /* 0x000000ffff077224 */ /* 0x000fc800078e0a07 */
[----:B------:R-:W-:-:S05]  /*2650*/  IMAD R4, R0, R7, R4 ;  /* 0x0000000700047224 */ /* 0x000fca00078e0204 */
[----:B------:R-:W-:Y:S01]  /*2660*/  ISETP.GT.U32.AND P1, PT, R0, R4, PT ;  /* 0x000000040000720c */ /* 0x000fe20003f24070 */
[----:B------:R-:W-:Y:S01]  /*2670*/  @!P4 IMAD.IADD R2, R2, 0x1, -R0 ;  /* 0x000000010202c824 */ /* 0x000fe200078e0a00 */
[----:B------:R-:W-:-:S04]  /*2680*/  ISETP.GT.U32.AND P4, PT, R0, R14, PT ;  /* 0x0000000e0000720c */ /* 0x000fc80003f84070 */
[----:B------:R-:W-:Y:S01]  /*2690*/  ISETP.GT.U32.AND P2, PT, R0, R2, PT ;  /* 0x000000020000720c */ /* 0x000fe20003f44070 */
[----:B------:R-:W-:-:S06]  /*26a0*/  @!P3 IMAD.MOV R24, RZ, RZ, -R24 ;  /* 0x000000ffff18b224 */ /* 0x000fcc00078e0a18 */
[--C-:B------:R-:W-:Y:S02]  /*26b0*/  @!P1 IMAD.IADD R4, R4, 0x1, -R0.reuse ;  /* 0x0000000104049824 */ /* 0x100fe400078e0a00 */
[----:B------:R-:W-:-:S03]  /*26c0*/  @!P4 IMAD.IADD R14, R14, 0x1, -R0 ;  /* 0x000000010e0ec824 */ /* 0x000fc600078e0a00 */
[----:B------:R-:W-:Y:S01]  /*26d0*/  ISETP.GT.U32.AND P1, PT, R0, R4, PT ;  /* 0x000000040000720c */ /* 0x000fe20003f24070 */
[----:B------:R-:W-:Y:S01]  /*26e0*/  @!P0 IMAD.MOV R14, RZ, RZ, -R14 ;  /* 0x000000ffff0e8224 */ /* 0x000fe200078e0a0e */
[----:B------:R0:W-:Y:S01]  /*26f0*/  STL [R1+0x1cc], R24 ;  /* 0x0001cc1801007387 */ /* 0x0001e20000100800 */
[--C-:B------:R-:W-:Y:S01]  /*2700*/  @!P2 IMAD.IADD R2, R2, 0x1, -R0.reuse ;  /* 0x000000010202a824 */ /* 0x100fe200078e0a00 */
[----:B------:R-:W-:Y:S02]  /*2710*/  IABS R7, R12 ;  /* 0x0000000c00077213 */ /* 0x000fe40000000000 */
[----:B------:R-:W-:Y:S01]  /*2720*/  ISETP.GE.AND P2, PT, R12, RZ, PT ;  /* 0x000000ff0c00720c */ /* 0x000fe20003f46270 */
[----:B0-----:R-:W5:Y:S04]  /*2730*/  LDL.LU R24, [R1+0x17a0] ;  /* 0x0017a00001187983 */ /* 0x001f680000300800 */
[----:B------:R0:W-:Y:S02]  /*2740*/  STL [R1+0x1c4], R14 ;  /* 0x0001c40e01007387 */ /* 0x0001e40000100800 */
[----:B------:R-:W-:-:S02]  /*2750*/  @!P1 IMAD.IADD R4, R4, 0x1, -R0 ;  /* 0x0000000104049824 */ /* 0x000fc400078e0a00 */
[----:B------:R-:W-:Y:S02]  /*2760*/  IMAD.MOV.U32 R12, RZ, RZ, R9 ;  /* 0x000000ffff0c7224 */ /* 0x000fe400078e0009 */
[----:B0-----:R-:W-:Y:S01]  /*2770*/  IMAD.MOV.U32 R14, RZ, RZ, R2 ;  /* 0x000000ffff0e7224 */ /* 0x001fe200078e0002 */
[----:B----4-:R-:W-:-:S03]  /*2780*/  ISETP.GE.AND P1, PT, R13, RZ, PT ;  /* 0x000000ff0d00720c */ /* 0x010fc60003f26270 */
[----:B------:R-:W-:-:S05]  /*2790*/  @!P6 IMAD.MOV R14, RZ, RZ, -R14 ;  /* 0x000000ffff0ee224 */ /* 0x000fca00078e0a0e */
[----:B------:R-:W-:Y:S01]  /*27a0*/  STL [R1+0x1c0], R14 ;  /* 0x0001c00e01007387 */ /* 0x000fe20000100800 */
[----:B--2---:R-:W-:Y:S02]  /*27b0*/  IABS R9, R10 ;  /* 0x0000000a00097213 */ /* 0x004fe40000000000 */
[----:B------:R-:W-:Y:S02]  /*27c0*/  ISETP.GE.AND P0, PT, R10, RZ, PT ;  /* 0x000000ff0a00720c */ /* 0x000fe40003f06270 */
[----:B------:R-:W-:Y:S01]  /*27d0*/  IABS R10, R13 ;  /* 0x0000000d000a7213 */ /* 0x000fe20000000000 */
[----:B------:R-:W-:Y:S02]  /*27e0*/  IMAD.MOV.U32 R13, RZ, RZ, R29 ;  /* 0x000000ffff0d7224 */ /* 0x000fe400078e001d */
[----:B------:R-:W-:Y:S02]  /*27f0*/  IMAD.MOV.U32 R29, RZ, RZ, R4 ;  /* 0x000000ffff1d7224 */ /* 0x000fe400078e0004 */
[----:B------:R-:W2:Y:S02]  /*2800*/  LDL.LU R4, [R1+0x30] ;  /* 0x0000300001047983 */ /* 0x000ea40000300800 */
[----:B------:R-:W-:-:S05]  /*2810*/  @!P5 IMAD.MOV R29, RZ, RZ, -R29 ;  /* 0x000000ffff1dd224 */ /* 0x000fca00078e0a1d */
[----:B------:R0:W-:Y:S04]  /*2820*/  STL [R1+0x1b8], R29 ;  /* 0x0001b81d01007387 */ /* 0x0001e80000100800 */
[----:B0-----:R-:W4:Y:S01]  /*2830*/  LDL.LU R29, [R1+0x179c] ;  /* 0x00179c00011d7983 */ /* 0x001f220000300800 */
[----:B------:R-:W-:Y:S02]  /*2840*/  ISETP.GE.AND P3, PT, R11, RZ, PT ;  /* 0x000000ff0b00720c */ /* 0x000fe40003f66270 */
[----:B------:R-:W-:Y:S01]  /*2850*/  ISETP.GT.U32.AND P4, PT, R0, R6, PT ;  /* 0x000000060000720c */ /* 0x000fe20003f84070 */
[----:B---3--:R-:W-:Y:S02]  /*2860*/  IMAD.MOV.U32 R11, RZ, RZ, R8 ;  /* 0x000000ffff0b7224 */ /* 0x008fe400078e0008 */
[----:B------:R-:W-:-:S04]  /*2870*/  IMAD.HI.U32 R8, R5, R7, RZ ;  /* 0x0000000705087227 */ /* 0x000fc800078e00ff */
[----:B------:R-:W-:-:S04]  /*2880*/  IMAD.MOV R8, RZ, RZ, -R8 ;  /* 0x000000ffff087224 */ /* 0x000fc800078e0a08 */
[----:B------:R-:W-:-:S05]  /*2890*/  IMAD R7, R0, R8, R7 ;  /* 0x0000000800077224 */ /* 0x000fca00078e0207 */
[----:B------:R-:W-:Y:S01]  /*28a0*/  ISETP.GT.U32.AND P6, PT, R0, R7, PT ;  /* 0x000000070000720c */ /* 0x000fe20003fc4070 */
[----:B------:R-:W-:Y:S02]  /*28b0*/  @!P4 IMAD.IADD R6, R6, 0x1, -R0 ;  /* 0x000000010606c824 */ /* 0x000fe400078e0a00 */
[----:B------:R-:W-:-:S03]  /*28c0*/  IMAD.HI.U32 R8, R5, R9, RZ ;  /* 0x0000000905087227 */ /* 0x000fc600078e00ff */
[----:B------:R-:W-:Y:S01]  /*28d0*/  ISETP.GT.U32.AND P4, PT, R0, R6, PT ;  /* 0x000000060000720c */ /* 0x000fe20003f84070 */
[----:B------:R-:W-:-:S06]  /*28e0*/  IMAD.MOV R8, RZ, RZ, -R8 ;  /* 0x000000ffff087224 */ /* 0x000fcc00078e0a08 */
[----:B------:R-:W-:Y:S02]  /*28f0*/  @!P6 IMAD.IADD R7, R7, 0x1, -R0 ;  /* 0x000000010707e824 */ /* 0x000fe400078e0a00 */
[----:B------:R-:W-:-:S03]  /*2900*/  IMAD R8, R0, R8, R9 ;  /* 0x0000000800087224 */ /* 0x000fc600078e0209 */
[----:B------:R-:W-:Y:S01]  /*2910*/  ISETP.GT.U32.AND P6, PT, R0, R7, PT ;  /* 0x000000070000720c */ /* 0x000fe20003fc4070 */
[----:B------:R-:W-:Y:S01]  /*2920*/  IMAD.MOV.U32 R14, RZ, RZ, R11 ;  /* 0x000000ffff0e7224 */ /* 0x000fe200078e000b */
[----:B-----5:R-:W-:Y:S01]  /*2930*/  IABS R2, R18 ;  /* 0x0000001200027213 */ /* 0x020fe20000000000 */
[----:B------:R-:W-:-:S04]  /*2940*/  IMAD.HI.U32 R11, R5, R10, RZ ;  /* 0x0000000a050b7227 */ /* 0x000fc800078e00ff */
[----:B------:R-:W-:Y:S01]  /*2950*/  @!P4 IMAD.IADD R6, R6, 0x1, -R0 ;  /* 0x000000010606c824 */ /* 0x000fe200078e0a00 */
[----:B------:R-:W-:Y:S01]  /*2960*/  ISETP.GT.U32.AND P4, PT, R0, R8, PT ;  /* 0x000000080000720c */ /* 0x000fe20003f84070 */
[----:B------:R-:W-:-:S04]  /*2970*/  IMAD.HI.U32 R9, R5, R2, RZ ;  /* 0x0000000205097227 */ /* 0x000fc800078e00ff */
[----:B------:R-:W-:Y:S02]  /*2980*/  IMAD.MOV R11, RZ, RZ, -R11 ;  /* 0x000000ffff0b7224 */ /* 0x000fe400078e0a0b */
[----:B------:R-:W-:Y:S01]  /*2990*/  @!P3 IMAD.MOV R6, RZ, RZ, -R6 ;  /* 0x000000ffff06b224 */ /* 0x000fe200078e0a06 */
[----:B------:R-:W-:Y:S01]  /*29a0*/  ISETP.GE.AND P5, PT, R18, RZ, PT ;  /* 0x000000ff1200720c */ /* 0x000fe20003fa6270 */
[----:B------:R-:W-:Y:S02]  /*29b0*/  IMAD.MOV R9, RZ, RZ, -R9 ;  /* 0x000000ffff097224 */ /* 0x000fe400078e0a09 */
[C---:B------:R-:W-:Y:S01]  /*29c0*/  IMAD R10, R0.reuse, R11, R10 ;  /* 0x0000000b000a7224 */ /* 0x040fe200078e020a */
[----:B------:R-:W-:Y:S01]  /*29d0*/  STL [R1+0x1b4], R6 ;  /* 0x0001b40601007387 */ /* 0x000fe20000100800 */
[----:B------:R-:W-:Y:S02]  /*29e0*/  @!P6 IMAD.IADD R7, R7, 0x1, -R0 ;  /* 0x000000010707e824 */ /* 0x000fe400078e0a00 */
[----:B------:R-:W-:Y:S01]  /*29f0*/  IMAD.MOV.U32 R18, RZ, RZ, R13 ;  /* 0x000000ffff127224 */ /* 0x000fe200078e000d */
[----:B------:R-:W-:Y:S01]  /*2a00*/  STL [R1+0x1798], R20 ;  /* 0x0017981401007387 */ /* 0x000fe20000100800 */
[----:B------:R-:W-:Y:S01]  /*2a10*/  IABS R13, R21 ;  /* 0x00000015000d7213 */ /* 0x000fe20000000000 */
[----:B------:R-:W-:-:S02]  /*2a20*/  IMAD R2, R0, R9, R2 ;  /* 0x0000000900027224 */ /* 0x000fc400078e0202 */
[----:B------:R0:W-:Y:S01]  /*2a30*/  STL [R1+0x1794], R21 ;  /* 0x0017941501007387 */ /* 0x0001e20000100800 */
[----:B------:R-:W-:Y:S01]  /*2a40*/  ISETP.GT.U32.AND P6, PT, R0, R10, PT ;  /* 0x0000000a0000720c */ /* 0x000fe20003fc4070 */
[----:B------:R-:W-:Y:S02]  /*2a50*/  @!P4 IMAD.IADD R8, R8, 0x1, -R0 ;  /* 0x000000010808c824 */ /* 0x000fe400078e0a00 */
[----:B0-----:R-:W-:-:S04]  /*2a60*/  IMAD.MOV.U32 R21, RZ, RZ, R7 ;  /* 0x000000ffff157224 */ /* 0x001fc800078e0007 */
[----:B------:R-:W-:Y:S01]  /*2a70*/  @!P2 IMAD.MOV R21, RZ, RZ, -R21 ;  /* 0x000000ffff15a224 */ /* 0x000fe200078e0a15 */
[C---:B------:R-:W-:Y:S02]  /*2a80*/  ISETP.GT.U32.AND P2, PT, R0.reuse, R2, PT ;  /* 0x000000020000720c */ /* 0x040fe40003f44070 */
[----:B------:R-:W-:-:S03]  /*2a90*/  ISETP.GT.U32.AND P4, PT, R0, R8, PT ;  /* 0x000000080000720c */ /* 0x000fc60003f84070 */
[----:B------:R-:W-:Y:S01]  /*2aa0*/  @!P6 IMAD.IADD R10, R10, 0x1, -R0 ;  /* 0x000000010a0ae824 */ /* 0x000fe200078e0a00 */
[----:B------:R-:W-:Y:S01]  /*2ab0*/  IABS R6, R20 ;  /* 0x0000001400067213 */ /* 0x000fe20000000000 */
[----:B------:R-:W-:Y:S01]  /*2ac0*/  IMAD.MOV.U32 R20, RZ, RZ, R12 ;  /* 0x000000ffff147224 */ /* 0x000fe200078e000c */
[----:B------:R0:W-:Y:S05]  /*2ad0*/  STL [R1+0x1b0], R21 ;  /* 0x0001b01501007387 */ /* 0x0001ea0000100800 */
[--C-:B------:R-:W-:Y:S01]  /*2ae0*/  @!P2 IMAD.IADD R2, R2, 0x1, -R0.reuse ;  /* 0x000000010202a824 */ /* 0x100fe200078e0a00 */
[----:B------:R-:W-:Y:S01]  /*2af0*/  ISETP.GT.U32.AND P2, PT, R0, R10, PT ;  /* 0x0000000a0000720c */ /* 0x000fe20003f44070 */
[----:B------:R-:W-:Y:S01]  /*2b00*/  @!P4 IMAD.IADD R8, R8, 0x1, -R0 ;  /* 0x000000010808c824 */ /* 0x000fe200078e0a00 */
[----:B------:R-:W-:-:S03]  /*2b10*/  ISETP.GE.AND P4, PT, R19, RZ, PT ;  /* 0x000000ff1300720c */ /* 0x000fc60003f86270 */
[----:B0-----:R-:W-:-:S04]  /*2b20*/  IMAD.MOV.U32 R21, RZ, RZ, R8 ;  /* 0x000000ffff157224 */ /* 0x001fc800078e0008 */
[----:B------:R-:W-:-:S04]  /*2b30*/  @!P0 IMAD.MOV R21, RZ, RZ, -R21 ;  /* 0x000000ffff158224 */ /* 0x000fc800078e0a15 */
[----:B------:R-:W-:Y:S01]  /*2b40*/  @!P2 IMAD.IADD R10, R10, 0x1, -R0 ;  /* 0x000000010a0aa824 */ /* 0x000fe200078e0a00 */
[----:B--2---:R-:W-:Y:S02]  /*2b50*/  ISETP.GE.AND P3, PT, R4, RZ, PT ;  /* 0x000000ff0400720c */ /* 0x004fe40003f66270 */
[----:B------:R-:W-:Y:S02]  /*2b60*/  IABS R9, R4 ;  /* 0x0000000400097213 */ /* 0x000fe40000000000 */
[----:B------:R-:W-:Y:S01]  /*2b70*/  IABS R4, R19 ;  /* 0x0000001300047213 */ /* 0x000fe20000000000 */
[----:B------:R-:W-:Y:S02]  /*2b80*/  IMAD.MOV.U32 R19, RZ, RZ, R20 ;  /* 0x000000ffff137224 */ /* 0x000fe400078e0014 */
[----:B------:R-:W-:Y:S02]  /*2b90*/  IMAD.MOV.U32 R20, RZ, RZ, R18 ;  /* 0x000000ffff147224 */ /* 0x000fe400078e0012 */
[----:B------:R-:W-:Y:S01]  /*2ba0*/  IMAD.MOV.U32 R18, RZ, RZ, R14 ;  /* 0x000000ffff127224 */ /* 0x000fe200078e000e */
[----:B------:R-:W-:-:S05]  /*2bb0*/  IABS R14, R23 ;  /* 0x00000017000e7213 */ /* 0x000fca0000000000 */
[----:B------:R-:W-:Y:S02]  /*2bc0*/  IMAD.MOV.U32 R8, RZ, RZ, R14 ;  /* 0x000000ffff087224 */ /* 0x000fe400078e000e */
[----:B------:R-:W2:Y:S04]  /*2bd0*/  LDL.LU R14, [R1+0x98] ;  /* 0x00009800010e7983 */ /* 0x000ea80000300800 */
[----:B------:R0:W-:Y:S02]  /*2be0*/  STL [R1+0x1ac], R21 ;  /* 0x0001ac1501007387 */ /* 0x0001e40000100800 */
[----:B0-----:R-:W-:Y:S02]  /*2bf0*/  IMAD.MOV.U32 R21, RZ, RZ, R20 ;  /* 0x000000ffff157224 */ /* 0x001fe400078e0014 */
[----:B------:R-:W-:-:S04]  /*2c00*/  IMAD.MOV.U32 R20, RZ, RZ, R10 ;  /* 0x000000ffff147224 */ /* 0x000fc800078e000a */
[----:B------:R-:W-:Y:S01]  /*2c10*/  @!P1 IMAD.MOV R20, RZ, RZ, -R20 ;  /* 0x000000ffff149224 */ /* 0x000fe200078e0a14 */
[----:B----4-:R-:W-:Y:S04]  /*2c20*/  STL [R1+0x1790], R29 ;  /* 0x0017901d01007387 */ /* 0x010fe80000100800 */
[----:B------:R0:W-:Y:S04]  /*2c30*/  STL [R1+0x134], R20 ;  /* 0x0001341401007387 */ /* 0x0001e80000100800 */
[----:B0-----:R-:W3:Y:S01]  /*2c40*/  LDL.LU R20, [R1+0x1798] ;  /* 0x0017980001147983 */ /* 0x001ee20000300800 */
[----:B------:R-:W-:-:S04]  /*2c50*/  IMAD.HI.U32 R11, R5, R9, RZ ;  /* 0x00000009050b7227 */ /* 0x000fc800078e00ff */
[----:B------:R-:W-:Y:S02]  /*2c60*/  IMAD.MOV R11, RZ, RZ, -R11 ;  /* 0x000000ffff0b7224 */ /* 0x000fe400078e0a0b */
[----:B------:R-:W-:-:S04]  /*2c70*/  IMAD.HI.U32 R12, R5, R4, RZ ;  /* 0x00000004050c7227 */ /* 0x000fc800078e00ff */
[----:B------:R-:W-:Y:S02]  /*2c80*/  IMAD R9, R0, R11, R9 ;  /* 0x0000000b00097224 */ /* 0x000fe400078e0209 */
[----:B------:R-:W-:-:S03]  /*2c90*/  IMAD.MOV R12, RZ, RZ, -R12 ;  /* 0x000000ffff0c7224 */ /* 0x000fc600078e0a0c */
[----:B------:R-:W-:Y:S01]  /*2ca0*/  ISETP.GT.U32.AND P6, PT, R0, R9, PT ;  /* 0x000000090000720c */ /* 0x000fe20003fc4070 */
[----:B------:R-:W-:Y:S02]  /*2cb0*/  IMAD.MOV.U32 R7, RZ, RZ, R13 ;  /* 0x000000ffff077224 */ /* 0x000fe400078e000d */
[----:B------:R-:W-:Y:S01]  /*2cc0*/  IMAD.HI.U32 R13, R5, R6, RZ ;  /* 0x00000006050d7227 */ /* 0x000fe200078e00ff */
[----:B------:R-:W-:-:S03]  /*2cd0*/  IABS R11, R22 ;  /* 0x00000016000b7213 */ /* 0x000fc60000000000 */
[C---:B------:R-:W-:Y:S01]  /*2ce0*/  IMAD R4, R0.reuse, R12, R4 ;  /* 0x0000000c00047224 */ /* 0x040fe200078e0204 */
[C---:B------:R-:W-:Y:S01]  /*2cf0*/  ISETP.GT.U32.AND P0, PT, R0.reuse, R2, PT ;  /* 0x000000020000720c */ /* 0x040fe20003f04070 */
[----:B------:R-:W-:Y:S02]  /*2d00*/  IMAD.MOV R13, RZ, RZ, -R13 ;  /* 0x000000ffff0d7224 */ /* 0x000fe400078e0a0d */
[----:B------:R-:W-:Y:S01]  /*2d10*/  IMAD.HI.U32 R12, R5, R7, RZ ;  /* 0x00000007050c7227 */ /* 0x000fe200078e00ff */
[----:B------:R-:W-:-:S03]  /*2d20*/  ISETP.GT.U32.AND P2, PT, R0, R4, PT ;  /* 0x000000040000720c */ /* 0x000fc60003f44070 */
[----:B------:R-:W-:Y:S02]  /*2d30*/  IMAD R6, R0, R13, R6 ;  /* 0x0000000d00067224 */ /* 0x000fe400078e0206 */
[----:B------:R-:W-:-:S04]  /*2d40*/  IMAD.HI.U32 R13, R5, R11, RZ ;  /* 0x0000000b050d7227 */ /* 0x000fc800078e00ff */
[----:B------:R-:W-:Y:S02]  /*2d50*/  IMAD.MOV R12, RZ, RZ, -R12 ;  /* 0x000000ffff0c7224 */ /* 0x000fe400078e0a0c */
[--C-:B------:R-:W-:Y:S02]  /*2d60*/  @!P6 IMAD.IADD R9, R9, 0x1, -R0.reuse ;  /* 0x000000010909e824 */ /* 0x100fe400078e0a00 */
[----:B------:R-:W-:Y:S02]  /*2d70*/  IMAD.MOV R13, RZ, RZ, -R13 ;  /* 0x000000ffff0d7224 */ /* 0x000fe400078e0a0d */
[C---:B------:R-:W-:Y:S01]  /*2d80*/  IMAD R7, R0.reuse, R12, R7 ;  /* 0x0000000c00077224 */ /* 0x040fe200078e0207 */
[----:B------:R-:W-:Y:S02]  /*2d90*/  IABS R12, R24 ;  /* 0x00000018000c7213 */ /* 0x000fe40000000000 */
[C---:B------:R-:W-:Y:S01]  /*2da0*/  ISETP.GT.U32.AND P6, PT, R0.reuse, R9, PT ;  /* 0x000000090000720c */ /* 0x040fe20003fc4070 */
[----:B------:R-:W-:Y:S01]  /*2db0*/  IMAD R11, R0, R13, R11 ;  /* 0x0000000d000b7224 */ /* 0x000fe200078e020b */
[----:B------:R-:W-:Y:S01]  /*2dc0*/  IABS R13, R29 ;  /* 0x0000001d000d7213 */ /* 0x000fe20000000000 */
[----:B------:R-:W-:-:S02]  /*2dd0*/  @!P0 IMAD.IADD R2, R2, 0x1, -R0 ;  /* 0x0000000102028824 */ /* 0x000fc400078e0a00 */
[----:B------:R-:W-:-:S08]  /*2de0*/  @!P2 IMAD.IADD R4, R4, 0x1, -R0 ;  /* 0x000000010404a824 */ /* 0x000fd000078e0a00 */
[----:B------:R-:W-:Y:S02]  /*2df0*/  @!P6 IMAD.IADD R9, R9, 0x1, -R0 ;  /* 0x000000010909e824 */ /* 0x000fe400078e0a00 */
[----:B--2---:R-:W-:Y:S02]  /*2e00*/  IMAD.MOV.U32 R29, RZ, RZ, R14 ;  /* 0x000000ffff1d7224 */ /* 0x004fe400078e000e */
[----:B------:R-:W-:-:S04]  /*2e10*/  IMAD.HI.U32 R14, R5, R12, RZ ;  /* 0x0000000c050e7227 */ /* 0x000fc800078e00ff */
[----:B------:R-:W-:-:S04]  /*2e20*/  IMAD.MOV R14, RZ, RZ, -R14 ;  /* 0x000000ffff0e7224 */ /* 0x000fc800078e0a0e */
[----:B------:R-:W-:Y:S02]  /*2e30*/  IMAD R12, R0, R14, R12 ;  /* 0x0000000e000c7224 */ /* 0x000fe400078e020c */
[----:B------:R-:W2:Y:S01]  /*2e40*/  LDL R14, [R1+0xc] ;  /* 0x00000c00010e7983 */ /* 0x000ea20000100800 */
[----:B---3--:R-:W-:Y:S01]  /*2e50*/  ISETP.GE.AND P2, PT, R20, RZ, PT ;  /* 0x000000ff1400720c */ /* 0x008fe20003f46270 */
[----:B------:R-:W-:Y:S02]  /*2e60*/  IMAD.MOV.U32 R20, RZ, RZ, R21 ;  /* 0x000000ffff147224 */ /* 0x000fe400078e0015 */
[----:B------:R-:W-:Y:S02]  /*2e70*/  IMAD.MOV.U32 R21, RZ, RZ, R2 ;  /* 0x000000ffff157224 */ /* 0x000fe400078e0002 */
[----:B------:R-:W3:Y:S02]  /*2e80*/  LDL R2, [R1+0x8] ;  /* 0x0000080001027983 */ /* 0x000ee40000100800 */
[----:B------:R-:W-:-:S05]  /*2e90*/  @!P5 IMAD.MOV R21, RZ, RZ, -R21 ;  /* 0x000000ffff15d224 */ /* 0x000fca00078e0a15 */
[----:B------:R0:W-:Y:S02]  /*2ea0*/  STL [R1+0x138], R21 ;  /* 0x0001381501007387 */ /* 0x0001e40000100800 */
[----:B0-----:R-:W-:Y:S02]  /*2eb0*/  IMAD.MOV.U32 R21, RZ, RZ, R9 ;  /* 0x000000ffff157224 */ /* 0x001fe400078e0009 */
[----:B------:R-:W4:Y:S02]  /*2ec0*/  LDL.LU R9, [R1+0x40] ;  /* 0x0000400001097983 */ /* 0x000f240000300800 */
[----:B------:R-:W-:-:S05]  /*2ed0*/  @!P3 IMAD.MOV R21, RZ, RZ, -R21 ;  /* 0x000000ffff15b224 */ /* 0x000fca00078e0a15 */
[----:B------:R0:W-:Y:S04]  /*2ee0*/  STL [R1+0x13c], R21 ;  /* 0x00013c1501007387 */ /* 0x0001e80000100800 */
[----:B0-----:R-:W5:Y:S01]  /*2ef0*/  LDL.LU R21, [R1+0x1794] ;  /* 0x0017940001157983 */ /* 0x001f620000300800 */
[C---:B------:R-:W-:Y:S02]  /*2f00*/  ISETP.GT.U32.AND P1, PT, R0.reuse, R6, PT ;  /* 0x000000060000720c */ /* 0x040fe40003f24070 */
[----:B------:R-:W-:Y:S01]  /*2f10*/  ISETP.GT.U32.AND P0, PT, R0, R7, PT ;  /* 0x000000070000720c */ /* 0x000fe20003f04070 */
[----:B------:R-:W-:-:S10]  /*2f20*/  IMAD.HI.U32 R10, R5, R8, RZ ;  /* 0x00000008050a7227 */ /* 0x000fd400078e00ff */
[--C-:B------:R-:W-:Y:S02]  /*2f30*/  @!P1 IMAD.IADD R6, R6, 0x1, -R0.reuse ;  /* 0x0000000106069824 */ /* 0x100fe400078e0a00 */
[----:B------:R-:W-:-:S03]  /*2f40*/  @!P0 IMAD.IADD R7, R7, 0x1, -R0 ;  /* 0x0000000107078824 */ /* 0x000fc600078e0a00 */
[C---:B------:R-:W-:Y:S01]  /*2f50*/  ISETP.GT.U32.AND P0, PT, R0.reuse, R6, PT ;  /* 0x000000060000720c */ /* 0x040fe20003f04070 */
[----:B------:R-:W-:Y:S01]  /*2f60*/  IMAD.MOV R10, RZ, RZ, -R10 ;  /* 0x000000ffff0a7224 */ /* 0x000fe200078e0a0a */
[----:B------:R-:W-:-:S03]  /*2f70*/  ISETP.GT.U32.AND P1, PT, R0, R4, PT ;  /* 0x000000040000720c */ /* 0x000fc60003f24070 */
[----:B------:R-:W-:-:S05]  /*2f80*/  IMAD R8, R0, R10, R8 ;  /* 0x0000000a00087224 */ /* 0x000fca00078e0208 */
[----:B------:R-:W-:-:S03]  /*2f90*/  ISETP.GT.U32.AND P3, PT, R0, R8, PT ;  /* 0x000000080000720c */ /* 0x000fc60003f64070 */
[----:B------:R-:W-:Y:S01]  /*2fa0*/  @!P0 IMAD.IADD R6, R6, 0x1, -R0 ;  /* 0x0000000106068824 */ /* 0x000fe200078e0a00 */
[----:B------:R-:W-:Y:S01]  /*2fb0*/  ISETP.GT.U32.AND P0, PT, R0, R12, PT ;  /* 0x0000000c0000720c */ /* 0x000fe20003f04070 */
[----:B------:R-:W-:-:S04]  /*2fc0*/  IMAD.HI.U32 R10, R5, R13, RZ ;  /* 0x0000000d050a7227 */ /* 0x000fc800078e00ff */
[----:B------:R-:W-:Y:S02]  /*2fd0*/  IMAD.MOV R10, RZ, RZ, -R10 ;  /* 0x000000ffff0a7224 */ /* 0x000fe400078e0a0a */
[--C-:B------:R-:W-:Y:S02]  /*2fe0*/  @!P1 IMAD.IADD R4, R4, 0x1, -R0.reuse ;  /* 0x0000000104049824 */ /* 0x100fe400078e0a00 */
[----:B------:R-:W-:Y:S02]  /*2ff0*/  IMAD R10, R0, R10, R13 ;  /* 0x0000000a000a7224 */ /* 0x000fe400078e020d */
[--C-:B------:R-:W-:Y:S01]  /*3000*/  @!P3 IMAD.IADD R8, R8, 0x1, -R0.reuse ;  /* 0x000000010808b824 */ /* 0x100fe200078e0a00 */
[----:B------:R-:W-:Y:S01]  /*3010*/  ISETP.GE.AND P3, PT, R23, RZ, PT ;  /* 0x000000ff1700720c */ /* 0x000fe20003f66270 */
[----:B------:R-:W-:Y:S01]  /*3020*/  @!P0 IMAD.IADD R12, R12, 0x1, -R0 ;  /* 0x000000010c0c8824 */ /* 0x000fe200078e0a00 */
[----:B------:R-:W-:Y:S02]  /*3030*/  ISETP.GE.AND P0, PT, R24, RZ, PT ;  /* 0x000000ff1800720c */ /* 0x000fe40003f06270 */
[----:B-----5:R-:W-:-:S02]  /*3040*/  ISETP.GE.AND P1, PT, R21, RZ, PT ;  /* 0x000000ff1500720c */ /* 0x020fc40003f26270 */
[----:B------:R-:W5:Y:S04]  /*3050*/  LDL.LU R21, [R1+0x210] ;  /* 0x0002100001157983 */ /* 0x000f680000300800 */
[----:B------:R-:W5:Y:S04]  /*3060*/  LDL R13, [R1+0x10] ;  /* 0x00001000010d7983 */ /* 0x000f680000100800 */
[----:B------:R-:W5:Y:S04]  /*3070*/  LDL.LU R23, [R1+0x54] ;  /* 0x0000540001177983 */ /* 0x000f680000300800 */
[----:B------:R-:W5:Y:S01]  /*3080*/  LDL.LU R24, [R1+0x50] ;  /* 0x0000500001187983 */ /* 0x000f620000300800 */
[----:B------:R-:W-:-:S13]  /*3090*/  ISETP.GT.U32.AND P6, PT, R0, R11, PT ;  /* 0x0000000b0000720c */ /* 0x000fda0003fc4070 */
[----:B------:R-:W-:Y:S01]  /*30a0*/  @!P6 IMAD.IADD R11, R11, 0x1, -R0 ;  /* 0x000000010b0be824 */ /* 0x000fe200078e0a00 */
[----:B------:R-:W-:Y:S02]  /*30b0*/  ISETP.GT.U32.AND P6, PT, R0, R7, PT ;  /* 0x000000070000720c */ /* 0x000fe40003fc4070 */
[----:B---3--:R-:W-:-:S11]  /*30c0*/  IABS R2, R2 ;  /* 0x0000000200027213 */ /* 0x008fd60000000000 */
[----:B------:R-:W-:Y:S01]  /*30d0*/  @!P6 IMAD.IADD R7, R7, 0x1, -R0 ;  /* 0x000000010707e824 */ /* 0x000fe200078e0a00 */
[----:B------:R-:W-:Y:S01]  /*30e0*/  ISETP.GE.AND P6, PT, R22, RZ, PT ;  /* 0x000000ff1600720c */ /* 0x000fe20003fc6270 */
[----:B----4-:R-:W-:Y:S01]  /*30f0*/  IMAD.MOV.U32 R22, RZ, RZ, R9 ;  /* 0x000000ffff167224 */ /* 0x010fe200078e0009 */
[----:B--2---:R-:W-:Y:S01]  /*3100*/  IABS R9, R14 ;  /* 0x0000000e00097213 */ /* 0x004fe20000000000 */
[----:B------:R-:W-:-:S04]  /*3110*/  IMAD.HI.U32 R14, R5, R2, RZ ;  /* 0x00000002050e7227 */ /* 0x000fc800078e00ff */
[----:B------:R-:W-:Y:S01]  /*3120*/  IMAD.MOV R14, RZ, RZ, -R14 ;  /* 0x000000ffff0e7224 */ /* 0x000fe200078e0a0e */
[----:B------:R-:W-:-:S03]  /*3130*/  ISETP.GT.U32.AND P5, PT, R0, R11, PT ;  /* 0x0000000b0000720c */ /* 0x000fc60003fa4070 */
[----:B------:R-:W-:Y:S02]  /*3140*/  IMAD R2, R0, R14, R2 ;  /* 0x0000000e00027224 */ /* 0x000fe400078e0202 */
[----:B------:R-:W-:-:S08]  /*3150*/  @!P2 IMAD.MOV R6, RZ, RZ, -R6 ;  /* 0x000000ffff06a224 */ /* 0x000fd000078e0a06 */
[----:B------:R-:W-:Y:S02]  /*3160*/  @!P5 IMAD.IADD R11, R11, 0x1, -R0 ;  /* 0x000000010b0bd824 */ /* 0x000fe400078e0a00 */
[----:B-----5:R-:W-:Y:S02]  /*3170*/  IMAD.MOV.U32 R14, RZ, RZ, R24 ;  /* 0x000000ffff0e7224 */ /* 0x020fe400078e0018 */
[----:B------:R-:W-:Y:S02]  /*3180*/  IMAD.MOV.U32 R24, RZ, RZ, R23 ;  /* 0x000000ffff187224 */ /* 0x000fe400078e0017 */
[----:B------:R-:W-:Y:S02]  /*3190*/  IMAD.MOV.U32 R23, RZ, RZ, R22 ;  /* 0x000000ffff177224 */ /* 0x000fe400078e0016 */
[----:B------:R-:W-:Y:S02]  /*31a0*/  IMAD.MOV.U32 R22, RZ, RZ, R29 ;  /* 0x000000ffff167224 */ /* 0x000fe400078e001d */
[----:B------:R-:W-:-:S04]  /*31b0*/  IMAD.MOV.U32 R29, RZ, RZ, R4 ;  /* 0x000000ffff1d7224 */ /* 0x000fc800078e0004 */
[----:B------:R-:W-:-:S05]  /*31c0*/  @!P4 IMAD.MOV R29, RZ, RZ, -R29 ;  /* 0x000000ffff1dc224 */ /* 0x000fca00078e0a1d */
[----:B------:R0:W-:Y:S02]  /*31d0*/  STL [R1+0x140], R29 ;  /* 0x0001401d01007387 */ /* 0x0001e40000100800 */
[----:B0-----:R-:W-:Y:S02]  /*31e0*/  IMAD.MOV.U32 R29, RZ, RZ, R7 ;  /* 0x000000ffff1d7224 */ /* 0x001fe400078e0007 */
[----:B------:R-:W2:Y:S04]  /*31f0*/  LDL.LU R7, [R1+0x8] ;  /* 0x0000080001077983 */ /* 0x000ea80000300800 */
[----:B------:R0:W-:Y:S02]  /*3200*/  STL [R1+0x148], R6 ;  /* 0x0001480601007387 */ /* 0x0001e40000100800 */
[----:B0-----:R-:W-:-:S02]  /*3210*/  IMAD.MOV.U32 R6, RZ, RZ, R11 ;  /* 0x000000ffff067224 */ /* 0x001fc400078e000b */
[----:B------:R-:W3:Y:S01]  /*3220*/  LDL.LU R11, [R1+0x18] ;  /* 0x00001800010b7983 */ /* 0x000ee20000300800 */
[----:B------:R-:W-:Y:S01]  /*3230*/  @!P1 IMAD.MOV R29, RZ, RZ, -R29 ;  /* 0x000000ffff1d9224 */ /* 0x000fe200078e0a1d */
[----:B------:R-:W-:Y:S01]  /*3240*/  ISETP.GT.U32.AND P5, PT, R0, R10, PT ;  /* 0x0000000a0000720c */ /* 0x000fe20003fa4070 */
[----:B------:R-:W-:Y:S01]  /*3250*/  IMAD.HI.U32 R4, R5, R9, RZ ;  /* 0x0000000905047227 */ /* 0x000fe200078e00ff */
[----:B---3--:R-:W-:Y:S04]  /*3260*/  STL [R1+0x178c], R11 ;  /* 0x00178c0b01007387 */ /* 0x008fe80000100800 */
[----:B------:R0:W-:Y:S04]  /*3270*/  STL [R1+0x150], R29 ;  /* 0x0001501d01007387 */ /* 0x0001e80000100800 */
[----:B0-----:R-:W3:Y:S03]  /*3280*/  LDL.LU R29, [R1+0x1790] ;  /* 0x00179000011d7983 */ /* 0x001ee60000300800 */
[----:B------:R-:W-:Y:S01]  /*3290*/  @!P5 IMAD.IADD R10, R10, 0x1, -R0 ;  /* 0x000000010a0ad824 */ /* 0x000fe200078e0a00 */
[----:B------:R-:W-:Y:S01]  /*32a0*/  ISETP.GT.U32.AND P5, PT, R0, R12, PT ;  /* 0x0000000c0000720c */ /* 0x000fe20003fa4070 */
[----:B------:R-:W-:Y:S01]  /*32b0*/  @!P6 IMAD.MOV R6, RZ, RZ, -R6 ;  /* 0x000000ffff06e224 */ /* 0x000fe200078e0a06 */
[----:B------:R-:W4:Y:S01]  /*32c0*/  LDL.LU R11, [R1+0xc] ;  /* 0x00000c00010b7983 */ /* 0x000f220000300800 */
[----:B------:R-:W-:-:S03]  /*32d0*/  IMAD.MOV R4, RZ, RZ, -R4 ;  /* 0x000000ffff047224 */ /* 0x000fc600078e0a04 */
[----:B------:R-:W-:Y:S01]  /*32e0*/  STL [R1+0x154], R6 ;  /* 0x0001540601007387 */ /* 0x000fe20000100800 */
[----:B------:R-:W-:-:S06]  /*32f0*/  IMAD R4, R0, R4, R9 ;  /* 0x0000000400047224 */ /* 0x000fcc00078e0209 */
[----:B------:R-:W-:Y:S01]  /*3300*/  @!P5 IMAD.IADD R12, R12, 0x1, -R0 ;  /* 0x000000010c0cd824 */ /* 0x000fe200078e0a00 */
[----:B---3--:R-:W-:Y:S02]  /*3310*/  ISETP.GE.AND P6, PT, R29, RZ, PT ;  /* 0x000000ff1d00720c */ /* 0x008fe40003fc6270 */
[----:B------:R-:W3:Y:S04]  /*3320*/  LDL.LU R29, [R1+0x14] ;  /* 0x00001400011d7983 */ /* 0x000ee80000300800 */
[----:B------:R-:W5:Y:S04]  /*3330*/  LDL R9, [R1+0x1c] ;  /* 0x00001c0001097983 */ /* 0x000f680000100800 */
[----:B------:R0:W-:Y:S04]  /*3340*/  STL [R1+0x1788], R12 ;  /* 0x0017880c01007387 */ /* 0x0001e80000100800 */
[----:B0-----:R-:W2:Y:S01]  /*3350*/  LDL.LU R12, [R1+0x10] ;  /* 0x00001000010c7983 */ /* 0x001ea20000300800 */
[----:B------:R-:W-:-:S02]  /*3360*/  ISETP.GT.U32.AND P4, PT, R0, R8, PT ;  /* 0x000000080000720c */ /* 0x000fc40003f84070 */
[C---:B------:R-:W-:Y:S02]  /*3370*/  ISETP.GT.U32.AND P1, PT, R0.reuse, R2, PT ;  /* 0x000000020000720c */ /* 0x040fe40003f24070 */
[----:B------:R-:W-:-:S09]  /*3380*/  ISETP.GT.U32.AND P2, PT, R0, R10, PT ;  /* 0x0000000a0000720c */ /* 0x000fd20003f44070 */
[--C-:B------:R-:W-:Y:S02]  /*3390*/  @!P4 IMAD.IADD R8, R8, 0x1, -R0.reuse ;  /* 0x000000010808c824 */ /* 0x100fe400078e0a00 */
[--C-:B------:R-:W-:Y:S02]  /*33a0*/  @!P1 IMAD.IADD R2, R2, 0x1, -R0.reuse ;  /* 0x0000000102029824 */ /* 0x100fe400078e0a00 */
[----:B------:R-:W-:Y:S01]  /*33b0*/  @!P2 IMAD.IADD R10, R10, 0x1, -R0 ;  /* 0x000000010a0aa824 */ /* 0x000fe200078e0a00 */
[----:B----4-:R-:W-:Y:S02]  /*33c0*/  ISETP.GE.AND P2, PT, R11, RZ, PT ;  /* 0x000000ff0b00720c */ /* 0x010fe40003f46270 */
[----:B------:R-:W4:Y:S01]  /*33d0*/  LDL.LU R11, [R1+0x178c] ;  /* 0x00178c00010b7983 */ /* 0x000f220000300800 */
[----:B--2---:R-:W-:Y:S01]  /*33e0*/  ISETP.GE.AND P1, PT, R12, RZ, PT ;  /* 0x000000ff0c00720c */ /* 0x004fe20003f26270 */
[----:B------:R-:W-:-:S04]  /*33f0*/  IMAD.MOV.U32 R12, RZ, RZ, R8 ;  /* 0x000000ffff0c7224 */ /* 0x000fc800078e0008 */
[----:B------:R-:W-:-:S05]  /*3400*/  @!P3 IMAD.MOV R12, RZ, RZ, -R12 ;  /* 0x000000ffff0cb224 */ /* 0x000fca00078e0a0c */
[----:B------:R0:W-:Y:S04]  /*3410*/  STL [R1+0x15c], R12 ;  /* 0x00015c0c01007387 */ /* 0x0001e80000100800 */
[----:B0-----:R-:W2:Y:S01]  /*3420*/  LDL.LU R12, [R1+0x1788] ;  /* 0x00178800010c7983 */ /* 0x001ea20000300800 */
[----:B------:R-:W-:-:S05]  /*3430*/  @!P6 IMAD.MOV R10, RZ, RZ, -R10 ;  /* 0x000000ffff0ae224 */ /* 0x000fca00078e0a0a */
[----:B------:R0:W-:Y:S01]  /*3440*/  STL [R1+0x170], R10 ;  /* 0x0001700a01007387 */ /* 0x0001e20000100800 */
[----:B------:R-:W-:-:S05]  /*3450*/  IABS R13, R13 ;  /* 0x0000000d000d7213 */ /* 0x000fca0000000000 */
[----:B------:R-:W-:-:S04]  /*3460*/  IMAD.HI.U32 R6, R5, R13, RZ ;  /* 0x0000000d05067227 */ /* 0x000fc800078e00ff */
[----:B--2---:R-:W-:-:S05]  /*3470*/  @!P0 IMAD.MOV R12, RZ, RZ, -R12 ;  /* 0x000000ffff0c8224 */ /* 0x004fca00078e0a0c */
[----:B------:R-:W-:Y:S04]  /*3480*/  STL [R1+0x168], R12 ;  /* 0x0001680c01007387 */ /* 0x000fe80000100800 */
[----:B0-----:R-:W2:Y:S04]  /*3490*/  LDL R10, [R1+0x20] ;  /* 0x00002000010a7983 */ /* 0x001ea80000100800 */
[----:B------:R0:W-:Y:S04]  /*34a0*/  STL [R1+0x1784], R27 ;  /* 0x0017841b01007387 */ /* 0x0001e80000100800 */
[----:B0-----:R-:W2:Y:S01]  /*34b0*/  LDL.LU R27, [R1+0x1c] ;  /* 0x00001c00011b7983 */ /* 0x001ea20000300800 */
[----:B------:R-:W-:Y:S01]  /*34c0*/  IMAD.MOV R6, RZ, RZ, -R6 ;  /* 0x000000ffff067224 */ /* 0x000fe200078e0a06 */
[----:B------:R-:W-:-:S02]  /*34d0*/  ISETP.GE.AND P4, PT, R7, RZ, PT ;  /* 0x000000ff0700720c */ /* 0x000fc40003f86270 */
[----:B---3--:R-:W-:Y:S01]  /*34e0*/  ISETP.GE.AND P6, PT, R29, RZ, PT ;  /* 0x000000ff1d00720c */ /* 0x008fe20003fc6270 */
[C---:B------:R-:W-:Y:S01]  /*34f0*/  IMAD R13, R0.reuse, R6, R13 ;  /* 0x00000006000d7224 */ /* 0x040fe200078e020d */
[----:B------:R-:W3:Y:S04]  /*3500*/  LDL R12, [R1+0x38] ;  /* 0x00003800010c7983 */ /* 0x000ee80000100800 */
[C---:B------:R-:W-:Y:S02]  /*3510*/  ISETP.GT.U32.AND P0, PT, R0.reuse, R13, PT ;  /* 0x0000000d0000720c */ /* 0x040fe40003f04070 */
[----:B------:R-:W-:Y:S02]  /*3520*/  IABS R7, R29 ;  /* 0x0000001d00077213 */ /* 0x000fe40000000000 */
[----:B------:R-:W3:Y:S09]  /*3530*/  LDL R29, [R1+0x3c] ;  /* 0x00003c00011d7983 */ /* 0x000ef20000100800 */
[----:B------:R-:W-:Y:S01]  /*3540*/  @!P0 IMAD.IADD R13, R13, 0x1, -R0 ;  /* 0x000000010d0d8824 */ /* 0x000fe200078e0a00 */
[----:B------:R-:W-:-:S02]  /*3550*/  ISETP.GT.U32.AND P3, PT, R0, R2, PT ;  /* 0x000000020000720c */ /* 0x000fc40003f64070 */
[----:B--2---:R-:W-:Y:S02]  /*3560*/  ISETP.GE.AND P0, PT, R27, RZ, PT ;  /* 0x000000ff1b00720c */ /* 0x004fe40003f06270 */
[----:B------:R-:W2:Y:S01]  /*3570*/  LDL.LU R27, [R1+0x1784] ;  /* 0x00178400011b7983 */ /* 0x000ea20000300800 */
[----:B------:R-:W-:Y:S01]  /*3580*/  IMAD.HI.U32 R8, R5, R7, RZ ;  /* 0x0000000705087227 */ /* 0x000fe200078e00ff */
[----:B----4-:R-:W-:Y:S02]  /*3590*/  IABS R6, R11 ;  /* 0x0000000b00067213 */ /* 0x010fe40000000000 */
[----:B-----5:R-:W-:Y:S01]  /*35a0*/  IABS R9, R9 ;  /* 0x0000000900097213 */ /* 0x020fe20000000000 */
[----:B------:R-:W-:-:S04]  /*35b0*/  IMAD.MOV R8, RZ, RZ, -R8 ;  /* 0x000000ffff087224 */ /* 0x000fc800078e0a08 */
[----:B------:R-:W-:Y:S01]  /*35c0*/  @!P3 IMAD.IADD R2, R2, 0x1, -R0 ;  /* 0x000000010202b824 */ /* 0x000fe200078e0a00 */
[----:B------:R-:W-:Y:S01]  /*35d0*/  ISETP.GE.AND P3, PT, R11, RZ, PT ;  /* 0x000000ff0b00720c */ /* 0x000fe20003f66270 */
[----:B------:R-:W-:Y:S02]  /*35e0*/  IMAD R7, R0, R8, R7 ;  /* 0x0000000800077224 */ /* 0x000fe400078e0207 */
[----:B------:R-:W-:-:S04]  /*35f0*/  IMAD.HI.U32 R8, R5, R6, RZ ;  /* 0x0000000605087227 */ /* 0x000fc800078e00ff */
[----:B------:R-:W-:-:S04]  /*3600*/  IMAD.HI.U32 R11, R5, R9, RZ ;  /* 0x00000009050b7227 */ /* 0x000fc800078e00ff */
[----:B------:R-:W-:Y:S02]  /*3610*/  IMAD.MOV R8, RZ, RZ, -R8 ;  /* 0x000000ffff087224 */ /* 0x000fe400078e0a08 */
[----:B------:R-:W-:Y:S02]  /*3620*/  IMAD.MOV R11, RZ, RZ, -R11 ;  /* 0x000000ffff0b7224 */ /* 0x000fe400078e0a0b */
[----:B------:R-:W-:Y:S02]  /*3630*/  @!P4 IMAD.MOV R2, RZ, RZ, -R2 ;  /* 0x000000ffff02c224 */ /* 0x000fe400078e0a02 */
[C---:B------:R-:W-:Y:S02]  /*3640*/  IMAD R8, R0.reuse, R8, R6 ;  /* 0x0000000800087224 */ /* 0x040fe400078e0206 */
[C---:B------:R-:W-:Y:S02]  /*3650*/  IMAD R6, R0.reuse, R11, R9 ;  /* 0x0000000b00067224 */ /* 0x040fe400078e0209 */
[----:B------:R-:W4:Y:S04]  /*3660*/  LDL R9, [R1+0x28] ;  /* 0x0000280001097983 */ /* 0x000f280000100800 */
[----:B------:R-:W-:Y:S01]  /*3670*/  STL [R1+0x178], R2 ;  /* 0x0001780201007387 */ /* 0x000fe20000100800 */
[----:B------:R-:W-:-:S13]  /*3680*/  ISETP.GT.U32.AND P5, PT, R0, R4, PT ;  /* 0x000000040000720c */ /* 0x000fda0003fa4070 */
[----:B------:R-:W-:Y:S01]  /*3690*/  @!P5 IMAD.IADD R4, R4, 0x1, -R0 ;  /* 0x000000010404d824 */ /* 0x000fe200078e0a00 */
[----:B--2---:R0:W-:Y:S04]  /*36a0*/  STL [R1+0x1780], R27 ;  /* 0x0017801b01007387 */ /* 0x0041e80000100800 */
[----:B0-----:R-:W2:Y:S01]  /*36b0*/  LDL.LU R27, [R1+0x20] ;  /* 0x00002000011b7983 */ /* 0x001ea20000300800 */
[----:B------:R-:W-:Y:S02]  /*36c0*/  ISETP.GT.U32.AND P5, PT, R0, R4, PT ;  /* 0x000000040000720c */ /* 0x000fe40003fa4070 */
[----:B---3--:R-:W-:Y:S02]  /*36d0*/  IABS R2, R29 ;  /* 0x0000001d00027213 */ /* 0x008fe40000000000 */
[----:B------:R-:W-:-:S09]  /*36e0*/  IABS R12, R12 ;  /* 0x0000000c000c7213 */ /* 0x000fd20000000000 */
[----:B------:R-:W-:Y:S01]  /*36f0*/  @!P5 IMAD.IADD R4, R4, 0x1, -R0 ;  /* 0x000000010404d824 */ /* 0x000fe200078e0a00 */
[----:B------:R-:W-:-:S03]  /*3700*/  ISETP.GT.U32.AND P5, PT, R0, R7, PT ;  /* 0x000000070000720c */ /* 0x000fc60003fa4070 */
[----:B------:R-:W-:Y:S01]  /*3710*/  IMAD.MOV.U32 R29, RZ, RZ, R4 ;  /* 0x000000ffff1d7224 */ /* 0x000fe200078e0004 */
[----:B------:R-:W-:-:S03]  /*3720*/  ISETP.GT.U32.AND P4, PT, R0, R13, PT ;  /* 0x0000000d0000720c */ /* 0x000fc60003f84070 */
[----:B------:R-:W-:Y:S02]  /*3730*/  @!P2 IMAD.MOV R29, RZ, RZ, -R29 ;  /* 0x000000ffff1da224 */ /* 0x000fe400078e0a1d */
[----:B------:R-:W-:-:S03]  /*3740*/  IMAD.MOV.U32 R4, RZ, RZ, R12 ;  /* 0x000000ffff047224 */ /* 0x000fc600078e000c */
[----:B------:R0:W-:Y:S01]  /*3750*/  STL [R1+0x180], R29 ;  /* 0x0001801d01007387 */ /* 0x0001e20000100800 */
[----:B------:R-:W-:Y:S01]  /*3760*/  @!P5 IMAD.IADD R7, R7, 0x1, -R0 ;  /* 0x000000010707d824 */ /* 0x000fe200078e0a00 */
[----:B------:R-:W-:-:S04]  /*3770*/  ISETP.GT.U32.AND P2, PT, R0, R8, PT ;  /* 0x000000080000720c */ /* 0x000fc80003f44070 */
[----:B------:R-:W-:Y:S01]  /*3780*/  ISETP.GT.U32.AND P5, PT, R0, R7, PT ;  /* 0x000000070000720c */ /* 0x000fe20003fa4070 */
[----:B0-----:R-:W-:Y:S02]  /*3790*/  IMAD.MOV.U32 R29, RZ, RZ, R14 ;  /* 0x000000ffff1d7224 */ /* 0x001fe400078e000e */
[----:B------:R-:W-:-:S04]  /*37a0*/  IMAD.HI.U32 R14, R5, R4, RZ ;  /* 0x00000004050e7227 */ /* 0x000fc800078e00ff */
[----:B------:R-:W-:Y:S02]  /*37b0*/  IMAD.MOV R14, RZ, RZ, -R14 ;  /* 0x000000ffff0e7224 */ /* 0x000fe400078e0a0e */
[----:B------:R-:W-:Y:S01]  /*37c0*/  @!P4 IMAD.IADD R13, R13, 0x1, -R0 ;  /* 0x000000010d0dc824 */ /* 0x000fe200078e0a00 */
[----:B------:R-:W-:Y:S01]  /*37d0*/  IABS R10, R10 ;  /* 0x0000000a000a7213 */ /* 0x000fe20000000000 */
[----:B------:R-:W-:-:S04]  /*37e0*/  IMAD.HI.U32 R12, R5, R2, RZ ;  /* 0x00000002050c7227 */ /* 0x000fc800078e00ff */
[----:B------:R-:W-:Y:S02]  /*37f0*/  IMAD R4, R0, R14, R4 ;  /* 0x0000000e00047224 */ /* 0x000fe400078e0204 */
[----:B------:R-:W-:Y:S01]  /*3800*/  IMAD.MOV.U32 R14, RZ, RZ, R13 ;  /* 0x000000ffff0e7224 */ /* 0x000fe200078e000d */
[----:B----4-:R-:W-:Y:S01]  /*3810*/  IABS R11, R9 ;  /* 0x00000009000b7213 */ /* 0x010fe20000000000 */
[----:B------:R-:W-:Y:S02]  /*3820*/  IMAD.MOV R12, RZ, RZ, -R12 ;  /* 0x000000ffff0c7224 */ /* 0x000fe400078e0a0c */
[----:B------:R-:W-:-:S04]  /*3830*/  IMAD.HI.U32 R9, R5, R10, RZ ;  /* 0x0000000a05097227 */ /* 0x000fc800078e00ff */
[----:B------:R-:W-:Y:S02]  /*3840*/  @!P1 IMAD.MOV R14, RZ, RZ, -R14 ;  /* 0x000000ffff0e9224 */ /* 0x000fe400078e0a0e */
[--C-:B------:R-:W-:Y:S02]  /*3850*/  @!P2 IMAD.IADD R8, R8, 0x1, -R0.reuse ;  /* 0x000000010808a824 */ /* 0x100fe400078e0a00 */
[----:B------:R-:W-:Y:S02]  /*3860*/  @!P5 IMAD.IADD R7, R7, 0x1, -R0 ;  /* 0x000000010707d824 */ /* 0x000fe400078e0a00 */
[----:B------:R-:W-:Y:S02]  /*3870*/  IMAD R2, R0, R12, R2 ;  /* 0x0000000c00027224 */ /* 0x000fe400078e0202 */
[----:B------:R-:W-:-:S04]  /*3880*/  IMAD.MOV R9, RZ, RZ, -R9 ;  /* 0x000000ffff097224 */ /* 0x000fc800078e0a09 */
[----:B------:R-:W-:Y:S02]  /*3890*/  IMAD R9, R0, R9, R10 ;  /* 0x0000000900097224 */ /* 0x000fe400078e020a */
[----:B------:R-:W-:-:S04]  /*38a0*/  IMAD.HI.U32 R10, R5, R11, RZ ;  /* 0x0000000b050a7227 */ /* 0x000fc800078e00ff */
[----:B------:R-:W-:-:S04]  /*38b0*/  IMAD.MOV R10, RZ, RZ, -R10 ;  /* 0x000000ffff0a7224 */ /* 0x000fc800078e0a0a */
[----:B------:R-:W-:Y:S01]  /*38c0*/  IMAD R10, R0, R10, R11 ;  /* 0x0000000a000a7224 */ /* 0x000fe200078e020b */
[----:B------:R-:W-:Y:S02]  /*38d0*/  IABS R11, R23 ;  /* 0x00000017000b7213 */ /* 0x000fe40000000000 */
[----:B--2---:R-:W-:Y:S02]  /*38e0*/  ISETP.GE.AND P2, PT, R27, RZ, PT ;  /* 0x000000ff1b00720c */ /* 0x004fe40003f46270 */
[----:B------:R-:W2:Y:S04]  /*38f0*/  LDL.LU R27, [R1+0x1780] ;  /* 0x00178000011b7983 */ /* 0x000ea80000300800 */
[----:B------:R-:W3:Y:S04]  /*3900*/  LDL R12, [R1+0x48] ;  /* 0x00004800010c7983 */ /* 0x000ee80000100800 */
[----:B------:R-:W4:Y:S04]  /*3910*/  LDL R13, [R1+0x44] ;  /* 0x00004400010d7983 */ /* 0x000f280000100800 */
[----:B------:R0:W-:Y:S02]  /*3920*/  STL [R1+0x184], R14 ;  /* 0x0001840e01007387 */ /* 0x0001e40000100800 */
[----:B0-----:R-:W-:-:S04]  /*3930*/  IMAD.MOV.U32 R14, RZ, RZ, R7 ;  /* 0x000000ffff0e7224 */ /* 0x001fc800078e0007 */
[----:B------:R-:W-:-:S05]  /*3940*/  @!P6 IMAD.MOV R14, RZ, RZ, -R14 ;  /* 0x000000ffff0ee224 */ /* 0x000fca00078e0a0e */
[----:B------:R0:W-:Y:S04]  /*3950*/  STL [R1+0x18c], R14 ;  /* 0x00018c0e01007387 */ /* 0x0001e80000100800 */
[----:B0-----:R-:W5:Y:S04]  /*3960*/  LDL.LU R14, [R1+0x28] ;  /* 0x00002800010e7983 */ /* 0x001f680000300800 */
[----:B------:R0:W-:Y:S02]  /*3970*/  STL [R1+0x1778], R29 ;  /* 0x0017781d01007387 */ /* 0x0001e40000100800 */
[----:B0-----:R-:W-:-:S02]  /*3980*/  IMAD.MOV.U32 R29, RZ, RZ, R23 ;  /* 0x000000ffff1d7224 */ /* 0x001fc400078e0017 */
[----:B------:R-:W2:Y:S01]  /*3990*/  LDL.LU R23, [R1+0x4c] ;  /* 0x00004c0001177983 */ /* 0x000ea20000300800 */
[----:B------:R-:W-:-:S13]  /*39a0*/  ISETP.GT.U32.AND P4, PT, R0, R6, PT ;  /* 0x000000060000720c */ /* 0x000fda0003f84070 */
[--C-:B------:R-:W-:Y:S01]  /*39b0*/  @!P4 IMAD.IADD R6, R6, 0x1, -R0.reuse ;  /* 0x000000010606c824 */ /* 0x100fe200078e0a00 */
[----:B------:R-:W-:Y:S01]  /*39c0*/  ISETP.GT.U32.AND P4, PT, R0, R8, PT ;  /* 0x000000080000720c */ /* 0x000fe20003f84070 */
[----:B--2---:R0:W-:Y:S04]  /*39d0*/  STL [R1+0x177c], R23 ;  /* 0x00177c1701007387 */ /* 0x0041e80000100800 */
[----:B0-----:R-:W2:Y:S08]  /*39e0*/  LDL.LU R23, [R1+0x38] ;  /* 0x0000380001177983 */ /* 0x001eb00000300800 */
[----:B------:R-:W-:Y:S01]  /*39f0*/  @!P4 IMAD.IADD R8, R8, 0x1, -R0 ;  /* 0x000000010808c824 */ /* 0x000fe200078e0a00 */
[----:B------:R-:W-:-:S13]  /*3a00*/  ISETP.GT.U32.AND P4, PT, R0, R4, PT ;  /* 0x000000040000720c */ /* 0x000fda0003f84070 */
[----:B------:R-:W-:Y:S01]  /*3a10*/  @!P4 IMAD.IADD R4, R4, 0x1, -R0 ;  /* 0x000000010404c824 */ /* 0x000fe200078e0a00 */
[----:B------:R-:W-:Y:S01]  /*3a20*/  ISETP.GT.U32.AND P5, PT, R0, R9, PT ;  /* 0x000000090000720c */ /* 0x000fe20003fa4070 */
[----:B------:R-:W-:-:S12]  /*3a30*/  IMAD.HI.U32 R7, R5, R11, RZ ;  /* 0x0000000b05077227 */ /* 0x000fd800078e00ff */
[----:B------:R-:W-:Y:S01]  /*3a40*/  @!P5 IMAD.IADD R9, R9, 0x1, -R0 ;  /* 0x000000010909d824 */ /* 0x000fe200078e0a00 */
[----:B--2---:R-:W-:Y:S02]  /*3a50*/  ISETP.GE.AND P4, PT, R23, RZ, PT ;  /* 0x000000ff1700720c */ /* 0x004fe40003f86270 */
[----:B------:R-:W2:Y:S02]  /*3a60*/  LDL.LU R23, [R1+0x177c] ;  /* 0x00177c0001177983 */ /* 0x000ea40000300800 */
[C---:B------:R-:W-:Y:S02]  /*3a70*/  ISETP.GT.U32.AND P1, PT, R0.reuse, R9, PT ;  /* 0x000000090000720c */ /* 0x040fe40003f24070 */
[----:B------:R-:W-:Y:S01]  /*3a80*/  ISETP.GT.U32.AND P5, PT, R0, R6, PT ;  /* 0x000000060000720c */ /* 0x000fe20003fa4070 */
[----:B------:R-:W-:Y:S01]  /*3a90*/  IMAD.MOV R7, RZ, RZ, -R7 ;  /* 0x000000ffff077224 */ /* 0x000fe200078e0a07 */
[----:B----4-:R-:W-:Y:S01]  /*3aa0*/  IABS R13, R13 ;  /* 0x0000000d000d7213 */ /* 0x010fe20000000000 */
[----:B------:R-:W-:-:S02]  /*3ab0*/  @!P3 IMAD.MOV R8, RZ, RZ, -R8 ;  /* 0x000000ffff08b224 */ /* 0x000fc400078e0a08 */
[----:B------:R-:W-:Y:S02]  /*3ac0*/  IMAD R7, R0, R7, R11 ;  /* 0x0000000700077224 */ /* 0x000fe400078e020b */
[----:B------:R-:W-:Y:S01]  /*3ad0*/  IMAD.HI.U32 R11, R5, R13, RZ ;  /* 0x0000000d050b7227 */ /* 0x000fe200078e00ff */
[----:B------:R0:W-:Y:S03]  /*3ae0*/  STL [R1+0x194], R8 ;  /* 0x0001940801007387 */ /* 0x0001e60000100800 */
[--C-:B------:R-:W-:Y:S02]  /*3af0*/  @!P1 IMAD.IADD R9, R9, 0x1, -R0.reuse ;  /* 0x0000000109099824 */ /* 0x100fe400078e0a00 */
[----:B------:R-:W-:Y:S02]  /*3b00*/  @!P5 IMAD.IADD R6, R6, 0x1, -R0 ;  /* 0x000000010606d824 */ /* 0x000fe400078e0a00 */
[----:B------:R-:W-:-:S02]  /*3b10*/  IMAD.MOV R11, RZ, RZ, -R11 ;  /* 0x000000ffff0b7224 */ /* 0x000fc400078e0a0b */
[----:B0-----:R-:W-:Y:S02]  /*3b20*/  IMAD.MOV.U32 R8, RZ, RZ, R29 ;  /* 0x000000ffff087224 */ /* 0x001fe400078e001d */
[----:B------:R-:W-:Y:S02]  /*3b30*/  IMAD.MOV.U32 R29, RZ, RZ, R9 ;  /* 0x000000ffff1d7224 */ /* 0x000fe400078e0009 */
[----:B------:R-:W4:Y:S01]  /*3b40*/  LDL.LU R9, [R1+0x3c] ;  /* 0x00003c0001097983 */ /* 0x000f220000300800 */
[----:B------:R-:W-:Y:S02]  /*3b50*/  @!P0 IMAD.MOV R6, RZ, RZ, -R6 ;  /* 0x000000ffff068224 */ /* 0x000fe400078e0a06 */
[----:B------:R-:W-:Y:S02]  /*3b60*/  @!P2 IMAD.MOV R29, RZ, RZ, -R29 ;  /* 0x000000ffff1da224 */ /* 0x000fe400078e0a1d */
[C---:B------:R-:W-:Y:S02]  /*3b70*/  IMAD R11, R0.reuse, R11, R13 ;  /* 0x0000000b000b7224 */ /* 0x040fe400078e020d */
[----:B------:R-:W3:Y:S04]  /*3b80*/  LDL.LU R13, [R1+0x44] ;  /* 0x00004400010d7983 */ /* 0x000ee80000300800 */
[----:B------:R0:W-:Y:S01]  /*3b90*/  STL [R1+0x19c], R6 ;  /* 0x00019c0601007387 */ /* 0x0001e20000100800 */
[----:B------:R-:W-:-:S03]  /*3ba0*/  ISETP.GT.U32.AND P6, PT, R0, R10, PT ;  /* 0x0000000a0000720c */ /* 0x000fc60003fc4070 */
[----:B--2---:R-:W-:Y:S01]  /*3bb0*/  STL [R1+0x1774], R23 ;  /* 0x0017741701007387 */ /* 0x004fe20000100800 */
[----:B0-----:R-:W-:-:S03]  /*3bc0*/  IABS R6, R23 ;  /* 0x0000001700067213 */ /* 0x001fc60000000000 */
[----:B------:R0:W-:Y:S04]  /*3bd0*/  STL [R1+0x1a4], R29 ;  /* 0x0001a41d01007387 */ /* 0x0001e80000100800 */
[----:B0-----:R-:W2:Y:S04]  /*3be0*/  LDL.LU R29, [R1+0x1778] ;  /* 0x00177800011d7983 */ /* 0x001ea80000300800 */
[----:B------:R-:W3:Y:S01]  /*3bf0*/  LDL.LU R23, [R1+0x48] ;  /* 0x0000480001177983 */ /* 0x000ee20000300800 */
[----:B------:R-:W-:Y:S01]  /*3c00*/  ISETP.GT.U32.AND P5, PT, R0, R2, PT ;  /* 0x000000020000720c */ /* 0x000fe20003fa4070 */
[----:B------:R-:W-:Y:S01]  /*3c10*/  @!P6 IMAD.IADD R10, R10, 0x1, -R0 ;  /* 0x000000010a0ae824 */ /* 0x000fe200078e0a00 */
[----:B------:R-:W-:-:S04]  /*3c20*/  ISETP.GT.U32.AND P6, PT, R0, R7, PT ;  /* 0x000000070000720c */ /* 0x000fc80003fc4070 */
[----:B------:R-:W-:-:S07]  /*3c30*/  ISETP.GT.U32.AND P3, PT, R0, R10, PT ;  /* 0x0000000a0000720c */ /* 0x000fce0003f64070 */
[--C-:B------:R-:W-:Y:S01]  /*3c40*/  @!P5 IMAD.IADD R2, R2, 0x1, -R0.reuse ;  /* 0x000000010202d824 */ /* 0x100fe200078e0a00 */
[----:B------:R-:W-:Y:S01]  /*3c50*/  ISETP.GT.U32.AND P5, PT, R0, R4, PT ;  /* 0x000000040000720c */ /* 0x000fe20003fa4070 */
[----:B------:R-:W-:-:S04]  /*3c60*/  @!P6 IMAD.IADD R7, R7, 0x1, -R0 ;  /* 0x000000010707e824 */ /* 0x000fc800078e0a00 */
[----:B------:R-:W-:Y:S01]  /*3c70*/  @!P3 IMAD.IADD R10, R10, 0x1, -R0 ;  /* 0x000000010a0ab824 */ /* 0x000fe200078e0a00 */
[C---:B------:R-:W-:Y:S02]  /*3c80*/  ISETP.GT.U32.AND P3, PT, R0.reuse, R11, PT ;  /* 0x0000000b0000720c */ /* 0x040fe40003f64070 */
[----:B------:R-:W-:Y:S02]  /*3c90*/  ISETP.GT.U32.AND P6, PT, R0, R2, PT ;  /* 0x000000020000720c */ /* 0x000fe40003fc4070 */
[----:B-----5:R-:W-:Y:S02]  /*3ca0*/  ISETP.GE.AND P1, PT, R14, RZ, PT ;  /* 0x000000ff0e00720c */ /* 0x020fe40003f26270 */
[----:B------:R-:W-:Y:S02]  /*3cb0*/  ISETP.GT.U32.AND P0, PT, R0, R7, PT ;  /* 0x000000070000720c */ /* 0x000fe40003f04070 */
[----:B----4-:R-:W-:Y:S01]  /*3cc0*/  ISETP.GE.AND P2, PT, R9, RZ, PT ;  /* 0x000000ff0900720c */ /* 0x010fe20003f46270 */
[----:B------:R-:W-:-:S04]  /*3cd0*/  IMAD.HI.U32 R9, R5, R6, RZ ;  /* 0x0000000605097227 */ /* 0x000fc800078e00ff */
[--C-:B------:R-:W-:Y:S01]  /*3ce0*/  @!P5 IMAD.IADD R4, R4, 0x1, -R0.reuse ;  /* 0x000000010404d824 */ /* 0x100fe200078e0a00 */
[----:B------:R-:W-:Y:S01]  /*3cf0*/  ISETP.GE.AND P5, PT, R8, RZ, PT ;  /* 0x000000ff0800720c */ /* 0x000fe20003fa6270 */
[----:B------:R-:W-:Y:S02]  /*3d00*/  IMAD.MOV R9, RZ, RZ, -R9 ;  /* 0x000000ffff097224 */ /* 0x000fe400078e0a09 */
[----:B------:R-:W-:Y:S02]  /*3d10*/  @!P3 IMAD.IADD R11, R11, 0x1, -R0 ;  /* 0x000000010b0bb824 */ /* 0x000fe400078e0a00 */
[----:B------:R-:W-:Y:S02]  /*3d20*/  IMAD R6, R0, R9, R6 ;  /* 0x0000000900067224 */ /* 0x000fe400078e0206 */
[--C-:B------:R-:W-:Y:S02]  /*3d30*/  @!P6 IMAD.IADD R2, R2, 0x1, -R0.reuse ;  /* 0x000000010202e824 */ /* 0x100fe400078e0a00 */
[----:B------:R-:W-:-:S02]  /*3d40*/  @!P0 IMAD.IADD R7, R7, 0x1, -R0 ;  /* 0x0000000107078824 */ /* 0x000fc400078e0a00 */
[----:B------:R-:W-:Y:S02]  /*3d50*/  @!P1 IMAD.MOV R10, RZ, RZ, -R10 ;  /* 0x000000ffff0a9224 */ /* 0x000fe400078e0a0a */
[----:B------:R-:W-:Y:S02]  /*3d60*/  @!P2 IMAD.MOV R2, RZ, RZ, -R2 ;  /* 0x000000ffff02a224 */ /* 0x000fe400078e0a02 */
[----:B------:R-:W-:Y:S01]  /*3d70*/  @!P5 IMAD.MOV R7, RZ, RZ, -R7 ;  /* 0x000000ffff07d224 */ /* 0x000fe200078e0a07 */
[----:B--2---:R-:W-:Y:S01]  /*3d80*/  IABS R8, R29 ;  /* 0x0000001d00087213 */ /* 0x004fe20000000000 */
[----:B------:R-:W-:Y:S01]  /*3d90*/  IMAD.MOV.U32 R9, RZ, RZ, R29 ;  /* 0x000000ffff097224 */ /* 0x000fe200078e001d */
[----:B---3--:R-:W-:Y:S01]  /*3da0*/  ISETP.GE.AND P3, PT, R23, RZ, PT ;  /* 0x000000ff1700720c */ /* 0x008fe20003f66270 */
[----:B------:R-:W-:Y:S01]  /*3db0*/  IMAD.MOV.U32 R29, RZ, RZ, R4 ;  /* 0x000000ffff1d7224 */ /* 0x000fe200078e0004 */
[----:B------:R-:W2:Y:S03]  /*3dc0*/  LDL.LU R23, [R1+0x1774] ;  /* 0x0017740001177983 */ /* 0x000ea60000300800 */
[----:B------:R-:W-:Y:S01]  /*3dd0*/  @!P4 IMAD.MOV R29, RZ, RZ, -R29 ;  /* 0x000000ffff1dc224 */ /* 0x000fe200078e0a1d */
[----:B------:R0:W-:Y:S04]  /*3de0*/  STL [R1+0x1a8], R10 ;  /* 0x0001a80a01007387 */ /* 0x0001e80000100800 */
[----:B0-----:R-:W3:Y:S04]  /*3df0*/  LDL.LU R10, [R1+0x58] ;  /* 0x00005800010a7983 */ /* 0x001ee80000300800 */
[----:B------:R0:W-:Y:S04]  /*3e00*/  STL [R1+0x1a0], R29 ;  /* 0x0001a01d01007387 */ /* 0x0001e80000100800 */
[----:B------:R-:W-:Y:S04]  /*3e10*/  STL [R1+0x198], R2 ;  /* 0x0001980201007387 */ /* 0x000fe80000100800 */
[----:B------:R4:W-:Y:S04]  /*3e20*/  STL [R1+0x190], R7 ;  /* 0x0001900701007387 */ /* 0x0009e80000100800 */
[----:B0-----:R-:W5:Y:S01]  /*3e30*/  LDL.LU R29, [R1+0x5c] ;  /* 0x00005c00011d7983 */ /* 0x001f620000300800 */
[----:B------:R-:W-:-:S05]  /*3e40*/  IABS R12, R12 ;  /* 0x0000000c000c7213 */ /* 0x000fca0000000000 */
[----:B------:R-:W-:-:S04]  /*3e50*/  IMAD.HI.U32 R14, R5, R12, RZ ;  /* 0x0000000c050e7227 */ /* 0x000fc800078e00ff */
[----:B------:R-:W-:-:S04]  /*3e60*/  IMAD.MOV R14, RZ, RZ, -R14 ;  /* 0x000000ffff0e7224 */ /* 0x000fc800078e0a0e */
[----:B------:R-:W-:-:S05]  /*3e70*/  IMAD R12, R0, R14, R12 ;  /* 0x0000000e000c7224 */ /* 0x000fca00078e020c */
[C---:B------:R-:W-:Y:S02]  /*3e80*/  ISETP.GT.U32.AND P6, PT, R0.reuse, R12, PT ;  /* 0x0000000c0000720c */ /* 0x040fe40003fc4070 */
[----:B------:R-:W-:Y:S02]  /*3e90*/  ISETP.GT.U32.AND P1, PT, R0, R11, PT ;  /* 0x0000000b0000720c */ /* 0x000fe40003f24070 */
[----:B------:R-:W-:Y:S01]  /*3ea0*/  ISETP.GE.AND P0, PT, R13, RZ, PT ;  /* 0x000000ff0d00720c */ /* 0x000fe20003f06270 */
[----:B------:R-:W-:-:S08]  /*3eb0*/  IMAD.HI.U32 R14, R5, R8, RZ ;  /* 0x00000008050e7227 */ /* 0x000fd000078e00ff */
[--C-:B------:R-:W-:Y:S02]  /*3ec0*/  @!P6 IMAD.IADD R12, R12, 0x1, -R0.reuse ;  /* 0x000000010c0ce824 */ /* 0x100fe400078e0a00 */
[----:B------:R-:W-:-:S03]  /*3ed0*/  @!P1 IMAD.IADD R11, R11, 0x1, -R0 ;  /* 0x000000010b0b9824 */ /* 0x000fc600078e0a00 */
[C---:B------:R-:W-:Y:S01]  /*3ee0*/  ISETP.GT.U32.AND P4, PT, R0.reuse, R12, PT ;  /* 0x0000000c0000720c */ /* 0x040fe20003f84070 */
[----:B------:R-:W-:Y:S01]  /*3ef0*/  IMAD.MOV R14, RZ, RZ, -R14 ;  /* 0x000000ffff0e7224 */ /* 0x000fe200078e0a0e */
[C---:B------:R-:W-:Y:S01]  /*3f00*/  ISETP.GT.U32.AND P6, PT, R0.reuse, R6, PT ;  /* 0x000000060000720c */ /* 0x040fe20003fc4070 */
[----:B----4-:R-:W-:Y:S02]  /*3f10*/  IMAD.MOV.U32 R7, RZ, RZ, R11 ;  /* 0x000000ffff077224 */ /* 0x010fe400078e000b */
[----:B------:R-:W-:Y:S02]  /*3f20*/  IMAD R8, R0, R14, R8 ;  /* 0x0000000e00087224 */ /* 0x000fe400078e0208 */
[----:B------:R-:W-:Y:S01]  /*3f30*/  @!P0 IMAD.MOV R7, RZ, RZ, -R7 ;  /* 0x000000ffff078224 */ /* 0x000fe200078e0a07 */
[----:B------:R-:W-:Y:S01]  /*3f40*/  IABS R13, R24 ;  /* 0x00000018000d7213 */ /* 0x000fe20000000000 */
[----:B------:R-:W-:Y:S02]  /*3f50*/  IMAD.MOV.U32 R14, RZ, RZ, R9 ;  /* 0x000000ffff0e7224 */ /* 0x000fe400078e0009 */
[----:B------:R-:W-:-:S02]  /*3f60*/  IMAD.MOV.U32 R9, RZ, RZ, R24 ;  /* 0x000000ffff097224 */ /* 0x000fc400078e0018 */
[--C-:B------:R-:W-:Y:S01]  /*3f70*/  @!P4 IMAD.IADD R12, R12, 0x1, -R0.reuse ;  /* 0x000000010c0cc824 */ /* 0x100fe200078e0a00 */
[----:B------:R-:W4:Y:S01]  /*3f80*/  LDL.LU R24, [R1+0x60] ;  /* 0x0000600001187983 */ /* 0x000f220000300800 */
[----:B------:R-:W-:Y:S02]  /*3f90*/  @!P6 IMAD.IADD R6, R6, 0x1, -R0 ;  /* 0x000000010606e824 */ /* 0x000fe400078e0a00 */
[----:B------:R-:W-:-:S03]  /*3fa0*/  IMAD.HI.U32 R4, R5, R13, RZ ;  /* 0x0000000d05047227 */ /* 0x000fc600078e00ff */
[----:B------:R-:W-:Y:S01]  /*3fb0*/  ISETP.GT.U32.AND P0, PT, R0, R6, PT ;  /* 0x000000060000720c */ /* 0x000fe20003f04070 */
[----:B------:R-:W-:-:S04]  /*3fc0*/  IMAD.MOV R4, RZ, RZ, -R4 ;  /* 0x000000ffff047224 */ /* 0x000fc800078e0a04 */
[----:B------:R-:W-:Y:S01]  /*3fd0*/  IMAD R4, R0, R4, R13 ;  /* 0x0000000400047224 */ /* 0x000fe200078e020d */
[----:B------:R-:W-:-:S07]  /*3fe0*/  ISETP.GE.AND P1, PT, R14, RZ, PT ;  /* 0x000000ff0e00720c */ /* 0x000fce0003f26270 */
[----:B------:R-:W-:Y:S01]  /*3ff0*/  @!P0 IMAD.IADD R6, R6, 0x1, -R0 ;  /* 0x0000000106068824 */ /* 0x000fe200078e0a00 */
[----:B--2---:R-:W-:Y:S02]  /*4000*/  ISETP.GE.AND P2, PT, R23, RZ, PT ;  /* 0x000000ff1700720c */ /* 0x004fe40003f46270 */
[----:B------:R-:W2:Y:S04]  /*4010*/  LDL.LU R23, [R1+0x64] ;  /* 0x0000640001177983 */ /* 0x000ea80000300800 */
[----:B------:R0:W-:Y:S02]  /*4020*/  STL [R1+0x188], R7 ;  /* 0x0001880701007387 */ /* 0x0001e40000100800 */
[----:B0-----:R-:W-:-:S04]  /*4030*/  IMAD.MOV.U32 R7, RZ, RZ, R12 ;  /* 0x000000ffff077224 */ /* 0x001fc800078e000c */
[----:B------:R-:W-:-:S05]  /*4040*/  @!P3 IMAD.MOV R7, RZ, RZ, -R7 ;  /* 0x000000ffff07b224 */ /* 0x000fca00078e0a07 */
[----:B------:R0:W-:Y:S04]  /*4050*/  STL [R1+0x17c], R7 ;  /* 0x00017c0701007387 */ /* 0x0001e80000100800 */
[----:B------:R-:W2:Y:S01]  /*4060*/  LDL R11, [R1+0x68] ;  /* 0x00006800010b7983 */ /* 0x000ea20000100800 */
[----:B-----5:R-:W-:-:S03]  /*4070*/  ISETP.GE.AND P0, PT, R29, RZ, PT ;  /* 0x000000ff1d00720c */ /* 0x020fc60003f06270 */
[----:B------:R-:W5:Y:S01]  /*4080*/  LDL.LU R14, [R1+0x70] ;  /* 0x00007000010e7983 */ /* 0x000f620000300800 */
[----:B0-----:R-:W-:-:S03]  /*4090*/  IABS R7, R29 ;  /* 0x0000001d00077213 */ /* 0x001fc60000000000 */
[----:B------:R-:W5:Y:S02]  /*40a0*/  LDL.LU R29, [R1+0x74] ;  /* 0x00007400011d7983 */ /* 0x000f640000300800 */
[----:B------:R-:W-:-:S04]  /*40b0*/  IMAD.HI.U32 R13, R5, R7, RZ ;  /* 0x00000007050d7227 */ /* 0x000fc800078e00ff */
[----:B------:R-:W-:-:S04]  /*40c0*/  IMAD.MOV R13, RZ, RZ, -R13 ;  /* 0x000000ffff0d7224 */ /* 0x000fc800078e0a0d */
[C---:B------:R-:W-:Y:S02]  /*40d0*/  IMAD R7, R0.reuse, R13, R7 ;  /* 0x0000000d00077224 */ /* 0x040fe400078e0207 */
[----:B------:R-:W5:Y:S01]  /*40e0*/  LDL.LU R13, [R1+0x6c] ;  /* 0x00006c00010d7983 */ /* 0x000f620000300800 */
[C---:B------:R-:W-:Y:S02]  /*40f0*/  ISETP.GT.U32.AND P5, PT, R0.reuse, R8, PT ;  /* 0x000000080000720c */ /* 0x040fe40003fa4070 */
[----:B---3--:R-:W-:Y:S02]  /*4100*/  IABS R2, R10 ;  /* 0x0000000a00027213 */ /* 0x008fe40000000000 */
[----:B------:R-:W-:Y:S02]  /*4110*/  ISETP.GT.U32.AND P4, PT, R0, R4, PT ;  /* 0x000000040000720c */ /* 0x000fe40003f84070 */
[----:B------:R-:W-:Y:S01]  /*4120*/  ISETP.GE.AND P6, PT, R9, RZ, PT ;  /* 0x000000ff0900720c */ /* 0x000fe20003fc6270 */
[----:B------:R-:W-:-:S06]  /*4130*/  IMAD.MOV.U32 R9, RZ, RZ, R2 ;  /* 0x000000ffff097224 */ /* 0x000fcc00078e0002 */
[----:B------:R-:W-:Y:S01]  /*4140*/  @!P5 IMAD.IADD R8, R8, 0x1, -R0 ;  /* 0x000000010808d824 */ /* 0x000fe200078e0a00 */
[----:B------:R-:W-:Y:S01]  /*4150*/  ISETP.GE.AND P5, PT, R10, RZ, PT ;  /* 0x000000ff0a00720c */ /* 0x000fe20003fa6270 */
[----:B------:R-:W-:-:S03]  /*4160*/  IMAD.HI.U32 R10, R5, R9, RZ ;  /* 0x00000009050a7227 */ /* 0x000fc600078e00ff */
[----:B------:R-:W-:Y:S01]  /*4170*/  ISETP.GT.U32.AND P3, PT, R0, R8, PT ;  /* 0x000000080000720c */ /* 0x000fe20003f64070 */
[----:B------:R-:W-:Y:S02]  /*4180*/  IMAD.MOV R10, RZ, RZ, -R10 ;  /* 0x000000ffff0a7224 */ /* 0x000fe400078e0a0a */
[----:B------:R-:W-:Y:S02]  /*4190*/  @!P4 IMAD.IADD R4, R4, 0x1, -R0 ;  /* 0x000000010404c824 */ /* 0x000fe400078e0a00 */
[----:B------:R-:W-:-:S03]  /*41a0*/  IMAD R9, R0, R10, R9 ;  /* 0x0000000a00097224 */ /* 0x000fc600078e0209 */
[----:B------:R-:W-:-:S05]  /*41b0*/  ISETP.GT.U32.AND P4, PT, R0, R4, PT ;  /* 0x000000040000720c */ /* 0x000fca0003f84070 */
[----:B------:R-:W-:Y:S01]  /*41c0*/  @!P3 IMAD.IADD R8, R8, 0x1, -R0 ;  /* 0x000000010808b824 */ /* 0x000fe200078e0a00 */
[----:B------:R-:W-:Y:S02]  /*41d0*/  ISETP.GT.U32.AND P3, PT, R0, R9, PT ;  /* 0x000000090000720c */ /* 0x000fe40003f64070 */
[----:B----4-:R-:W-:-:S05]  /*41e0*/  IABS R2, R24 ;  /* 0x0000001800027213 */ /* 0x010fca0000000000 */
[----:B------:R-:W-:Y:S01]  /*41f0*/  @!P4 IMAD.IADD R4, R4, 0x1, -R0 ;  /* 0x000000010404c824 */ /* 0x000fe200078e0a00 */
[----:B------:R-:W-:Y:S01]  /*4200*/  ISETP.GE.AND P4, PT, R24, RZ, PT ;  /* 0x000000ff1800720c */ /* 0x000fe20003f86270 */
[----:B------:R-:W-:-:S04]  /*4210*/  IMAD.MOV.U32 R24, RZ, RZ, R6 ;  /* 0x000000ffff187224 */ /* 0x000fc800078e0006 */
[----:B------:R-:W-:Y:S02]  /*4220*/  @!P3 IMAD.IADD R9, R9, 0x1, -R0 ;  /* 0x000000010909b824 */ /* 0x000fe400078e0a00 */
[----:B------:R-:W-:Y:S02]  /*4230*/  @!P2 IMAD.MOV R24, RZ, RZ, -R24 ;  /* 0x000000ffff18a224 */ /* 0x000fe400078e0a18 */
[----:B------:R-:W-:Y:S01]  /*4240*/  IMAD.HI.U32 R12, R5, R2, RZ ;  /* 0x00000002050c7227 */ /* 0x000fe200078e00ff */
[----:B------:R-:W-:-:S03]  /*4250*/  ISETP.GT.U32.AND P2, PT, R0, R9, PT ;  /* 0x000000090000720c */ /* 0x000fc60003f44070 */
[----:B------:R-:W-:Y:S02]  /*4260*/  IMAD.MOV R12, RZ, RZ, -R12 ;  /* 0x000000ffff0c7224 */ /* 0x000fe400078e0a0c */
[----:B------:R-:W-:Y:S02]  /*4270*/  @!P1 IMAD.MOV R8, RZ, RZ, -R8 ;  /* 0x000000ffff089224 */ /* 0x000fe400078e0a08 */
[----:B------:R-:W-:Y:S01]  /*4280*/  IMAD R2, R0, R12, R2 ;  /* 0x0000000c00027224 */ /* 0x000fe200078e0202 */
[----:B------:R-:W-:Y:S04]  /*4290*/  STL [R1+0x174], R24 ;  /* 0x0001741801007387 */ /* 0x000fe80000100800 */
[----:B------:R-:W-:Y:S01]  /*42a0*/  STL [R1+0x16c], R8 ;  /* 0x00016c0801007387 */ /* 0x000fe20000100800 */
[----:B------:R-:W-:-:S03]  /*42b0*/  @!P2 IMAD.IADD R9, R9, 0x1, -R0 ;  /* 0x000000010909a824 */ /* 0x000fc600078e0a00 */
[----:B------:R0:W-:Y:S01]  /*42c0*/  STL [R1+0x1770], R26 ;  /* 0x0017701a01007387 */ /* 0x0001e20000100800 */
[----:B------:R-:W-:Y:S02]  /*42d0*/  @!P6 IMAD.MOV R4, RZ, RZ, -R4 ;  /* 0x000000ffff04e224 */ /* 0x000fe400078e0a04 */
[----:B0-----:R-:W-:-:S03]  /*42e0*/  IMAD.MOV.U32 R26, RZ, RZ, R9 ;  /* 0x000000ffff1a7224 */ /* 0x001fc600078e0009 */
[----:B------:R-:W-:Y:S01]  /*42f0*/  STL [R1+0x164], R4 ;  /* 0x0001640401007387 */ /* 0x000fe20000100800 */
[----:B------:R-:W-:-:S03]  /*4300*/  @!P5 IMAD.MOV R26, RZ, RZ, -R26 ;  /* 0x000000ffff1ad224 */ /* 0x000fc600078e0a1a */
[----:B------:R-:W3:Y:S01]  /*4310*/  LDL.LU R24, [R1+0x78] ;  /* 0x0000780001187983 */ /* 0x000ee20000300800 */
[----:B--2---:R-:W-:-:S05]  /*4320*/  IABS R10, R23 ;  /* 0x00000017000a7213 */ /* 0x004fca0000000000 */
[----:B------:R-:W-:-:S04]  /*4330*/  IMAD.HI.U32 R12, R5, R10, RZ ;  /* 0x0000000a050c7227 */ /* 0x000fc800078e00ff */
[----:B------:R-:W-:-:S04]  /*4340*/  IMAD.MOV R12, RZ, RZ, -R12 ;  /* 0x000000ffff0c7224 */ /* 0x000fc800078e0a0c */
[----:B------:R-:W-:Y:S01]  /*4350*/  IMAD R10, R0, R12, R10 ;  /* 0x0000000c000a7224 */ /* 0x000fe200078e020a */
[----:B------:R-:W-:Y:S02]  /*4360*/  ISETP.GE.AND P1, PT, R23, RZ, PT ;  /* 0x000000ff1700720c */ /* 0x000fe40003f26270 */
[----:B------:R-:W2:Y:S04]  /*4370*/  LDL.LU R23, [R1+0x7c] ;  /* 0x00007c0001177983 */ /* 0x000ea80000300800 */
[----:B------:R0:W-:Y:S04]  /*4380*/  STL [R1+0x160], R26 ;  /* 0x0001601a01007387 */ /* 0x0001e80000100800 */
[----:B0-----:R-:W4:Y:S01]  /*4390*/  LDL.LU R26, [R1+0x1770] ;  /* 0x00177000011a7983 */ /* 0x001f220000300800 */
[----:B-----5:R-:W-:-:S05]  /*43a0*/  IABS R8, R13 ;  /* 0x0000000d00087213 */ /* 0x020fca0000000000 */
[----:B------:R-:W-:-:S04]  /*43b0*/  IMAD.HI.U32 R12, R5, R8, RZ ;  /* 0x00000008050c7227 */ /* 0x000fc800078e00ff */
[----:B------:R-:W-:-:S04]  /*43c0*/  IMAD.MOV R12, RZ, RZ, -R12 ;  /* 0x000000ffff0c7224 */ /* 0x000fc800078e0a0c */
[C---:B------:R-:W-:Y:S02]  /*43d0*/  IMAD R8, R0.reuse, R12, R8 ;  /* 0x0000000c00087224 */ /* 0x040fe400078e0208 */
[----:B------:R-:W5:Y:S01]  /*43e0*/  LDL.LU R12, [R1+0x68] ;  /* 0x00006800010c7983 */ /* 0x000f620000300800 */
[C---:B------:R-:W-:Y:S02]  /*43f0*/  ISETP.GT.U32.AND P3, PT, R0.reuse, R7, PT ;  /* 0x000000070000720c */ /* 0x040fe40003f64070 */
[----:B------:R-:W-:Y:S02]  /*4400*/  IABS R11, R11 ;  /* 0x0000000b000b7213 */ /* 0x000fe40000000000 */
[----:B------:R-:W-:-:S03]  /*4410*/  ISETP.GT.U32.AND P6, PT, R0, R2, PT ;  /* 0x000000020000720c */ /* 0x000fc60003fc4070 */
[----:B------:R-:W-:-:S04]  /*4420*/  IMAD.HI.U32 R6, R5, R11, RZ ;  /* 0x0000000b05067227 */ /* 0x000fc800078e00ff */
[----:B------:R-:W-:Y:S02]  /*4430*/  IMAD.MOV R6, RZ, RZ, -R6 ;  /* 0x000000ffff067224 */ /* 0x000fe400078e0a06 */
[--C-:B------:R-:W-:Y:S01]  /*4440*/  @!P3 IMAD.IADD R7, R7, 0x1, -R0.reuse ;  /* 0x000000010707b824 */ /* 0x100fe200078e0a00 */
[C---:B------:R-:W-:Y:S01]  /*4450*/  ISETP.GT.U32.AND P2, PT, R0.reuse, R10, PT ;  /* 0x0000000a0000720c */ /* 0x040fe20003f44070 */
[----:B------:R-:W-:Y:S02]  /*4460*/  IMAD R11, R0, R6, R11 ;  /* 0x00000006000b7224 */ /* 0x000fe400078e020b */
[----:B------:R-:W-:Y:S01]  /*4470*/  @!P6 IMAD.IADD R2, R2, 0x1, -R0 ;  /* 0x000000010202e824 */ /* 0x000fe200078e0a00 */
[C---:B------:R-:W-:Y:S02]  /*4480*/  ISETP.GT.U32.AND P3, PT, R0.reuse, R7, PT ;  /* 0x000000070000720c */ /* 0x040fe40003f64070 */
[C---:B------:R-:W-:Y:S02]  /*4490*/  ISETP.GT.U32.AND P5, PT, R0.reuse, R11, PT ;  /* 0x0000000b0000720c */ /* 0x040fe40003fa4070 */
[----:B------:R-:W-:-:S05]  /*44a0*/  ISETP.GT.U32.AND P6, PT, R0, R2, PT ;  /* 0x000000020000720c */ /* 0x000fca0003fc4070 */
[----:B------:R-:W-:-:S04]  /*44b0*/  @!P2 IMAD.IADD R10, R10, 0x1, -R0 ;  /* 0x000000010a0aa824 */ /* 0x000fc800078e0a00 */
[--C-:B------:R-:W-:Y:S01]  /*44c0*/  @!P3 IMAD.IADD R7, R7, 0x1, -R0.reuse ;  /* 0x000000010707b824 */ /* 0x100fe200078e0a00 */
[C---:B------:R-:W-:Y:S01]  /*44d0*/  ISETP.GT.U32.AND P3, PT, R0.reuse, R8, PT ;  /* 0x000000080000720c */ /* 0x040fe20003f64070 */
[--C-:B------:R-:W-:Y:S01]  /*44e0*/  @!P5 IMAD.IADD R11, R11, 0x1, -R0.reuse ;  /* 0x000000010b0bd824 */ /* 0x100fe200078e0a00 */
[----:B------:R-:W-:Y:S01]  /*44f0*/  ISETP.GT.U32.AND P2, PT, R0, R10, PT ;  /* 0x0000000a0000720c */ /* 0x000fe20003f44070 */
[----:B------:R-:W-:Y:S02]  /*4500*/  @!P6 IMAD.IADD R2, R2, 0x1, -R0 ;  /* 0x000000010202e824 */ /* 0x000fe400078e0a00 */
[----:B------:R-:W-:Y:S01]  /*4510*/  @!P0 IMAD.MOV R7, RZ, RZ, -R7 ;  /* 0x000000ffff078224 */ /* 0x000fe200078e0a07 */
[----:B------:R-:W-:-:S04]  /*4520*/  ISETP.GT.U32.AND P5, PT, R0, R11, PT ;  /* 0x0000000b0000720c */ /* 0x000fc80003fa4070 */
[----:B------:R3:W-:Y:S03]  /*4530*/  STL [R1+0x158], R7 ;  /* 0x0001580701007387 */ /* 0x0007e60000100800 */
[--C-:B------:R-:W-:Y:S02]  /*4540*/  @!P3 IMAD.IADD R8, R8, 0x1, -R0.reuse ;  /* 0x000000010808b824 */ /* 0x100fe400078e0a00 */
[----:B------:R-:W-:Y:S01]  /*4550*/  @!P2 IMAD.IADD R10, R10, 0x1, -R0 ;  /* 0x000000010a0aa824 */ /* 0x000fe200078e0a00 */
[----:B------:R-:W-:-:S03]  /*4560*/  ISETP.GE.AND P2, PT, R13, RZ, PT ;  /* 0x000000ff0d00720c */ /* 0x000fc60003f46270 */
[----:B------:R-:W-:Y:S02]  /*4570*/  @!P5 IMAD.IADD R11, R11, 0x1, -R0 ;  /* 0x000000010b0bd824 */ /* 0x000fe400078e0a00 */
[----:B------:R-:W-:Y:S01]  /*4580*/  @!P1 IMAD.MOV R10, RZ, RZ, -R10 ;  /* 0x000000ffff0a9224 */ /* 0x000fe200078e0a0a */
[----:B------:R-:W-:Y:S02]  /*4590*/  IABS R6, R29 ;  /* 0x0000001d00067213 */ /* 0x000fe40000000000 */
[----:B------:R-:W-:Y:S02]  /*45a0*/  ISETP.GE.AND P1, PT, R29, RZ, PT ;  /* 0x000000ff1d00720c */ /* 0x000fe40003f26270 */
[----:B------:R-:W-:Y:S02]  /*45b0*/  IABS R4, R14 ;  /* 0x0000000e00047213 */ /* 0x000fe40000000000 */
[----:B------:R-:W-:Y:S02]  /*45c0*/  ISETP.GE.AND P3, PT, R14, RZ, PT ;  /* 0x000000ff0e00720c */ /* 0x000fe40003f66270 */
[----:B---3--:R-:W-:-:S02]  /*45d0*/  IABS R7, R24 ;  /* 0x0000001800077213 */ /* 0x008fc40000000000 */
[----:B-----5:R-:W-:Y:S01]  /*45e0*/  ISETP.GE.AND P0, PT, R12, RZ, PT ;  /* 0x000000ff0c00720c */ /* 0x020fe20003f06270 */
[----:B------:R-:W-:-:S04]  /*45f0*/  IMAD.MOV.U32 R12, RZ, RZ, R2 ;  /* 0x000000ffff0c7224 */ /* 0x000fc800078e0002 */
[----:B------:R-:W-:Y:S01]  /*4600*/  @!P4 IMAD.MOV R12, RZ, RZ, -R12 ;  /* 0x000000ffff0cc224 */ /* 0x000fe200078e0a0c */
[----:B------:R-:W-:-:S04]  /*4610*/  ISETP.GT.U32.AND P4, PT, R0, R8, PT ;  /* 0x000000080000720c */ /* 0x000fc80003f84070 */
[----:B------:R0:W-:Y:S04]  /*4620*/  STL [R1+0x14c], R12 ;  /* 0x00014c0c01007387 */ /* 0x0001e80000100800 */
[----:B------:R-:W3:Y:S01]  /*4630*/  LDL.LU R13, [R1+0xa4] ;  /* 0x0000a400010d7983 */ /* 0x000ee20000300800 */
[----:B--2---:R-:W-:-:S03]  /*4640*/  IABS R2, R23 ;  /* 0x0000001700027213 */ /* 0x004fc60000000000 */
[----:B------:R-:W2:Y:S01]  /*4650*/  LDL.LU R29, [R1+0x84] ;  /* 0x00008400011d7983 */ /* 0x000ea20000300800 */
[----:B0-----:R-:W-:-:S04]  /*4660*/  IMAD.MOV.U32 R12, RZ, RZ, R11 ;  /* 0x000000ffff0c7224 */ /* 0x001fc800078e000b */
[----:B------:R-:W-:Y:S01]  /*4670*/  @!P0 IMAD.MOV R12, RZ, RZ, -R12 ;  /* 0x000000ffff0c8224 */ /* 0x000fe200078e0a0c */
[----:B------:R0:W-:Y:S01]  /*4680*/  STL [R1+0x144], R10 ;  /* 0x0001440a01007387 */ /* 0x0001e20000100800 */
[----:B------:R-:W-:Y:S01]  /*4690*/  ISETP.GE.AND P0, PT, R24, RZ, PT ;  /* 0x000000ff1800720c */ /* 0x000fe20003f06270 */
[----:B------:R-:W-:Y:S01]  /*46a0*/  @!P4 IMAD.IADD R8, R8, 0x1, -R0 ;  /* 0x000000010808c824 */ /* 0x000fe200078e0a00 */
[----:B------:R-:W-:Y:S01]  /*46b0*/  ISETP.GE.AND P4, PT, R23, RZ, PT ;  /* 0x000000ff1700720c */ /* 0x000fe20003f86270 */
[----:B------:R-:W5:Y:S01]  /*46c0*/  LDL.LU R14, [R1+0xac] ;  /* 0x0000ac00010e7983 */ /* 0x000f620000300800 */
[----:B------:R-:W-:Y:S02]  /*46d0*/  IMAD.MOV.U32 R24, RZ, RZ, R22 ;  /* 0x000000ffff187224 */ /* 0x000fe400078e0016 */
[----:B------:R-:W-:Y:S01]  /*46e0*/  IMAD.MOV.U32 R22, RZ, RZ, R20 ;  /* 0x000000ffff167224 */ /* 0x000fe200078e0014 */
[----:B------:R-:W-:Y:S01]  /*46f0*/  STL [R1+0x12c], R12 ;  /* 0x00012c0c01007387 */ /* 0x000fe20000100800 */
[----:B------:R-:W-:-:S03]  /*4700*/  IMAD.MOV.U32 R20, RZ, RZ, R18 ;  /* 0x000000ffff147224 */ /* 0x000fc600078e0012 */
[----:B------:R-:W2:Y:S01]  /*4710*/  LDL R23, [R1+0x80] ;  /* 0x0000800001177983 */ /* 0x000ea20000100800 */
[----:B------:R-:W-:-:S03]  /*4720*/  IMAD.MOV.U32 R18, RZ, RZ, R16 ;  /* 0x000000ffff127224 */ /* 0x000fc600078e0010 */
[----:B------:R-:W4:Y:S01]  /*4730*/  LDL R16, [R1+0x88] ;  /* 0x0000880001107983 */ /* 0x000f220000100800 */
[----:B------:R-:W-:-:S04]  /*4740*/  IMAD.HI.U32 R9, R5, R4, RZ ;  /* 0x0000000405097227 */ /* 0x000fc800078e00ff */
[----:B------:R-:W-:-:S04]  /*4750*/  IMAD.MOV R9, RZ, RZ, -R9 ;  /* 0x000000ffff097224 */ /* 0x000fc800078e0a09 */
[----:B------:R-:W-:-:S05]  /*4760*/  IMAD R4, R0, R9, R4 ;  /* 0x0000000900047224 */ /* 0x000fca00078e0204 */
[----:B------:R-:W-:Y:S01]  /*4770*/  ISETP.GT.U32.AND P6, PT, R0, R4, PT ;  /* 0x000000040000720c */ /* 0x000fe20003fc4070 */
[----:B------:R-:W-:-:S04]  /*4780*/  IMAD.HI.U32 R9, R5, R6, RZ ;  /* 0x0000000605097227 */ /* 0x000fc800078e00ff */
[----:B------:R-:W-:-:S08]  /*4790*/  IMAD.MOV R9, RZ, RZ, -R9 ;  /* 0x000000ffff097224 */ /* 0x000fd000078e0a09 */
[----:B------:R-:W-:Y:S02]  /*47a0*/  @!P6 IMAD.IADD R4, R4, 0x1, -R0 ;  /* 0x000000010404e824 */ /* 0x000fe400078e0a00 */
[----:B------:R-:W-:-:S03]  /*47b0*/  IMAD R6, R0, R9, R6 ;  /* 0x0000000900067224 */ /* 0x000fc600078e0206 */
[----:B------:R-:W-:Y:S01]  /*47c0*/  ISETP.GT.U32.AND P6, PT, R0, R4, PT ;  /* 0x000000040000720c */ /* 0x000fe20003fc4070 */
[----:B------:R-:W-:-:S04]  /*47d0*/  IMAD.HI.U32 R9, R5, R7, RZ ;  /* 0x0000000705097227 */ /* 0x000fc800078e00ff */
[----:B------:R-:W-:Y:S02]  /*47e0*/  IMAD.MOV R9, RZ, RZ, -R9 ;  /* 0x000000ffff097224 */ /* 0x000fe400078e0a09 */
[----:B0-----:R-:W-:-:S04]  /*47f0*/  IMAD.HI.U32 R10, R5, R2, RZ ;  /* 0x00000002050a7227 */ /* 0x001fc800078e00ff */
[----:B------:R-:W-:Y:S02]  /*4800*/  IMAD R7, R0, R9, R7 ;  /* 0x0000000900077224 */ /* 0x000fe400078e0207 */
[----:B------:R-:W-:Y:S02]  /*4810*/  @!P6 IMAD.IADD R4, R4, 0x1, -R0 ;  /* 0x000000010404e824 */ /* 0x000fe400078e0a00 */
[----:B------:R-:W-:Y:S02]  /*4820*/  @!P2 IMAD.MOV R8, RZ, RZ, -R8 ;  /* 0x000000ffff08a224 */ /* 0x000fe400078e0a08 */
[----:B------:R-:W-:Y:S02]  /*4830*/  IMAD.MOV R10, RZ, RZ, -R10 ;  /* 0x000000ffff0a7224 */ /* 0x000fe400078e0a0a */
[----:B------:R-:W-:Y:S01]  /*4840*/  IMAD.MOV.U32 R11, RZ, RZ, R4 ;  /* 0x000000ffff0b7224 */ /* 0x000fe200078e0004 */
[----:B------:R0:W-:Y:S03]  /*4850*/  STL [R1+0x128], R8 ;  /* 0x0001280801007387 */ /* 0x0001e60000100800 */
[----:B------:R-:W-:-:S02]  /*4860*/  @!P3 IMAD.MOV R11, RZ, RZ, -R11 ;  /* 0x000000ffff0bb224 */ /* 0x000fc400078e0a0b */
[----:B0-----:R-:W-:-:S03]  /*4870*/  IMAD R8, R0, R10, R2 ;  /* 0x0000000a00087224 */ /* 0x001fc600078e0202 */
[----:B------:R2:W-:Y:S01]  /*4880*/  STL [R1+0x124], R11 ;  /* 0x0001240b01007387 */ /* 0x0005e20000100800 */
[----:B---3--:R-:W-:-:S05]  /*4890*/  IABS R9, R13 ;  /* 0x0000000d00097213 */ /* 0x008fca0000000000 */
[----:B------:R-:W-:-:S04]  /*48a0*/  IMAD.MOV.U32 R4, RZ, RZ, R9 ;  /* 0x000000ffff047224 */ /* 0x000fc800078e0009 */
[----:B------:R-:W-:-:S04]  /*48b0*/  IMAD.HI.U32 R10, R5, R4, RZ ;  /* 0x00000004050a7227 */ /* 0x000fc800078e00ff */
[----:B------:R-:W-:Y:S01]  /*48c0*/  IMAD.MOV R10, RZ, RZ, -R10 ;  /* 0x000000ffff0a7224 */ /* 0x000fe200078e0a0a */
[----:B-----5:R-:W-:-:S03]  /*48d0*/  IABS R12, R14 ;  /* 0x0000000e000c7213 */ /* 0x020fc60000000000 */
[----:B------:R-:W-:Y:S02]  /*48e0*/  IMAD R4, R0, R10, R4 ;  /* 0x0000000a00047224 */ /* 0x000fe400078e0204 */
[----:B------:R-:W3:Y:S01]  /*48f0*/  LDL R10, [R1+0x8c] ;  /* 0x00008c00010a7983 */ /* 0x000ee20000100800 */
[----:B--2---:R-:W-:Y:S01]  /*4900*/  IABS R11, R23 ;  /* 0x00000017000b7213 */ /* 0x004fe20000000000 */
[----:B------:R-:W-:Y:S02]  /*4910*/  IMAD.MOV.U32 R23, RZ, RZ, R18 ;  /* 0x000000ffff177224 */ /* 0x000fe400078e0012 */
[----:B------:R-:W-:Y:S01]  /*4920*/  IMAD.MOV.U32 R18, RZ, RZ, R15 ;  /* 0x000000ffff127224 */ /* 0x000fe200078e000f */
[----:B----4-:R-:W-:Y:S01]  /*4930*/  IABS R2, R16 ;  /* 0x0000001000027213 */ /* 0x010fe20000000000 */
[----:B------:R-:W-:Y:S01]  /*4940*/  IMAD.HI.U32 R16, R5, R12, RZ ;  /* 0x0000000c05107227 */ /* 0x000fe200078e00ff */
[----:B------:R-:W-:-:S03]  /*4950*/  IABS R9, R29 ;  /* 0x0000001d00097213 */ /* 0x000fc60000000000 */
[----:B------:R-:W-:-:S04]  /*4960*/  IMAD.HI.U32 R15, R5, R11, RZ ;  /* 0x0000000b050f7227 */ /* 0x000fc800078e00ff */
[----:B------:R-:W-:Y:S02]  /*4970*/  IMAD.MOV R16, RZ, RZ, -R16 ;  /* 0x000000ffff107224 */ /* 0x000fe400078e0a10 */
[----:B------:R-:W-:Y:S01]  /*4980*/  IMAD.MOV R15, RZ, RZ, -R15 ;  /* 0x000000ffff0f7224 */ /* 0x000fe200078e0a0f */
[----:B------:R-:W-:Y:S01]  /*4990*/  ISETP.GE.AND P3, PT, R14, RZ, PT ;  /* 0x000000ff0e00720c */ /* 0x000fe20003f66270 */
[----:B------:R-:W-:-:S04]  /*49a0*/  IMAD.HI.U32 R14, R5, R9, RZ ;  /* 0x00000009050e7227 */ /* 0x000fc800078e00ff */
[C---:B------:R-:W-:Y:S02]  /*49b0*/  IMAD R12, R0.reuse, R16, R12 ;  /* 0x00000010000c7224 */ /* 0x040fe400078e020c */
[----:B------:R-:W2:Y:S01]  /*49c0*/  LDL.LU R16, [R1+0x90] ;  /* 0x0000900001107983 */ /* 0x000ea20000300800 */
[----:B------:R-:W-:-:S03]  /*49d0*/  IMAD R11, R0, R15, R11 ;  /* 0x0000000f000b7224 */ /* 0x000fc600078e020b */
[----:B------:R-:W4:Y:S01]  /*49e0*/  LDL.LU R15, [R1+0x80] ;  /* 0x00008000010f7983 */ /* 0x000f220000300800 */
[----:B------:R-:W-:-:S04]  /*49f0*/  IMAD.MOV R14, RZ, RZ, -R14 ;  /* 0x000000ffff0e7224 */ /* 0x000fc800078e0a0e */
[C---:B------:R-:W-:Y:S02]  /*4a00*/  IMAD R9, R0.reuse, R14, R9 ;  /* 0x0000000e00097224 */ /* 0x040fe400078e0209 */
[----:B------:R-:W5:Y:S01]  /*4a10*/  LDL R14, [R1+0x94] ;  /* 0x00009400010e7983 */ /* 0x000f620000100800 */
[C---:B------:R-:W-:Y:S02]  /*4a20*/  ISETP.GT.U32.AND P6, PT, R0.reuse, R7, PT ;  /* 0x000000070000720c */ /* 0x040fe40003fc4070 */
[----:B------:R-:W-:-:S11]  /*4a30*/  ISETP.GT.U32.AND P5, PT, R0, R6, PT ;  /* 0x000000060000720c */ /* 0x000fd60003fa4070 */
[--C-:B------:R-:W-:Y:S02]  /*4a40*/  @!P6 IMAD.IADD R7, R7, 0x1, -R0.reuse ;  /* 0x000000010707e824 */ /* 0x100fe400078e0a00 */
[----:B------:R-:W-:-:S03]  /*4a50*/  @!P5 IMAD.IADD R6, R6, 0x1, -R0 ;  /* 0x000000010606d824 */ /* 0x000fc600078e0a00 */
[C---:B------:R-:W-:Y:S02]  /*4a60*/  ISETP.GT.U32.AND P6, PT, R0.reuse, R7, PT ;  /* 0x000000070000720c */ /* 0x040fe40003fc4070 */
[----:B------:R-:W-:-:S11]  /*4a70*/  ISETP.GT.U32.AND P5, PT, R0, R6, PT ;  /* 0x000000060000720c */ /* 0x000fd60003fa4070 */
[--C-:B------:R-:W-:Y:S01]  /*4a80*/  @!P6 IMAD.IADD R7, R7, 0x1, -R0.reuse ;  /* 0x000000010707e824 */ /* 0x100fe200078e0a00 */
[----:B------:R-:W-:Y:S01]  /*4a90*/  ISETP.GT.U32.AND P6, PT, R0, R4, PT ;  /* 0x000000040000720c */ /* 0x000fe20003fc4070 */
[----:B------:R-:W-:Y:S01]  /*4aa0*/  @!P5 IMAD.IADD R6, R6, 0x1, -R0 ;  /* 0x000000010606d824 */ /* 0x000fe200078e0a00 */
[----:B------:R-:W-:Y:S02]  /*4ab0*/  ISETP.GT.U32.AND P5, PT, R0, R8, PT ;  /* 0x000000080000720c */ /* 0x000fe40003fa4070 */
[----:B------:R-:W-:Y:S01]  /*4ac0*/  ISETP.GE.AND P2, PT, R13, RZ, PT ;  /* 0x000000ff0d00720c */ /* 0x000fe20003f46270 */
[----:B------:R-:W-:-:S08]  /*4ad0*/  IMAD.HI.U32 R13, R5, R2, RZ ;  /* 0x00000002050d7227 */ /* 0x000fd000078e00ff */
[--C-:B------:R-:W-:Y:S02]  /*4ae0*/  @!P6 IMAD.IADD R4, R4, 0x1, -R0.reuse ;  /* 0x000000010404e824 */ /* 0x100fe400078e0a00 */
[----:B------:R-:W-:-:S03]  /*4af0*/  @!P5 IMAD.IADD R8, R8, 0x1, -R0 ;  /* 0x000000010808d824 */ /* 0x000fc600078e0a00 */
[C---:B------:R-:W-:Y:S02]  /*4b00*/  ISETP.GT.U32.AND P6, PT, R0.reuse, R4, PT ;  /* 0x000000040000720c */ /* 0x040fe40003fc4070 */
[C---:B------:R-:W-:Y:S01]  /*4b10*/  ISETP.GT.U32.AND P5, PT, R0.reuse, R8, PT ;  /* 0x000000080000720c */ /* 0x040fe20003fa4070 */
[----:B------:R-:W-:Y:S02]  /*4b20*/  IMAD.MOV R13, RZ, RZ, -R13 ;  /* 0x000000ffff0d7224 */ /* 0x000fe400078e0a0d */
[----:B------:R-:W-:Y:S01]  /*4b30*/  @!P0 IMAD.MOV R7, RZ, RZ, -R7 ;  /* 0x000000ffff078224 */ /* 0x000fe200078e0a07 */
[C---:B------:R-:W-:Y:S01]  /*4b40*/  ISETP.GT.U32.AND P0, PT, R0.reuse, R9, PT ;  /* 0x000000090000720c */ /* 0x040fe20003f04070 */
[----:B------:R-:W-:-:S06]  /*4b50*/  IMAD R2, R0, R13, R2 ;  /* 0x0000000d00027224 */ /* 0x000fcc00078e0202 */
[--C-:B------:R-:W-:Y:S01]  /*4b60*/  @!P6 IMAD.IADD R4, R4, 0x1, -R0.reuse ;  /* 0x000000010404e824 */ /* 0x100fe200078e0a00 */
[----:B------:R-:W-:Y:S01]  /*4b70*/  ISETP.GT.U32.AND P6, PT, R0, R2, PT ;  /* 0x000000020000720c */ /* 0x000fe20003fc4070 */
[----:B------:R-:W-:Y:S01]  /*4b80*/  @!P5 IMAD.IADD R8, R8, 0x1, -R0 ;  /* 0x000000010808d824 */ /* 0x000fe200078e0a00 */
[----:B------:R-:W-:Y:S01]  /*4b90*/  ISETP.GT.U32.AND P5, PT, R0, R12, PT ;  /* 0x0000000c0000720c */ /* 0x000fe20003fa4070 */
[----:B------:R-:W-:Y:S02]  /*4ba0*/  @!P1 IMAD.MOV R6, RZ, RZ, -R6 ;  /* 0x000000ffff069224 */ /* 0x000fe400078e0a06 */
[----:B------:R-:W-:Y:S02]  /*4bb0*/  @!P4 IMAD.MOV R8, RZ, RZ, -R8 ;  /* 0x000000ffff08c224 */ /* 0x000fe400078e0a08 */
[--C-:B------:R-:W-:Y:S01]  /*4bc0*/  @!P0 IMAD.IADD R9, R9, 0x1, -R0.reuse ;  /* 0x0000000109098824 */ /* 0x100fe200078e0a00 */
[----:B------:R-:W-:Y:S04]  /*4bd0*/  STL [R1+0x120], R6 ;  /* 0x0001200601007387 */ /* 0x000fe80000100800 */
[----:B------:R-:W-:Y:S01]  /*4be0*/  STL [R1+0x11c], R7 ;  /* 0x00011c0701007387 */ /* 0x000fe20000100800 */
[--C-:B------:R-:W-:Y:S01]  /*4bf0*/  @!P6 IMAD.IADD R2, R2, 0x1, -R0.reuse ;  /* 0x000000010202e824 */ /* 0x100fe200078e0a00 */
[----:B------:R-:W-:Y:S01]  /*4c00*/  ISETP.GT.U32.AND P6, PT, R0, R9, PT ;  /* 0x000000090000720c */ /* 0x000fe20003fc4070 */
[----:B------:R-:W-:Y:S01]  /*4c10*/  @!P5 IMAD.IADD R12, R12, 0x1, -R0 ;  /* 0x000000010c0cd824 */ /* 0x000fe200078e0a00 */
[----:B------:R5:W-:Y:S01]  /*4c20*/  STL [R1+0x10c], R8 ;  /* 0x00010c0801007387 */ /* 0x000be20000100800 */
[----:B------:R-:W-:Y:S01]  /*4c30*/  ISETP.GE.AND P5, PT, R29, RZ, PT ;  /* 0x000000ff1d00720c */ /* 0x000fe20003fa6270 */
[----:B------:R-:W-:-:S09]  /*4c40*/  @!P2 IMAD.MOV R4, RZ, RZ, -R4 ;  /* 0x000000ffff04a224 */ /* 0x000fd200078e0a04 */
[----:B------:R-:W-:Y:S01]  /*4c50*/  @!P6 IMAD.IADD R9, R9, 0x1, -R0 ;  /* 0x000000010909e824 */ /* 0x000fe200078e0a00 */
[----:B---3--:R-:W-:-:S05]  /*4c60*/  IABS R10, R10 ;  /* 0x0000000a000a7213 */ /* 0x008fca0000000000 */
[----:B------:R-:W-:-:S04]  /*4c70*/  IMAD.HI.U32 R13, R5, R10, RZ ;  /* 0x0000000a050d7227 */ /* 0x000fc800078e00ff */
[----:B------:R-:W-:-:S04]  /*4c80*/  IMAD.MOV R13, RZ, RZ, -R13 ;  /* 0x000000ffff0d7224 */ /* 0x000fc800078e0a0d */
[----:B------:R-:W-:Y:S01]  /*4c90*/  IMAD R10, R0, R13, R10 ;  /* 0x0000000d000a7224 */ /* 0x000fe200078e020a */
[----:B----4-:R-:W-:Y:S02]  /*4ca0*/  ISETP.GE.AND P4, PT, R15, RZ, PT ;  /* 0x000000ff0f00720c */ /* 0x010fe40003f86270 */
[----:B------:R-:W3:Y:S04]  /*4cb0*/  LDL.LU R15, [R1+0x9c] ;  /* 0x00009c00010f7983 */ /* 0x000ee80000300800 */
[----:B------:R-:W4:Y:S04]  /*4cc0*/  LDL.LU R29, [R1+0xa0] ;  /* 0x0000a000011d7983 */ /* 0x000f280000300800 */
[----:B------:R-:W3:Y:S01]  /*4cd0*/  LDL.LU R13, [R1+0x88] ;  /* 0x00008800010d7983 */ /* 0x000ee20000300800 */
[----:B-----5:R-:W-:-:S03]  /*4ce0*/  IABS R8, R14 ;  /* 0x0000000e00087213 */ /* 0x020fc60000000000 */
[----:B------:R-:W5:Y:S04]  /*4cf0*/  LDL.LU R14, [R1+0x8c] ;  /* 0x00008c00010e7983 */ /* 0x000f680000300800 */
[----:B------:R-:W-:Y:S04]  /*4d00*/  STL [R1+0x108], R4 ;  /* 0x0001080401007387 */ /* 0x000fe80000100800 */
[----:B------:R0:W-:Y:S04]  /*4d10*/  STL [R1+0x176c], R9 ;  /* 0x00176c0901007387 */ /* 0x0001e80000100800 */
[----:B0-----:R-:W4:Y:S01]  /*4d20*/  LDL.LU R9, [R1+0x94] ;  /* 0x0000940001097983 */ /* 0x001f220000300800 */
[----:B------:R-:W-:-:S02]  /*4d30*/  ISETP.GT.U32.AND P1, PT, R0, R11, PT ;  /* 0x0000000b0000720c */ /* 0x000fc40003f24070 */
[----:B--2---:R-:W-:-:S11]  /*4d40*/  IABS R7, R16 ;  /* 0x0000001000077213 */ /* 0x004fd60000000000 */
[----:B------:R-:W-:-:S05]  /*4d50*/  @!P1 IMAD.IADD R11, R11, 0x1, -R0 ;  /* 0x000000010b0b9824 */ /* 0x000fca00078e0a00 */
[C---:B------:R-:W-:Y:S02]  /*4d60*/  ISETP.GT.U32.AND P0, PT, R0.reuse, R11, PT ;  /* 0x0000000b0000720c */ /* 0x040fe40003f04070 */
[C---:B------:R-:W-:Y:S01]  /*4d70*/  ISETP.GT.U32.AND P2, PT, R0.reuse, R2, PT ;  /* 0x000000020000720c */ /* 0x040fe20003f44070 */
[----:B------:R-:W-:Y:S01]  /*4d80*/  IMAD.HI.U32 R6, R5, R7, RZ ;  /* 0x0000000705067227 */ /* 0x000fe200078e00ff */
[----:B------:R-:W-:Y:S02]  /*4d90*/  ISETP.GT.U32.AND P1, PT, R0, R12, PT ;  /* 0x0000000c0000720c */ /* 0x000fe40003f24070 */
[----:B------:R-:W-:Y:S01]  /*4da0*/  IABS R4, R24 ;  /* 0x0000001800047213 */ /* 0x000fe20000000000 */
[----:B------:R-:W-:-:S06]  /*4db0*/  IMAD.MOV R6, RZ, RZ, -R6 ;  /* 0x000000ffff067224 */ /* 0x000fcc00078e0a06 */
[----:B------:R-:W-:Y:S02]  /*4dc0*/  @!P0 IMAD.IADD R11, R11, 0x1, -R0 ;  /* 0x000000010b0b8824 */ /* 0x000fe400078e0a00 */
[----:B------:R-:W-:Y:S02]  /*4dd0*/  IMAD R7, R0, R6, R7 ;  /* 0x0000000600077224 */ /* 0x000fe400078e0207 */
[----:B------:R-:W-:-:S04]  /*4de0*/  IMAD.HI.U32 R6, R5, R4, RZ ;  /* 0x0000000405067227 */ /* 0x000fc800078e00ff */
[--C-:B------:R-:W-:Y:S02]  /*4df0*/  @!P2 IMAD.IADD R2, R2, 0x1, -R0.reuse ;  /* 0x000000010202a824 */ /* 0x100fe400078e0a00 */
[----:B------:R-:W-:Y:S01]  /*4e00*/  @!P1 IMAD.IADD R12, R12, 0x1, -R0 ;  /* 0x000000010c0c9824 */ /* 0x000fe200078e0a00 */
[----:B------:R-:W-:Y:S01]  /*4e10*/  ISETP.GT.U32.AND P1, PT, R0, R10, PT ;  /* 0x0000000a0000720c */ /* 0x000fe20003f24070 */
[----:B------:R-:W-:-:S04]  /*4e20*/  IMAD.MOV R6, RZ, RZ, -R6 ;  /* 0x000000ffff067224 */ /* 0x000fc800078e0a06 */
[----:B------:R-:W-:-:S08]  /*4e30*/  IMAD R4, R0, R6, R4 ;  /* 0x0000000600047224 */ /* 0x000fd000078e0204 */
[----:B------:R-:W-:Y:S01]  /*4e40*/  @!P1 IMAD.IADD R10, R10, 0x1, -R0 ;  /* 0x000000010a0a9824 */ /* 0x000fe200078e0a00 */
[----:B------:R-:W-:Y:S02]  /*4e50*/  ISETP.GE.AND P1, PT, R16, RZ, PT ;  /* 0x000000ff1000720c */ /* 0x000fe40003f26270 */
[----:B------:R-:W2:Y:S01]  /*4e60*/  LDL.LU R16, [R1+0xa8] ;  /* 0x0000a80001107983 */ /* 0x000ea20000300800 */
[----:B---3--:R-:W-:Y:S01]  /*4e70*/  ISETP.GE.AND P0, PT, R13, RZ, PT ;  /* 0x000000ff0d00720c */ /* 0x008fe20003f06270 */
[----:B------:R-:W-:Y:S01]  /*4e80*/  IMAD.HI.U32 R13, R5, R8, RZ ;  /* 0x00000008050d7227 */ /* 0x000fe200078e00ff */
[----:B-----5:R-:W-:-:S03]  /*4e90*/  ISETP.GE.AND P2, PT, R14, RZ, PT ;  /* 0x000000ff0e00720c */ /* 0x020fc60003f46270 */
[----:B------:R-:W-:Y:S01]  /*4ea0*/  IMAD.MOV R13, RZ, RZ, -R13 ;  /* 0x000000ffff0d7224 */ /* 0x000fe200078e0a0d */
[----:B------:R-:W-:-:S03]  /*4eb0*/  IABS R14, R15 ;  /* 0x0000000f000e7213 */ /* 0x000fc60000000000 */
[----:B------:R-:W-:Y:S01]  /*4ec0*/  IMAD R8, R0, R13, R8 ;  /* 0x0000000d00087224 */ /* 0x000fe200078e0208 */
[----:B----4-:R-:W-:Y:S01]  /*4ed0*/  IABS R13, R29 ;  /* 0x0000001d000d7213 */ /* 0x010fe20000000000 */
[----:B------:R-:W-:Y:S02]  /*4ee0*/  IMAD.MOV.U32 R6, RZ, RZ, R14 ;  /* 0x000000ffff067224 */ /* 0x000fe400078e000e */
[----:B------:R-:W-:Y:S02]  /*4ef0*/  IMAD.MOV.U32 R14, RZ, RZ, R24 ;  /* 0x000000ffff0e7224 */ /* 0x000fe400078e0018 */
[----:B------:R-:W-:Y:S02]  /*4f00*/  IMAD.MOV.U32 R24, RZ, RZ, R12 ;  /* 0x000000ffff187224 */ /* 0x000fe400078e000c */
[----:B------:R-:W-:Y:S02]  /*4f10*/  IMAD.MOV.U32 R12, RZ, RZ, R13 ;  /* 0x000000ffff0c7224 */ /* 0x000fe400078e000d */
[----:B------:R-:W-:-:S02]  /*4f20*/  @!P3 IMAD.MOV R24, RZ, RZ, -R24 ;  /* 0x000000ffff18b224 */ /* 0x000fc400078e0a18 */
[----:B------:R-:W-:Y:S02]  /*4f30*/  IMAD.MOV.U32 R13, RZ, RZ, R9 ;  /* 0x000000ffff0d7224 */ /* 0x000fe400078e0009 */
[----:B------:R-:W-:Y:S01]  /*4f40*/  IMAD.MOV.U32 R9, RZ, RZ, R11 ;  /* 0x000000ffff097224 */ /* 0x000fe200078e000b */
[----:B------:R0:W-:Y:S03]  /*4f50*/  STL [R1+0xf8], R24 ;  /* 0x0000f81801007387 */ /* 0x0001e60000100800 */
[----:B------:R-:W-:Y:S01]  /*4f60*/  @!P4 IMAD.MOV R9, RZ, RZ, -R9 ;  /* 0x000000ffff09c224 */ /* 0x000fe200078e0a09 */
[----:B0-----:R-:W3:Y:S04]  /*4f70*/  LDL.LU R24, [R1+0xb0] ;  /* 0x0000b00001187983 */ /* 0x001ee80000300800 */
[----:B------:R0:W-:Y:S04]  /*4f80*/  STL [R1+0xf0], R9 ;  /* 0x0000f00901007387 */ /* 0x0001e80000100800 */
[----:B0-----:R-:W4:Y:S01]  /*4f90*/  LDL.LU R9, [R1+0x176c] ;  /* 0x00176c0001097983 */ /* 0x001f220000300800 */
[----:B------:R-:W-:-:S02]  /*4fa0*/  ISETP.GT.U32.AND P6, PT, R0, R7, PT ;  /* 0x000000070000720c */ /* 0x000fc40003fc4070 */
[C---:B------:R-:W-:Y:S02]  /*4fb0*/  ISETP.GT.U32.AND P3, PT, R0.reuse, R10, PT ;  /* 0x0000000a0000720c */ /* 0x040fe40003f64070 */
[----:B------:R-:W-:-:S09]  /*4fc0*/  ISETP.GT.U32.AND P4, PT, R0, R8, PT ;  /* 0x000000080000720c */ /* 0x000fd20003f84070 */
[----:B------:R-:W-:-:S05]  /*4fd0*/  @!P6 IMAD.IADD R7, R7, 0x1, -R0 ;  /* 0x000000010707e824 */ /* 0x000fca00078e0a00 */
[----:B------:R-:W-:Y:S01]  /*4fe0*/  ISETP.GT.U32.AND P6, PT, R0, R7, PT ;  /* 0x000000070000720c */ /* 0x000fe20003fc4070 */
[--C-:B------:R-:W-:Y:S02]  /*4ff0*/  @!P3 IMAD.IADD R10, R10, 0x1, -R0.reuse ;  /* 0x000000010a0ab824 */ /* 0x100fe400078e0a00 */
[----:B------:R-:W-:Y:S02]  /*5000*/  @!P4 IMAD.IADD R8, R8, 0x1, -R0 ;  /* 0x000000010808c824 */ /* 0x000fe400078e0a00 */
[----:B------:R-:W-:-:S03]  /*5010*/  @!P2 IMAD.MOV R10, RZ, RZ, -R10 ;  /* 0x000000ffff0aa224 */ /* 0x000fc600078e0a0a */
[----:B------:R-:W-:Y:S02]  /*5020*/  ISETP.GT.U32.AND P2, PT, R0, R8, PT ;  /* 0x000000080000720c */ /* 0x000fe40003f44070 */
[----:B------:R-:W-:-:S03]  /*5030*/  ISETP.GE.AND P3, PT, R14, RZ, PT ;  /* 0x000000ff0e00720c */ /* 0x000fc60003f66270 */
[----:B------:R-:W-:Y:S02]  /*5040*/  @!P6 IMAD.IADD R7, R7, 0x1, -R0 ;  /* 0x000000010707e824 */ /* 0x000fe400078e0a00 */
[----:B------:R-:W-:Y:S02]  /*5050*/  @!P0 IMAD.MOV R2, RZ, RZ, -R2 ;  /* 0x000000ffff028224 */ /* 0x000fe400078e0a02 */
[----:B------:R-:W-:Y:S01]  /*5060*/  IMAD.MOV.U32 R14, RZ, RZ, R7 ;  /* 0x000000ffff0e7224 */ /* 0x000fe200078e0007 */
[----:B------:R-:W-:-:S03]  /*5070*/  ISETP.GE.AND P0, PT, R13, RZ, PT ;  /* 0x000000ff0d00720c */ /* 0x000fc60003f06270 */
[----:B------:R-:W-:Y:S02]  /*5080*/  @!P1 IMAD.MOV R14, RZ, RZ, -R14 ;  /* 0x000000ffff0e9224 */ /* 0x000fe400078e0a0e */
[----:B------:R-:W-:Y:S01]  /*5090*/  @!P2 IMAD.IADD R8, R8, 0x1, -R0 ;  /* 0x000000010808a824 */ /* 0x000fe200078e0a00 */
[----:B------:R-:W-:Y:S02]  /*50a0*/  ISETP.GE.AND P2, PT, R29, RZ, PT ;  /* 0x000000ff1d00720c */ /* 0x000fe40003f46270 */
[----:B------:R-:W-:-:S05]  /*50b0*/  ISETP.GE.AND P4, PT, R15, RZ, PT ;  /* 0x000000ff0f00720c */ /* 0x000fca0003f86270 */
[----:B------:R-:W-:Y:S02]  /*50c0*/  @!P0 IMAD.MOV R8, RZ, RZ, -R8 ;  /* 0x000000ffff088224 */ /* 0x000fe400078e0a08 */
[----:B----4-:R-:W-:Y:S01]  /*50d0*/  @!P5 IMAD.MOV R9, RZ, RZ, -R9 ;  /* 0x000000ffff09d224 */ /* 0x010fe200078e0a09 */
[----:B------:R-:W-:-:S04]  /*50e0*/  ISETP.GT.U32.AND P5, PT, R0, R4, PT ;  /* 0x000000040000720c */ /* 0x000fc80003fa4070 */
[----:B------:R-:W-:Y:S04]  /*50f0*/  STL [R1+0xa4], R9 ;  /* 0x0000a40901007387 */ /* 0x000fe80000100800 */
[----:B------:R-:W-:Y:S04]  /*5100*/  STL [R1+0x80], R2 ;  /* 0x0000800201007387 */ /* 0x000fe80000100800 */
[----:B------:R-:W4:Y:S01]  /*5110*/  LDL.LU R13, [R1+0xb4] ;  /* 0x0000b400010d7983 */ /* 0x000f220000300800 */
[----:B------:R-:W-:-:S03]  /*5120*/  @!P5 IMAD.IADD R4, R4, 0x1, -R0 ;  /* 0x000000010404d824 */ /* 0x000fc600078e0a00 */
[----:B------:R0:W-:Y:S02]  /*5130*/  STL [R1+0x7c], R10 ;  /* 0x00007c0a01007387 */ /* 0x0001e40000100800 */
[----:B------:R-:W-:Y:S02]  /*5140*/  ISETP.GT.U32.AND P5, PT, R0, R4, PT ;  /* 0x000000040000720c */ /* 0x000fe40003fa4070 */
[----:B------:R5:W-:Y:S04]  /*5150*/  STL [R1+0x78], R14 ;  /* 0x0000780e01007387 */ /* 0x000be80000100800 */
[----:B------:R-:W4:Y:S01]  /*5160*/  LDL.LU R29, [R1+0xb8] ;  /* 0x0000b800011d7983 */ /* 0x000f220000300800 */
[----:B---3--:R-:W-:Y:S02]  /*5170*/  ISETP.GE.AND P0, PT, R24, RZ, PT ;  /* 0x000000ff1800720c */ /* 0x008fe40003f06270 */
[----:B0-----:R-:W-:Y:S01]  /*5180*/  IABS R10, R24 ;  /* 0x00000018000a7213 */ /* 0x001fe20000000000 */
[----:B------:R-:W3:Y:S01]  /*5190*/  LDL R15, [R1+0xbc] ;  /* 0x0000bc00010f7983 */ /* 0x000ee20000100800 */
[----:B------:R-:W-:Y:S01]  /*51a0*/  IMAD.MOV.U32 R24, RZ, RZ, R23 ;  /* 0x000000ffff187224 */ /* 0x000fe200078e0017 */
[----:B--2---:R-:W-:Y:S01]  /*51b0*/  IABS R9, R16 ;  /* 0x0000001000097213 */ /* 0x004fe20000000000 */
[----:B------:R-:W-:Y:S01]  /*51c0*/  @!P5 IMAD.IADD R4, R4, 0x1, -R0 ;  /* 0x000000010404d824 */ /* 0x000fe200078e0a00 */
[----:B-----5:R-:W2:Y:S01]  /*51d0*/  LDL.LU R14, [R1+0xc8] ;  /* 0x0000c800010e7983 */ /* 0x020ea20000300800 */
[----:B------:R-:W-:Y:S01]  /*51e0*/  ISETP.GE.AND P5, PT, R16, RZ, PT ;  /* 0x000000ff1000720c */ /* 0x000fe20003fa6270 */
[----:B------:R-:W-:-:S02]  /*51f0*/  IMAD.MOV.U32 R23, RZ, RZ, R22 ;  /* 0x000000ffff177224 */ /* 0x000fc400078e0016 */
[----:B------:R0:W-:Y:S01]  /*5200*/  STL [R1+0x74], R8 ;  /* 0x0000740801007387 */ /* 0x0001e20000100800 */
[----:B------:R-:W-:-:S03]  /*5210*/  IMAD.MOV.U32 R22, RZ, RZ, R17 ;  /* 0x000000ffff167224 */ /* 0x000fc600078e0011 */
[----:B------:R-:W5:Y:S04]  /*5220*/  LDL R16, [R1+0xc0] ;  /* 0x0000c00001107983 */ /* 0x000f680000100800 */
[----:B------:R-:W2:Y:S01]  /*5230*/  LDL R17, [R1+0xc4] ;  /* 0x0000c40001117983 */ /* 0x000ea20000100800 */
[----:B------:R-:W-:-:S04]  /*5240*/  IMAD.HI.U32 R11, R5, R6, RZ ;  /* 0x00000006050b7227 */ /* 0x000fc800078e00ff */
[----:B------:R-:W-:-:S04]  /*5250*/  IMAD.MOV R11, RZ, RZ, -R11 ;  /* 0x000000ffff0b7224 */ /* 0x000fc800078e0a0b */
[----:B------:R-:W-:-:S05]  /*5260*/  IMAD R6, R0, R11, R6 ;  /* 0x0000000b00067224 */ /* 0x000fca00078e0206 */
[----:B------:R-:W-:Y:S01]  /*5270*/  ISETP.GT.U32.AND P6, PT, R0, R6, PT ;  /* 0x000000060000720c */ /* 0x000fe20003fc4070 */
[----:B------:R-:W-:-:S12]  /*5280*/  IMAD.HI.U32 R2, R5, R12, RZ ;  /* 0x0000000c05027227 */ /* 0x000fd800078e00ff */
[----:B------:R-:W-:-:S05]  /*5290*/  @!P6 IMAD.IADD R6, R6, 0x1, -R0 ;  /* 0x000000010606e824 */ /* 0x000fca00078e0a00 */
[----:B------:R-:W-:Y:S01]  /*52a0*/  ISETP.GT.U32.AND P6, PT, R0, R6, PT ;  /* 0x000000060000720c */ /* 0x000fe20003fc4070 */
[----:B------:R-:W-:Y:S02]  /*52b0*/  IMAD.MOV R2, RZ, RZ, -R2 ;  /* 0x000000ffff027224 */ /* 0x000fe400078e0a02 */
[----:B------:R-:W-:Y:S02]  /*52c0*/  IMAD.MOV.U32 R7, RZ, RZ, R10 ;  /* 0x000000ffff077224 */ /* 0x000fe400078e000a */
[----:B------:R-:W-:-:S04]  /*52d0*/  IMAD.HI.U32 R11, R5, R9, RZ ;  /* 0x00000009050b7227 */ /* 0x000fc800078e00ff */
[----:B------:R-:W-:Y:S02]  /*52e0*/  IMAD R2, R0, R2, R12 ;  /* 0x0000000200027224 */ /* 0x000fe400078e020c */
[----:B------:R-:W-:-:S04]  /*52f0*/  IMAD.HI.U32 R10, R5, R7, RZ ;  /* 0x00000007050a7227 */ /* 0x000fc800078e00ff */
[----:B------:R-:W-:Y:S01]  /*5300*/  IMAD.MOV R11, RZ, RZ, -R11 ;  /* 0x000000ffff0b7224 */ /* 0x000fe200078e0a0b */
[----:B------:R-:W-:Y:S01]  /*5310*/  ISETP.GT.U32.AND P1, PT, R0, R2, PT ;  /* 0x000000020000720c */ /* 0x000fe20003f24070 */
[----:B------:R-:W-:Y:S02]  /*5320*/  IMAD.MOV.U32 R12, RZ, RZ, R4 ;  /* 0x000000ffff0c7224 */ /* 0x000fe400078e0004 */
[----:B------:R-:W-:Y:S02]  /*5330*/  IMAD.MOV R10, RZ, RZ, -R10 ;  /* 0x000000ffff0a7224 */ /* 0x000fe400078e0a0a */
[----:B------:R-:W-:Y:S02]  /*5340*/  @!P6 IMAD.IADD R6, R6, 0x1, -R0 ;  /* 0x000000010606e824 */ /* 0x000fe400078e0a00 */
[----:B------:R-:W-:Y:S02]  /*5350*/  IMAD R9, R0, R11, R9 ;  /* 0x0000000b00097224 */ /* 0x000fe400078e0209 */
[----:B------:R-:W-:-:S02]  /*5360*/  @!P3 IMAD.MOV R12, RZ, RZ, -R12 ;  /* 0x000000ffff0cb224 */ /* 0x000fc400078e0a0c */
[----:B0-----:R-:W-:Y:S02]  /*5370*/  IMAD R8, R0, R10, R7 ;  /* 0x0000000a00087224 */ /* 0x001fe400078e0207 */
[----:B------:R-:W-:Y:S01]  /*5380*/  @!P4 IMAD.MOV R6, RZ, RZ, -R6 ;  /* 0x000000ffff06c224 */ /* 0x000fe200078e0a06 */
[----:B------:R-:W-:Y:S04]  /*5390*/  STL [R1+0x68], R12 ;  /* 0x0000680c01007387 */ /* 0x000fe80000100800 */
[----:B------:R0:W-:Y:S01]  /*53a0*/  STL [R1+0x64], R6 ;  /* 0x0000640601007387 */ /* 0x0001e20000100800 */
[----:B------:R-:W-:-:S05]  /*53b0*/  @!P1 IMAD.IADD R2, R2, 0x1, -R0 ;  /* 0x0000000102029824 */ /* 0x000fca00078e0a00 */
[----:B------:R-:W-:-:S13]  /*53c0*/  ISETP.GT.U32.AND P1, PT, R0, R2, PT ;  /* 0x000000020000720c */ /* 0x000fda0003f24070 */
[----:B------:R-:W-:Y:S01]  /*53d0*/  @!P1 IMAD.IADD R2, R2, 0x1, -R0 ;  /* 0x0000000102029824 */ /* 0x000fe200078e0a00 */
[----:B----4-:R-:W-:-:S05]  /*53e0*/  IABS R11, R13 ;  /* 0x0000000d000b7213 */ /* 0x010fca0000000000 */
[----:B------:R-:W-:Y:S01]  /*53f0*/  IMAD.HI.U32 R4, R5, R11, RZ ;  /* 0x0000000b05047227 */ /* 0x000fe200078e00ff */
[----:B------:R-:W-:-:S05]  /*5400*/  IABS R7, R29 ;  /* 0x0000001d00077213 */ /* 0x000fca0000000000 */
[----:B0-----:R-:W-:Y:S02]  /*5410*/  IMAD.MOV.U32 R6, RZ, RZ, R7 ;  /* 0x000000ffff067224 */ /* 0x001fe400078e0007 */
[----:B------:R-:W-:Y:S01]  /*5420*/  IMAD.MOV R7, RZ, RZ, -R4 ;  /* 0x000000ffff077224 */ /* 0x000fe200078e0a04 */
[----:B------:R-:W-:-:S03]  /*5430*/  ISETP.GE.AND P4, PT, R13, RZ, PT ;  /* 0x000000ff0d00720c */ /* 0x000fc60003f86270 */
[----:B------:R-:W-:Y:S02]  /*5440*/  IMAD R7, R0, R7, R11 ;  /* 0x0000000700077224 */ /* 0x000fe400078e020b */
[----:B------:R-:W-:Y:S01]  /*5450*/  IMAD.HI.U32 R11, R5, R6, RZ ;  /* 0x00000006050b7227 */ /* 0x000fe200078e00ff */
[----:B-----5:R-:W-:-:S03]  /*5460*/  IABS R13, R16 ;  /* 0x00000010000d7213 */ /* 0x020fc60000000000 */
[----:B------:R-:W-:Y:S01]  /*5470*/  IMAD.MOV R11, RZ, RZ, -R11 ;  /* 0x000000ffff0b7224 */ /* 0x000fe200078e0a0b */
[----:B--2---:R-:W-:-:S03]  /*5480*/  IABS R17, R17 ;  /* 0x0000001100117213 */ /* 0x004fc60000000000 */
[----:B------:R-:W-:Y:S02]  /*5490*/  IMAD R6, R0, R11, R6 ;  /* 0x0000000b00067224 */ /* 0x000fe400078e0206 */
[----:B------:R-:W-:-:S04]  /*54a0*/  IMAD.HI.U32 R12, R5, R13, RZ ;  /* 0x0000000d050c7227 */ /* 0x000fc800078e00ff */
[----:B------:R-:W-:-:S04]  /*54b0*/  IMAD.HI.U32 R11, R5, R17, RZ ;  /* 0x00000011050b7227 */ /* 0x000fc800078e00ff */
[----:B------:R-:W-:Y:S02]  /*54c0*/  IMAD.MOV R12, RZ, RZ, -R12 ;  /* 0x000000ffff0c7224 */ /* 0x000fe400078e0a0c */
[----:B------:R-:W-:Y:S01]  /*54d0*/  IMAD.MOV R11, RZ, RZ, -R11 ;  /* 0x000000ffff0b7224 */ /* 0x000fe200078e0a0b */
[----:B------:R-:W-:Y:S01]  /*54e0*/  ISETP.GE.AND P1, PT, R29, RZ, PT ;  /* 0x000000ff1d00720c */ /* 0x000fe20003f26270 */
[C---:B------:R-:W-:Y:S01]  /*54f0*/  IMAD R13, R0.reuse, R12, R13 ;  /* 0x0000000c000d7224 */ /* 0x040fe200078e020d */
[----:B------:R-:W2:Y:S01]  /*5500*/  LDL.LU R29, [R1+0xd4] ;  /* 0x0000d400011d7983 */ /* 0x000ea20000300800 */
[----:B------:R-:W-:-:S03]  /*5510*/  IMAD R17, R0, R11, R17 ;  /* 0x0000000b00117224 */ /* 0x000fc600078e0211 */
[----:B------:R-:W4:Y:S04]  /*5520*/  LDL R12, [R1+0xd0] ;  /* 0x0000d000010c7983 */ /* 0x000f280000100800 */
[----:B------:R-:W5:Y:S01]  /*5530*/  LDL.LU R11, [R1+0xbc] ;  /* 0x0000bc00010b7983 */ /* 0x000f620000300800 */
[----:B---3--:R-:W-:Y:S02]  /*5540*/  IABS R10, R15 ;  /* 0x0000000f000a7213 */ /* 0x008fe40000000000 */
[C---:B------:R-:W-:Y:S02]  /*5550*/  ISETP.GT.U32.AND P6, PT, R0.reuse, R9, PT ;  /* 0x000000090000720c */ /* 0x040fe40003fc4070 */
[----:B------:R-:W-:Y:S01]  /*5560*/  ISETP.GT.U32.AND P3, PT, R0, R8, PT ;  /* 0x000000080000720c */ /* 0x000fe20003f64070 */
[----:B------:R-:W-:-:S04]  /*5570*/  IMAD.MOV.U32 R4, RZ, RZ, R10 ;  /* 0x000000ffff047224 */ /* 0x000fc800078e000a */
[----:B------:R-:W-:Y:S01]  /*5580*/  IMAD.HI.U32 R10, R5, R4, RZ ;  /* 0x00000004050a7227 */ /* 0x000fe200078e00ff */
[----:B------:R-:W-:-:S03]  /*5590*/  IABS R16, R14 ;  /* 0x0000000e00107213 */ /* 0x000fc60000000000 */
[----:B------:R-:W-:Y:S02]  /*55a0*/  IMAD.MOV R10, RZ, RZ, -R10 ;  /* 0x000000ffff0a7224 */ /* 0x000fe400078e0a0a */
[----:B------:R-:W-:Y:S02]  /*55b0*/  @!P6 IMAD.IADD R9, R9, 0x1, -R0 ;  /* 0x000000010909e824 */ /* 0x000fe400078e0a00 */
[----:B------:R-:W-:Y:S02]  /*55c0*/  IMAD R4, R0, R10, R4 ;  /* 0x0000000a00047224 */ /* 0x000fe400078e0204 */
[----:B------:R-:W-:Y:S02]  /*55d0*/  @!P3 IMAD.IADD R8, R8, 0x1, -R0 ;  /* 0x000000010808b824 */ /* 0x000fe400078e0a00 */
[----:B------:R-:W-:Y:S01]  /*55e0*/  IMAD.HI.U32 R10, R5, R16, RZ ;  /* 0x00000010050a7227 */ /* 0x000fe200078e00ff */
[C---:B------:R-:W-:Y:S02]  /*55f0*/  ISETP.GT.U32.AND P6, PT, R0.reuse, R9, PT ;  /* 0x000000090000720c */ /* 0x040fe40003fc4070 */
[----:B------:R-:W-:Y:S01]  /*5600*/  ISETP.GT.U32.AND P3, PT, R0, R8, PT ;  /* 0x000000080000720c */ /* 0x000fe20003f64070 */
[----:B------:R-:W-:-:S04]  /*5610*/  IMAD.MOV R10, RZ, RZ, -R10 ;  /* 0x000000ffff0a7224 */ /* 0x000fc800078e0a0a */
[----:B------:R-:W-:Y:S01]  /*5620*/  IMAD R16, R0, R10, R16 ;  /* 0x0000000a00107224 */ /* 0x000fe200078e0210 */
[----:B------:R-:W-:-:S05]  /*5630*/  IABS R15, R23 ;  /* 0x00000017000f7213 */ /* 0x000fca0000000000 */
[--C-:B------:R-:W-:Y:S02]  /*5640*/  @!P6 IMAD.IADD R9, R9, 0x1, -R0.reuse ;  /* 0x000000010909e824 */ /* 0x100fe400078e0a00 */
[----:B------:R-:W-:Y:S02]  /*5650*/  @!P3 IMAD.IADD R8, R8, 0x1, -R0 ;  /* 0x000000010808b824 */ /* 0x000fe400078e0a00 */
[----:B-----5:R-:W-:Y:S02]  /*5660*/  IMAD.MOV.U32 R10, RZ, RZ, R11 ;  /* 0x000000ffff0a7224 */ /* 0x020fe400078e000b */
[----:B------:R-:W-:-:S04]  /*5670*/  IMAD.MOV.U32 R11, RZ, RZ, R2 ;  /* 0x000000ffff0b7224 */ /* 0x000fc800078e0002 */
[----:B------:R-:W-:Y:S02]  /*5680*/  @!P2 IMAD.MOV R11, RZ, RZ, -R11 ;  /* 0x000000ffff0ba224 */ /* 0x000fe400078e0a0b */
[----:B------:R-:W-:-:S03]  /*5690*/  IMAD.HI.U32 R2, R5, R15, RZ ;  /* 0x0000000f05027227 */ /* 0x000fc600078e00ff */
[----:B------:R0:W-:Y:S02]  /*56a0*/  STL [R1+0x60], R11 ;  /* 0x0000600b01007387 */ /* 0x0001e40000100800 */
[----:B0-----:R-:W-:Y:S02]  /*56b0*/  IMAD.MOV.U32 R11, RZ, RZ, R9 ;  /* 0x000000ffff0b7224 */ /* 0x001fe400078e0009 */
[----:B------:R-:W-:Y:S02]  /*56c0*/  IMAD.MOV R9, RZ, RZ, -R2 ;  /* 0x000000ffff097224 */ /* 0x000fe400078e0a02 */
[----:B------:R-:W-:Y:S02]  /*56d0*/  IMAD.MOV.U32 R2, RZ, RZ, R8 ;  /* 0x000000ffff027224 */ /* 0x000fe400078e0008 */
[----:B------:R-:W-:Y:S01]  /*56e0*/  @!P5 IMAD.MOV R11, RZ, RZ, -R11 ;  /* 0x000000ffff0bd224 */ /* 0x000fe200078e0a0b */
[----:B------:R-:W3:Y:S01]  /*56f0*/  LDL.LU R8, [R1+0xc4] ;  /* 0x0000c40001087983 */ /* 0x000ee20000300800 */
[----:B------:R-:W-:-:S03]  /*5700*/  @!P0 IMAD.MOV R2, RZ, RZ, -R2 ;  /* 0x000000ffff028224 */ /* 0x000fc600078e0a02 */
[----:B------:R0:W-:Y:S01]  /*5710*/  STL [R1+0x58], R11 ;  /* 0x0000580b01007387 */ /* 0x0001e20000100800 */
[----:B------:R-:W-:-:S03]  /*5720*/  IMAD R15, R0, R9, R15 ;  /* 0x00000009000f7224 */ /* 0x000fc600078e020f */
[----:B0-----:R-:W5:Y:S04]  /*5730*/  LDL R11, [R1+0xd8] ;  /* 0x0000d800010b7983 */ /* 0x001f680000100800 */
[----:B------:R0:W-:Y:S04]  /*5740*/  STL [R1+0x54], R2 ;  /* 0x0000540201007387 */ /* 0x0001e80000100800 */
[----:B------:R-:W2:Y:S01]  /*5750*/  LDL.LU R9, [R1+0xc0] ;  /* 0x0000c00001097983 */ /* 0x000ea20000300800 */
[----:B------:R-:W-:-:S13]  /*5760*/  ISETP.GT.U32.AND P5, PT, R0, R13, PT ;  /* 0x0000000d0000720c */ /* 0x000fda0003fa4070 */
[----:B------:R-:W-:Y:S01]  /*5770*/  @!P5 IMAD.IADD R13, R13, 0x1, -R0 ;  /* 0x000000010d0dd824 */ /* 0x000fe200078e0a00 */
[C---:B------:R-:W-:Y:S02]  /*5780*/  ISETP.GT.U32.AND P6, PT, R0.reuse, R7, PT ;  /* 0x000000070000720c */ /* 0x040fe40003fc4070 */
[----:B------:R-:W-:-:S11]  /*5790*/  ISETP.GT.U32.AND P3, PT, R0, R6, PT ;  /* 0x000000060000720c */ /* 0x000fd60003f64070 */
[--C-:B------:R-:W-:Y:S01]  /*57a0*/  @!P6 IMAD.IADD R7, R7, 0x1, -R0.reuse ;  /* 0x000000010707e824 */ /* 0x100fe200078e0a00 */
[----:B------:R-:W-:Y:S01]  /*57b0*/  ISETP.GT.U32.AND P6, PT, R0, R4, PT ;  /* 0x000000040000720c */ /* 0x000fe20003fc4070 */
[----:B------:R-:W-:-:S03]  /*57c0*/  @!P3 IMAD.IADD R6, R6, 0x1, -R0 ;  /* 0x000000010606b824 */ /* 0x000fc600078e0a00 */
[C---:B------:R-:W-:Y:S02]  /*57d0*/  ISETP.GT.U32.AND P3, PT, R0.reuse, R7, PT ;  /* 0x000000070000720c */ /* 0x040fe40003f64070 */
[----:B------:R-:W-:Y:S02]  /*57e0*/  ISETP.GT.U32.AND P2, PT, R0, R6, PT ;  /* 0x000000060000720c */ /* 0x000fe40003f44070 */
[----:B--2---:R-:W-:Y:S02]  /*57f0*/  ISETP.GE.AND P5, PT, R9, RZ, PT ;  /* 0x000000ff0900720c */ /* 0x004fe40003fa6270 */
[----:B-----5:R-:W-:Y:S01]  /*5800*/  IABS R9, R11 ;  /* 0x0000000b00097213 */ /* 0x020fe20000000000 */
[----:B------:R-:W-:Y:S02]  /*5810*/  IMAD.MOV.U32 R11, RZ, RZ, R23 ;  /* 0x000000ffff0b7224 */ /* 0x000fe400078e0017 */
[----:B------:R-:W2:Y:S01]  /*5820*/  LDL R23, [R1+0xdc] ;  /* 0x0000dc0001177983 */ /* 0x000ea20000100800 */
[----:B------:R-:W-:Y:S01]  /*5830*/  @!P6 IMAD.IADD R4, R4, 0x1, -R0 ;  /* 0x000000010404e824 */ /* 0x000fe200078e0a00 */
[----:B------:R-:W-:-:S02]  /*5840*/  ISETP.GT.U32.AND P0, PT, R0, R17, PT ;  /* 0x000000110000720c */ /* 0x000fc40003f04070 */
[----:B----4-:R-:W-:Y:S02]  /*5850*/  IABS R12, R12 ;  /* 0x0000000c000c7213 */ /* 0x010fe40000000000 */
[----:B------:R-:W-:Y:S01]  /*5860*/  ISETP.GT.U32.AND P6, PT, R0, R4, PT ;  /* 0x000000040000720c */ /* 0x000fe20003fc4070 */
[--C-:B------:R-:W-:Y:S01]  /*5870*/  @!P2 IMAD.IADD R6, R6, 0x1, -R0.reuse ;  /* 0x000000010606a824 */ /* 0x100fe200078e0a00 */
[----:B------:R-:W-:Y:S01]  /*5880*/  ISETP.GT.U32.AND P2, PT, R0, R16, PT ;  /* 0x000000100000720c */ /* 0x000fe20003f44070 */
[----:B------:R-:W-:Y:S01]  /*5890*/  @!P3 IMAD.IADD R7, R7, 0x1, -R0 ;  /* 0x000000010707b824 */ /* 0x000fe200078e0a00 */
[----:B------:R-:W-:Y:S01]  /*58a0*/  ISETP.GE.AND P3, PT, R10, RZ, PT ;  /* 0x000000ff0a00720c */ /* 0x000fe20003f66270 */
[----:B0-----:R-:W-:-:S04]  /*58b0*/  IMAD.HI.U32 R2, R5, R12, RZ ;  /* 0x0000000c05027227 */ /* 0x001fc800078e00ff */
[----:B------:R-:W-:Y:S02]  /*58c0*/  IMAD.MOV R2, RZ, RZ, -R2 ;  /* 0x000000ffff027224 */ /* 0x000fe400078e0a02 */
[--C-:B------:R-:W-:Y:S02]  /*58d0*/  @!P0 IMAD.IADD R17, R17, 0x1, -R0.reuse ;  /* 0x0000000111118824 */ /* 0x100fe400078e0a00 */
[----:B------:R-:W-:Y:S02]  /*58e0*/  @!P6 IMAD.IADD R4, R4, 0x1, -R0 ;  /* 0x000000010404e824 */ /* 0x000fe400078e0a00 */
[C---:B------:R-:W-:Y:S02]  /*58f0*/  IMAD R12, R0.reuse, R2, R12 ;  /* 0x00000002000c7224 */ /* 0x040fe400078e020c */
[----:B------:R-:W-:Y:S01]  /*5900*/  @!P4 IMAD.MOV R7, RZ, RZ, -R7 ;  /* 0x000000ffff07c224 */ /* 0x000fe200078e0a07 */
[----:B------:R-:W-:Y:S01]  /*5910*/  ISETP.GT.U32.AND P4, PT, R0, R17, PT ;  /* 0x000000110000720c */ /* 0x000fe20003f84070 */
[----:B------:R-:W-:Y:S01]  /*5920*/  @!P2 IMAD.IADD R16, R16, 0x1, -R0 ;  /* 0x000000011010a824 */ /* 0x000fe200078e0a00 */
[C---:B------:R-:W-:Y:S01]  /*5930*/  ISETP.GT.U32.AND P2, PT, R0.reuse, R13, PT ;  /* 0x0000000d0000720c */ /* 0x040fe20003f44070 */
[----:B------:R-:W-:Y:S01]  /*5940*/  @!P3 IMAD.MOV R4, RZ, RZ, -R4 ;  /* 0x000000ffff04b224 */ /* 0x000fe200078e0a04 */
[----:B------:R-:W-:Y:S01]  /*5950*/  ISETP.GT.U32.AND P3, PT, R0, R12, PT ;  /* 0x0000000c0000720c */ /* 0x000fe20003f64070 */
[----:B------:R-:W-:Y:S01]  /*5960*/  @!P1 IMAD.MOV R6, RZ, RZ, -R6 ;  /* 0x000000ffff069224 */ /* 0x000fe200078e0a06 */
[----:B------:R0:W-:Y:S01]  /*5970*/  STL [R1+0xfc], R7 ;  /* 0x0000fc0701007387 */ /* 0x0001e20000100800 */
[----:B---3--:R-:W-:-:S02]  /*5980*/  ISETP.GE.AND P0, PT, R8, RZ, PT ;  /* 0x000000ff0800720c */ /* 0x008fc40003f06270 */
[----:B------:R-:W-:-:S04]  /*5990*/  IABS R10, R29 ;  /* 0x0000001d000a7213 */ /* 0x000fc80000000000 */
[--C-:B------:R-:W-:Y:S01]  /*59a0*/  @!P4 IMAD.IADD R17, R17, 0x1, -R0.reuse ;  /* 0x000000011111c824 */ /* 0x100fe200078e0a00 */
[----:B------:R-:W-:Y:S01]  /*59b0*/  ISETP.GE.AND P4, PT, R11, RZ, PT ;  /* 0x000000ff0b00720c */ /* 0x000fe20003f86270 */
[----:B0-----:R-:W3:Y:S01]  /*59c0*/  LDL.LU R7, [R1+0xd0] ;  /* 0x0000d00001077983 */ /* 0x001ee20000300800 */
[--C-:B------:R-:W-:Y:S01]  /*59d0*/  @!P2 IMAD.IADD R13, R13, 0x1, -R0.reuse ;  /* 0x000000010d0da824 */ /* 0x100fe200078e0a00 */
[----:B------:R-:W-:Y:S02]  /*59e0*/  ISETP.GE.AND P2, PT, R14, RZ, PT ;  /* 0x000000ff0e00720c */ /* 0x000fe40003f46270 */
[----:B------:R0:W-:Y:S01]  /*59f0*/  STL [R1+0x100], R6 ;  /* 0x0001000601007387 */ /* 0x0001e20000100800 */
[----:B------:R-:W-:Y:S01]  /*5a00*/  @!P3 IMAD.IADD R12, R12, 0x1, -R0 ;  /* 0x000000010c0cb824 */ /* 0x000fe200078e0a00 */
[----:B------:R-:W-:Y:S02]  /*5a10*/  ISETP.GE.AND P3, PT, R29, RZ, PT ;  /* 0x000000ff1d00720c */ /* 0x000fe40003f66270 */
[----:B------:R-:W4:Y:S04]  /*5a20*/  LDL R8, [R1+0xe0] ;  /* 0x0000e00001087983 */ /* 0x000f280000100800 */
[----:B------:R-:W-:Y:S04]  /*5a30*/  STL [R1+0x104], R4 ;  /* 0x0001040401007387 */ /* 0x000fe80000100800 */
[----:B------:R-:W5:Y:S01]  /*5a40*/  LDL R14, [R1+0xe8] ;  /* 0x0000e800010e7983 */ /* 0x000f620000100800 */
[----:B--2---:R-:W-:-:S03]  /*5a50*/  IABS R11, R23 ;  /* 0x00000017000b7213 */ /* 0x004fc60000000000 */
[----:B------:R-:W2:Y:S04]  /*5a60*/  LDL R23, [R1+0xec] ;  /* 0x0000ec0001177983 */ /* 0x000ea80000100800 */
[----:B------:R-:W5:Y:S01]  /*5a70*/  LDL.LU R29, [R1+0x110] ;  /* 0x00011000011d7983 */ /* 0x000f620000300800 */
[----:B------:R-:W-:-:S13]  /*5a80*/  ISETP.GT.U32.AND P6, PT, R0, R15, PT ;  /* 0x0000000f0000720c */ /* 0x000fda0003fc4070 */
[----:B------:R-:W-:-:S05]  /*5a90*/  @!P6 IMAD.IADD R15, R15, 0x1, -R0 ;  /* 0x000000010f0fe824 */ /* 0x000fca00078e0a00 */
[C---:B------:R-:W-:Y:S02]  /*5aa0*/  ISETP.GT.U32.AND P6, PT, R0.reuse, R15, PT ;  /* 0x0000000f0000720c */ /* 0x040fe40003fc4070 */
[----:B------:R-:W-:Y:S02]  /*5ab0*/  ISETP.GT.U32.AND P1, PT, R0, R16, PT ;  /* 0x000000100000720c */ /* 0x000fe40003f24070 */
[----:B0-----:R-:W-:-:S09]  /*5ac0*/  IABS R6, R24 ;  /* 0x0000001800067213 */ /* 0x001fd20000000000 */
[--C-:B------:R-:W-:Y:S01]  /*5ad0*/  @!P6 IMAD.IADD R15, R15, 0x1, -R0.reuse ;  /* 0x000000010f0fe824 */ /* 0x100fe200078e0a00 */
[----:B---3--:R-:W-:Y:S01]  /*5ae0*/  ISETP.GE.AND P6, PT, R7, RZ, PT ;  /* 0x000000ff0700720c */ /* 0x008fe20003fc6270 */
[----:B------:R-:W-:Y:S01]  /*5af0*/  @!P1 IMAD.IADD R16, R16, 0x1, -R0 ;  /* 0x0000000110109824 */ /* 0x000fe200078e0a00 */
[----:B----4-:R-:W-:Y:S02]  /*5b00*/  IABS R7, R8 ;  /* 0x0000000800077213 */ /* 0x010fe40000000000 */
[----:B--2---:R-:W-:Y:S01]  /*5b10*/  IABS R8, R23 ;  /* 0x0000001700087213 */ /* 0x004fe20000000000 */
[----:B------:R-:W-:Y:S01]  /*5b20*/  IMAD.MOV.U32 R23, RZ, RZ, R21 ;  /* 0x000000ffff177224 */ /* 0x000fe200078e0015 */
[----:B-----5:R0:W-:Y:S01]  /*5b30*/  STL [R1+0x1764], R29 ;  /* 0x0017641d01007387 */ /* 0x0201e20000100800 */
[----:B------:R-:W-:-:S03]  /*5b40*/  IMAD.MOV.U32 R21, RZ, RZ, R18 ;  /* 0x000000ffff157224 */ /* 0x000fc600078e0012 */
[----:B------:R2:W-:Y:S01]  /*5b50*/  STL [R1+0x1768], R24 ;  /* 0x0017681801007387 */ /* 0x0005e20000100800 */
[----:B------:R-:W-:-:S04]  /*5b60*/  IMAD.HI.U32 R18, R5, R6, RZ ;  /* 0x0000000605127227 */ /* 0x000fc800078e00ff */
[----:B0-----:R-:W-:Y:S02]  /*5b70*/  IMAD.MOV.U32 R29, RZ, RZ, R17 ;  /* 0x000000ffff1d7224 */ /* 0x001fe400078e0011 */
[----:B------:R-:W3:Y:S01]  /*5b80*/  LDL.LU R17, [R1+0x114] ;  /* 0x0001140001117983 */ /* 0x000ee20000300800 */
[----:B--2---:R-:W-:-:S04]  /*5b90*/  IMAD.MOV.U32 R24, RZ, RZ, R13 ;  /* 0x000000ffff187224 */ /* 0x004fc800078e000d */
[----:B------:R-:W-:Y:S02]  /*5ba0*/  @!P5 IMAD.MOV R24, RZ, RZ, -R24 ;  /* 0x000000ffff18d224 */ /* 0x000fe400078e0a18 */
[----:B------:R-:W-:Y:S02]  /*5bb0*/  IMAD.MOV R13, RZ, RZ, -R18 ;  /* 0x000000ffff0d7224 */ /* 0x000fe400078e0a12 */
[----:B------:R-:W-:Y:S01]  /*5bc0*/  @!P0 IMAD.MOV R29, RZ, RZ, -R29 ;  /* 0x000000ffff1d8224 */ /* 0x000fe200078e0a1d */
[----:B------:R-:W2:Y:S04]  /*5bd0*/  LDL.LU R18, [R1+0xe0] ;  /* 0x0000e00001127983 */ /* 0x000ea80000300800 */
[----:B------:R0:W-:Y:S02]  /*5be0*/  STL [R1+0xf4], R24 ;  /* 0x0000f41801007387 */ /* 0x0001e40000100800 */
[----:B0-----:R-:W-:-:S02]  /*5bf0*/  IMAD.MOV.U32 R24, RZ, RZ, R16 ;  /* 0x000000ffff187224 */ /* 0x001fc400078e0010 */
[----:B------:R-:W4:Y:S04]  /*5c00*/  LDL.LU R16, [R1+0xdc] ;  /* 0x0000dc0001107983 */ /* 0x000f280000300800 */
[----:B------:R0:W-:Y:S02]  /*5c10*/  STL [R1+0x50], R29 ;  /* 0x0000501d01007387 */ /* 0x0001e40000100800 */
[----:B0-----:R-:W-:Y:S02]  /*5c20*/  IMAD.MOV.U32 R29, RZ, RZ, R15 ;  /* 0x000000ffff1d7224 */ /* 0x001fe400078e000f */
[----:B------:R-:W5:Y:S01]  /*5c30*/  LDL.LU R15, [R1+0xd8] ;  /* 0x0000d800010f7983 */ /* 0x000f620000300800 */
[----:B------:R-:W-:-:S04]  /*5c40*/  IMAD.HI.U32 R2, R5, R10, RZ ;  /* 0x0000000a05027227 */ /* 0x000fc800078e00ff */
[----:B------:R-:W-:-:S04]  /*5c50*/  IMAD.MOV R2, RZ, RZ, -R2 ;  /* 0x000000ffff027224 */ /* 0x000fc800078e0a02 */
[----:B------:R-:W-:Y:S02]  /*5c60*/  IMAD R10, R0, R2, R10 ;  /* 0x00000002000a7224 */ /* 0x000fe400078e020a */
[----:B------:R-:W-:-:S04]  /*5c70*/  IMAD.HI.U32 R2, R5, R9, RZ ;  /* 0x0000000905027227 */ /* 0x000fc800078e00ff */
[----:B------:R-:W-:-:S04]  /*5c80*/  IMAD.MOV R2, RZ, RZ, -R2 ;  /* 0x000000ffff027224 */ /* 0x000fc800078e0a02 */
[----:B------:R-:W-:Y:S02]  /*5c90*/  IMAD R9, R0, R2, R9 ;  /* 0x0000000200097224 */ /* 0x000fe400078e0209 */
[----:B------:R-:W-:-:S04]  /*5ca0*/  IMAD.HI.U32 R2, R5, R11, RZ ;  /* 0x0000000b05027227 */ /* 0x000fc800078e00ff */
[----:B------:R-:W-:Y:S02]  /*5cb0*/  IMAD.MOV R2, RZ, RZ, -R2 ;  /* 0x000000ffff027224 */ /* 0x000fe400078e0a02 */
[----:B------:R-:W-:Y:S02]  /*5cc0*/  @!P2 IMAD.MOV R24, RZ, RZ, -R24 ;  /* 0x000000ffff18a224 */ /* 0x000fe400078e0a18 */
[----:B------:R-:W-:-:S03]  /*5cd0*/  IMAD R11, R0, R2, R11 ;  /* 0x00000002000b7224 */ /* 0x000fc600078e020b */
[----:B------:R0:W-:Y:S02]  /*5ce0*/  STL [R1+0xb4], R24 ;  /* 0x0000b41801007387 */ /* 0x0001e40000100800 */
[----:B------:R-:W-:Y:S02]  /*5cf0*/  ISETP.GT.U32.AND P2, PT, R0, R11, PT ;  /* 0x0000000b0000720c */ /* 0x000fe40003f44070 */
[----:B0-----:R-:W3:Y:S01]  /*5d00*/  LDL.LU R24, [R1+0x1768] ;  /* 0x0017680001187983 */ /* 0x001ee20000300800 */
[----:B------:R-:W-:-:S10]  /*5d10*/  @!P4 IMAD.MOV R29, RZ, RZ, -R29 ;  /* 0x000000ffff1dc224 */ /* 0x000fd400078e0a1d */
[----:B------:R-:W-:Y:S01]  /*5d20*/  @!P2 IMAD.IADD R11, R11, 0x1, -R0 ;  /* 0x000000010b0ba824 */ /* 0x000fe200078e0a00 */
[----:B------:R0:W-:Y:S04]  /*5d30*/  STL [R1+0xbc], R29 ;  /* 0x0000bc1d01007387 */ /* 0x0001e80000100800 */
[----:B0-----:R-:W3:Y:S01]  /*5d40*/  LDL.LU R29, [R1+0x1764] ;  /* 0x00176400011d7983 */ /* 0x001ee20000300800 */
[----:B--2---:R-:W-:Y:S02]  /*5d50*/  ISETP.GE.AND P2, PT, R18, RZ, PT ;  /* 0x000000ff1200720c */ /* 0x004fe40003f46270 */
[----:B-----5:R-:W-:Y:S02]  /*5d60*/  ISETP.GE.AND P4, PT, R15, RZ, PT ;  /* 0x000000ff0f00720c */ /* 0x020fe40003f86270 */
[----:B------:R-:W2:Y:S04]  /*5d70*/  LDL.LU R15, [R1+0xe8] ;  /* 0x0000e800010f7983 */ /* 0x000ea80000300800 */
[----:B------:R-:W5:Y:S01]  /*5d80*/  LDL.LU R18, [R1+0xec] ;  /* 0x0000ec0001127983 */ /* 0x000f620000300800 */
[----:B------:R-:W-:-:S13]  /*5d90*/  ISETP.GT.U32.AND P1, PT, R0, R10, PT ;  /* 0x0000000a0000720c */ /* 0x000fda0003f24070 */
[----:B------:R-:W-:Y:S01]  /*5da0*/  @!P1 IMAD.IADD R10, R10, 0x1, -R0 ;  /* 0x000000010a0a9824 */ /* 0x000fe200078e0a00 */
[C---:B------:R-:W-:Y:S02]  /*5db0*/  ISETP.GT.U32.AND P1, PT, R0.reuse, R9, PT ;  /* 0x000000090000720c */ /* 0x040fe40003f24070 */
[----:B------:R-:W-:Y:S01]  /*5dc0*/  IABS R4, R14 ;  /* 0x0000000e00047213 */ /* 0x000fe20000000000 */
[----:B------:R-:W-:Y:S01]  /*5dd0*/  IMAD.HI.U32 R14, R5, R7, RZ ;  /* 0x00000007050e7227 */ /* 0x000fe200078e00ff */
[----:B------:R-:W-:-:S03]  /*5de0*/  ISETP.GT.U32.AND P5, PT, R0, R10, PT ;  /* 0x0000000a0000720c */ /* 0x000fc60003fa4070 */
[----:B------:R-:W-:-:S06]  /*5df0*/  IMAD.MOV R14, RZ, RZ, -R14 ;  /* 0x000000ffff0e7224 */ /* 0x000fcc00078e0a0e */
[----:B------:R-:W-:Y:S01]  /*5e00*/  @!P1 IMAD.IADD R9, R9, 0x1, -R0 ;  /* 0x0000000109099824 */ /* 0x000fe200078e0a00 */
[C---:B------:R-:W-:Y:S01]  /*5e10*/  ISETP.GT.U32.AND P1, PT, R0.reuse, R12, PT ;  /* 0x0000000c0000720c */ /* 0x040fe20003f24070 */
[C---:B------:R-:W-:Y:S02]  /*5e20*/  IMAD R7, R0.reuse, R14, R7 ;  /* 0x0000000e00077224 */ /* 0x040fe400078e0207 */
[----:B------:R-:W-:Y:S02]  /*5e30*/  IMAD R6, R0, R13, R6 ;  /* 0x0000000d00067224 */ /* 0x000fe400078e0206 */
[----:B------:R-:W-:-:S03]  /*5e40*/  @!P5 IMAD.IADD R10, R10, 0x1, -R0 ;  /* 0x000000010a0ad824 */ /* 0x000fc600078e0a00 */
[----:B------:R-:W-:-:S05]  /*5e50*/  ISETP.GT.U32.AND P5, PT, R0, R6, PT ;  /* 0x000000060000720c */ /* 0x000fca0003fa4070 */
[----:B------:R-:W-:Y:S01]  /*5e60*/  @!P1 IMAD.IADD R12, R12, 0x1, -R0 ;  /* 0x000000010c0c9824 */ /* 0x000fe200078e0a00 */
[C---:B------:R-:W-:Y:S02]  /*5e70*/  ISETP.GT.U32.AND P1, PT, R0.reuse, R7, PT ;  /* 0x000000070000720c */ /* 0x040fe40003f24070 */
[----:B------:R-:W-:Y:S01]  /*5e80*/  ISETP.GT.U32.AND P0, PT, R0, R9, PT ;  /* 0x000000090000720c */ /* 0x000fe20003f04070 */
[----:B------:R-:W-:-:S04]  /*5e90*/  IMAD.HI.U32 R2, R5, R4, RZ ;  /* 0x0000000405027227 */ /* 0x000fc800078e00ff */
[----:B------:R-:W-:Y:S02]  /*5ea0*/  IMAD.MOV R2, RZ, RZ, -R2 ;  /* 0x000000ffff027224 */ /* 0x000fe400078e0a02 */
[----:B------:R-:W-:-:S04]  /*5eb0*/  @!P5 IMAD.IADD R6, R6, 0x1, -R0 ;  /* 0x000000010606d824 */ /* 0x000fc800078e0a00 */
[----:B------:R-:W-:Y:S01]  /*5ec0*/  @!P1 IMAD.IADD R7, R7, 0x1, -R0 ;  /* 0x0000000107079824 */ /* 0x000fe200078e0a00 */
[C---:B------:R-:W-:Y:S01]  /*5ed0*/  ISETP.GT.U32.AND P1, PT, R0.reuse, R11, PT ;  /* 0x0000000b0000720c */ /* 0x040fe20003f24070 */
[C---:B------:R-:W-:Y:S02]  /*5ee0*/  IMAD R4, R0.reuse, R2, R4 ;  /* 0x0000000200047224 */ /* 0x040fe400078e0204 */
[----:B------:R-:W-:Y:S01]  /*5ef0*/  @!P0 IMAD.IADD R9, R9, 0x1, -R0 ;  /* 0x0000000109098824 */ /* 0x000fe200078e0a00 */
[C---:B------:R-:W-:Y:S01]  /*5f00*/  ISETP.GT.U32.AND P5, PT, R0.reuse, R7, PT ;  /* 0x000000070000720c */ /* 0x040fe20003fa4070 */
[----:B---3--:R-:W-:Y:S02]  /*5f10*/  IMAD.MOV.U32 R14, RZ, RZ, R24 ;  /* 0x000000ffff0e7224 */ /* 0x008fe400078e0018 */
[----:B------:R-:W-:Y:S01]  /*5f20*/  @!P6 IMAD.MOV R12, RZ, RZ, -R12 ;  /* 0x000000ffff0ce224 */ /* 0x000fe200078e0a0c */
[----:B------:R-:W-:Y:S01]  /*5f30*/  ISETP.GT.U32.AND P6, PT, R0, R6, PT ;  /* 0x000000060000720c */ /* 0x000fe20003fc4070 */
[----:B------:R-:W-:Y:S01]  /*5f40*/  @!P3 IMAD.MOV R10, RZ, RZ, -R10 ;  /* 0x000000ffff0ab224 */ /* 0x000fe200078e0a0a */
[----:B----4-:R-:W-:Y:S01]  /*5f50*/  ISETP.GE.AND P0, PT, R16, RZ, PT ;  /* 0x000000ff1000720c */ /* 0x010fe20003f06270 */
[----:B------:R-:W-:Y:S01]  /*5f60*/  IMAD.HI.U32 R13, R5, R8, RZ ;  /* 0x00000008050d7227 */ /* 0x000fe200078e00ff */
[----:B------:R-:W-:-:S03]  /*5f70*/  ISETP.GT.U32.AND P3, PT, R0, R4, PT ;  /* 0x000000040000720c */ /* 0x000fc60003f64070 */
[----:B------:R-:W-:Y:S01]  /*5f80*/  @!P4 IMAD.MOV R9, RZ, RZ, -R9 ;  /* 0x000000ffff09c224 */ /* 0x000fe200078e0a09 */
[----:B------:R-:W-:Y:S01]  /*5f90*/  ISETP.GE.AND P4, PT, R14, RZ, PT ;  /* 0x000000ff0e00720c */ /* 0x000fe20003f86270 */
[----:B------:R-:W-:Y:S02]  /*5fa0*/  IMAD.MOV R13, RZ, RZ, -R13 ;  /* 0x000000ffff0d7224 */ /* 0x000fe400078e0a0d */
[--C-:B------:R-:W-:Y:S01]  /*5fb0*/  @!P1 IMAD.IADD R11, R11, 0x1, -R0.reuse ;  /* 0x000000010b0b9824 */ /* 0x100fe200078e0a00 */
[----:B------:R0:W-:Y:S01]  /*5fc0*/  STL [R1+0xc4], R12 ;  /* 0x0000c40c01007387 */ /* 0x0001e20000100800 */
[----:B------:R-:W-:Y:S02]  /*5fd0*/  @!P5 IMAD.IADD R7, R7, 0x1, -R0 ;  /* 0x000000010707d824 */ /* 0x000fe400078e0a00 */
[----:B------:R-:W-:Y:S02]  /*5fe0*/  IMAD R8, R0, R13, R8 ;  /* 0x0000000d00087224 */ /* 0x000fe400078e0208 */
[----:B------:R-:W3:Y:S01]  /*5ff0*/  LDL.LU R13, [R1+0x118] ;  /* 0x00011800010d7983 */ /* 0x000ee20000300800 */
[----:B------:R-:W-:-:S02]  /*6000*/  @!P6 IMAD.IADD R6, R6, 0x1, -R0 ;  /* 0x000000010606e824 */ /* 0x000fc400078e0a00 */
[----:B------:R-:W-:Y:S01]  /*6010*/  @!P0 IMAD.MOV R11, RZ, RZ, -R11 ;  /* 0x000000ffff0b8224 */ /* 0x000fe200078e0a0b */
[----:B------:R-:W4:Y:S01]  /*6020*/  LDL.LU R24, [R1+0x130] ;  /* 0x0001300001187983 */ /* 0x000f220000300800 */
[----:B------:R-:W-:Y:S01]  /*6030*/  @!P2 IMAD.MOV R7, RZ, RZ, -R7 ;  /* 0x000000ffff07a224 */ /* 0x000fe200078e0a07 */
[----:B------:R-:W-:Y:S01]  /*6040*/  IABS R2, R29 ;  /* 0x0000001d00027213 */ /* 0x000fe20000000000 */
[----:B------:R-:W-:Y:S01]  /*6050*/  @!P3 IMAD.IADD R4, R4, 0x1, -R0 ;  /* 0x000000010404b824 */ /* 0x000fe200078e0a00 */
[----:B------:R-:W-:Y:S01]  /*6060*/  STL [R1+0xd0], R10 ;  /* 0x0000d00a01007387 */ /* 0x000fe20000100800 */
[----:B------:R-:W-:Y:S01]  /*6070*/  ISETP.GE.AND P3, PT, R29, RZ, PT ;  /* 0x000000ff1d00720c */ /* 0x000fe20003f66270 */
[----:B------:R-:W-:Y:S02]  /*6080*/  @!P4 IMAD.MOV R6, RZ, RZ, -R6 ;  /* 0x000000ffff06c224 */ /* 0x000fe400078e0a06 */
[----:B------:R-:W-:Y:S01]  /*6090*/  STL [R1+0xdc], R9 ;  /* 0x0000dc0901007387 */ /* 0x000fe20000100800 */
[----:B------:R-:W-:-:S02]  /*60a0*/  IABS R16, R17 ;  /* 0x0000001100107213 */ /* 0x000fc40000000000 */
[----:B------:R-:W-:Y:S02]  /*60b0*/  ISETP.GE.AND P4, PT, R17, RZ, PT ;  /* 0x000000ff1100720c */ /* 0x000fe40003f86270 */
[----:B-----5:R-:W-:Y:S02]  /*60c0*/  ISETP.GE.AND P6, PT, R18, RZ, PT ;  /* 0x000000ff1200720c */ /* 0x020fe40003fc6270 */
[----:B------:R-:W5:Y:S04]  /*60d0*/  LDL.LU R18, [R1+0x1bc] ;  /* 0x0001bc0001127983 */ /* 0x000f680000300800 */
[----:B------:R-:W5:Y:S04]  /*60e0*/  LDL.LU R29, [R1+0x1e8] ;  /* 0x0001e800011d7983 */ /* 0x000f680000300800 */
[----:B------:R1:W-:Y:S04]  /*60f0*/  STL [R1+0xe0], R11 ;  /* 0x0000e00b01007387 */ /* 0x0003e80000100800 */
[----:B------:R1:W-:Y:S04]  /*6100*/  STL [R1+0xe4], R7 ;  /* 0x0000e40701007387 */ /* 0x0003e80000100800 */
[----:B0-----:R-:W5:Y:S04]  /*6110*/  LDL R12, [R1+0x1c8] ;  /* 0x0001c800010c7983 */ /* 0x001f680000100800 */
[----:B------:R0:W-:Y:S04]  /*6120*/  STL [R1+0xec], R6 ;  /* 0x0000ec0601007387 */ /* 0x0001e80000100800 */
[----:B-1----:R-:W5:Y:S04]  /*6130*/  LDL R11, [R1+0x1d0] ;  /* 0x0001d000010b7983 */ /* 0x002f680000100800 */
[----:B------:R-:W5:Y:S01]  /*6140*/  LDL R17, [R1+0x1e4] ;  /* 0x0001e40001117983 */ /* 0x000f620000100800 */
[----:B------:R-:W-:Y:S01]  /*6150*/  ISETP.GT.U32.AND P1, PT, R0, R8, PT ;  /* 0x000000080000720c */ /* 0x000fe20003f24070 */
[----:B------:R-:W-:-:S04]  /*6160*/  IMAD.HI.U32 R9, R5, R16, RZ ;  /* 0x0000001005097227 */ /* 0x000fc800078e00ff */
[----:B------:R-:W-:-:S08]  /*6170*/  IMAD.MOV R9, RZ, RZ, -R9 ;  /* 0x000000ffff097224 */ /* 0x000fd000078e0a09 */
[----:B------:R-:W-:Y:S01]  /*6180*/  @!P1 IMAD.IADD R8, R8, 0x1, -R0 ;  /* 0x0000000108089824 */ /* 0x000fe200078e0a00 */
[----:B------:R-:W-:Y:S01]  /*6190*/  ISETP.GT.U32.AND P1, PT, R0, R4, PT ;  /* 0x000000040000720c */ /* 0x000fe20003f24070 */
[----:B------:R-:W-:-:S04]  /*61a0*/  IMAD.HI.U32 R10, R5, R2, RZ ;  /* 0x00000002050a7227 */ /* 0x000fc800078e00ff */
[----:B------:R-:W-:Y:S02]  /*61b0*/  IMAD R16, R0, R9, R16 ;  /* 0x0000000900107224 */ /* 0x000fe400078e0210 */
[----:B------:R-:W-:-:S06]  /*61c0*/  IMAD.MOV R10, RZ, RZ, -R10 ;  /* 0x000000ffff0a7224 */ /* 0x000fcc00078e0a0a */
[----:B------:R-:W-:Y:S01]  /*61d0*/  @!P1 IMAD.IADD R4, R4, 0x1, -R0 ;  /* 0x0000000104049824 */ /* 0x000fe200078e0a00 */
[C---:B------:R-:W-:Y:S01]  /*61e0*/  ISETP.GT.U32.AND P1, PT, R0.reuse, R16, PT ;  /* 0x000000100000720c */ /* 0x040fe20003f24070 */
[----:B------:R-:W-:Y:S01]  /*61f0*/  IMAD R2, R0, R10, R2 ;  /* 0x0000000a00027224 */ /* 0x000fe200078e0202 */
[----:B--2---:R-:W-:-:S04]  /*6200*/  ISETP.GE.AND P5, PT, R15, RZ, PT ;  /* 0x000000ff0f00720c */ /* 0x004fc80003fa6270 */
[----:B------:R-:W-:Y:S01]  /*6210*/  ISETP.GT.U32.AND P2, PT, R0, R2, PT ;  /* 0x000000020000720c */ /* 0x000fe20003f44070 */
[----:B------:R-:W-:-:S06]  /*6220*/  IMAD.MOV.U32 R7, RZ, RZ, R4 ;  /* 0x000000ffff077224 */ /* 0x000fcc00078e0004 */
[----:B------:R-:W-:Y:S01]  /*6230*/  @!P1 IMAD.IADD R16, R16, 0x1, -R0 ;  /* 0x0000000110109824 */ /* 0x000fe200078e0a00 */
[----:B------:R-:W-:Y:S01]  /*6240*/  ISETP.GT.U32.AND P0, PT, R0, R8, PT ;  /* 0x000000080000720c */ /* 0x000fe20003f04070 */
[----:B------:R-:W-:-:S03]  /*6250*/  @!P5 IMAD.MOV R7, RZ, RZ, -R7 ;  /* 0x000000ffff07d224 */ /* 0x000fc600078e0a07 */
[----:B------:R-:W-:Y:S01]  /*6260*/  ISETP.GT.U32.AND P1, PT, R0, R16, PT ;  /* 0x000000100000720c */ /* 0x000fe20003f24070 */
[----:B------:R-:W-:Y:S01]  /*6270*/  @!P2 IMAD.IADD R2, R2, 0x1, -R0 ;  /* 0x000000010202a824 */ /* 0x000fe200078e0a00 */
[----:B---3--:R-:W-:Y:S02]  /*6280*/  IABS R15, R13 ;  /* 0x0000000d000f7213 */ /* 0x008fe40000000000 */
[----:B----4-:R-:W-:Y:S02]  /*6290*/  IABS R14, R24 ;  /* 0x00000018000e7213 */ /* 0x010fe40000000000 */
[----:B------:R-:W-:Y:S02]  /*62a0*/  ISETP.GE.AND P2, PT, R24, RZ, PT ;  /* 0x000000ff1800720c */ /* 0x000fe40003f46270 */
[----:B------:R-:W2:Y:S01]  /*62b0*/  LDL.LU R24, [R1+0x1f4] ;  /* 0x0001f40001187983 */ /* 0x000ea20000300800 */
[----:B0-----:R-:W-:Y:S01]  /*62c0*/  IMAD.HI.U32 R6, R5, R15, RZ ;  /* 0x0000000f05067227 */ /* 0x001fe200078e00ff */
[----:B------:R-:W-:-:S02]  /*62d0*/  ISETP.GT.U32.AND P5, PT, R0, R2, PT ;  /* 0x000000020000720c */ /* 0x000fc40003fa4070 */
[----:B------:R-:W-:Y:S01]  /*62e0*/  STL [R1+0xe8], R7 ;  /* 0x0000e80701007387 */ /* 0x000fe20000100800 */
[----:B------:R-:W-:-:S04]  /*62f0*/  IMAD.HI.U32 R4, R5, R14, RZ ;  /* 0x0000000e05047227 */ /* 0x000fc800078e00ff */
[----:B------:R-:W-:Y:S02]  /*6300*/  IMAD.MOV R6, RZ, RZ, -R6 ;  /* 0x000000ffff067224 */ /* 0x000fe400078e0a06 */
[----:B------:R-:W-:Y:S02]  /*6310*/  IMAD.MOV R4, RZ, RZ, -R4 ;  /* 0x000000ffff047224 */ /* 0x000fe400078e0a04 */
[--C-:B------:R-:W-:Y:S02]  /*6320*/  @!P1 IMAD.IADD R16, R16, 0x1, -R0.reuse ;  /* 0x0000000110109824 */ /* 0x100fe400078e0a00 */
[----:B------:R-:W-:Y:S02]  /*6330*/  @!P0 IMAD.IADD R8, R8, 0x1, -R0 ;  /* 0x0000000108088824 */ /* 0x000fe400078e0a00 */
[C---:B------:R-:W-:Y:S02]  /*6340*/  IMAD R15, R0.reuse, R6, R15 ;  /* 0x00000006000f7224 */ /* 0x040fe400078e020f */
[----:B------:R-:W-:-:S02]  /*6350*/  IMAD R14, R0, R4, R14 ;  /* 0x00000004000e7224 */ /* 0x000fc400078e020e */
[----:B------:R-:W-:-:S04]  /*6360*/  @!P5 IMAD.IADD R2, R2, 0x1, -R0 ;  /* 0x000000010202d824 */ /* 0x000fc800078e0a00 */
[----:B------:R-:W-:Y:S01]  /*6370*/  @!P3 IMAD.MOV R2, RZ, RZ, -R2 ;  /* 0x000000ffff02b224 */ /* 0x000fe200078e0a02 */
[----:B-----5:R-:W-:Y:S01]  /*6380*/  IABS R4, R29 ;  /* 0x0000001d00047213 */ /* 0x020fe20000000000 */
[----:B------:R0:W-:Y:S04]  /*6390*/  STL [R1+0x175c], R29 ;  /* 0x00175c1d01007387 */ /* 0x0001e80000100800 */
[----:B0-----:R-:W3:Y:S01]  /*63a0*/  LDL R29, [R1+0x1fc] ;  /* 0x0001fc00011d7983 */ /* 0x001ee20000100800 */
[----:B------:R-:W-:Y:S02]  /*63b0*/  IABS R12, R12 ;  /* 0x0000000c000c7213 */ /* 0x000fe40000000000 */
[----:B------:R-:W-:-:S05]  /*63c0*/  IABS R7, R11 ;  /* 0x0000000b00077213 */ /* 0x000fca0000000000 */
[C---:B------:R-:W-:Y:S01]  /*63d0*/  IMAD.HI.U32 R11, R5.reuse, R7, RZ ;  /* 0x00000007050b7227 */ /* 0x040fe200078e00ff */
[----:B------:R-:W-:Y:S01]  /*63e0*/  IABS R6, R17 ;  /* 0x0000001100067213 */ /* 0x000fe20000000000 */
[----:B------:R0:W-:Y:S02]  /*63f0*/  STL [R1+0x1760], R16 ;  /* 0x0017601001007387 */ /* 0x0001e40000100800 */
[----:B------:R-:W-:Y:S02]  /*6400*/  IMAD.MOV R11, RZ, RZ, -R11 ;  /* 0x000000ffff0b7224 */ /* 0x000fe400078e0a0b */
[----:B------:R-:W-:-:S04]  /*6410*/  IMAD.HI.U32 R17, R5, R12, RZ ;  /* 0x0000000c05117227 */ /* 0x000fc800078e00ff */
[----:B------:R-:W-:Y:S02]  /*6420*/  IMAD.MOV R17, RZ, RZ, -R17 ;  /* 0x000000ffff117224 */ /* 0x000fe400078e0a11 */
[----:B0-----:R-:W-:Y:S02]  /*6430*/  IMAD.MOV.U32 R16, RZ, RZ, R8 ;  /* 0x000000ffff107224 */ /* 0x001fe400078e0008 */
[C---:B------:R-:W-:Y:S02]  /*6440*/  IMAD R7, R0.reuse, R11, R7 ;  /* 0x0000000b00077224 */ /* 0x040fe400078e0207 */
[----:B------:R-:W4:Y:S01]  /*6450*/  LDL R11, [R1+0x1ec] ;  /* 0x0001ec00010b7983 */ /* 0x000f220000100800 */
[----:B------:R-:W-:Y:S02]  /*6460*/  @!P6 IMAD.MOV R16, RZ, RZ, -R16 ;  /* 0x000000ffff10e224 */ /* 0x000fe400078e0a10 */
[----:B------:R-:W-:Y:S02]  /*6470*/  IMAD R12, R0, R17, R12 ;  /* 0x00000011000c7224 */ /* 0x000fe400078e020c */
[----:B------:R-:W5:Y:S04]  /*6480*/  LDL R17, [R1+0x1f0] ;  /* 0x0001f00001117983 */ /* 0x000f680000100800 */
[----:B------:R0:W-:Y:S04]  /*6490*/  STL [R1+0xac], R16 ;  /* 0x0000ac1001007387 */ /* 0x0001e80000100800 */
[----:B------:R1:W-:Y:S04]  /*64a0*/  STL [R1+0xb0], R2 ;  /* 0x0000b00201007387 */ /* 0x0003e80000100800 */
[----:B0-----:R-:W2:Y:S01]  /*64b0*/  LDL.LU R16, [R1+0x1c8] ;  /* 0x0001c80001107983 */ /* 0x001ea20000300800 */
[----:B------:R-:W-:-:S02]  /*64c0*/  ISETP.GE.AND P0, PT, R13, RZ, PT ;  /* 0x000000ff0d00720c */ /* 0x000fc40003f06270 */
[----:B------:R-:W-:Y:S02]  /*64d0*/  IABS R13, R18 ;  /* 0x00000012000d7213 */ /* 0x000fe40000000000 */
[----:B------:R-:W-:-:S03]  /*64e0*/  ISETP.GT.U32.AND P5, PT, R0, R15, PT ;  /* 0x0000000f0000720c */ /* 0x000fc60003fa4070 */
[----:B------:R-:W-:-:S04]  /*64f0*/  IMAD.HI.U32 R9, R5, R13, RZ ;  /* 0x0000000d05097227 */ /* 0x000fc800078e00ff */
[----:B------:R-:W-:Y:S01]  /*6500*/  IMAD.MOV R9, RZ, RZ, -R9 ;  /* 0x000000ffff097224 */ /* 0x000fe200078e0a09 */
[----:B------:R-:W-:-:S03]  /*6510*/  ISETP.GT.U32.AND P1, PT, R0, R14, PT ;  /* 0x0000000e0000720c */ /* 0x000fc60003f24070 */
[----:B------:R-:W-:Y:S02]  /*6520*/  IMAD R13, R0, R9, R13 ;  /* 0x00000009000d7224 */ /* 0x000fe400078e020d */
[----:B------:R-:W-:-:S03]  /*6530*/  @!P5 IMAD.IADD R15, R15, 0x1, -R0 ;  /* 0x000000010f0fd824 */ /* 0x000fc600078e0a00 */
[----:B------:R-:W-:-:S05]  /*6540*/  ISETP.GT.U32.AND P5, PT, R0, R13, PT ;  /* 0x0000000d0000720c */ /* 0x000fca0003fa4070 */
[----:B------:R-:W-:Y:S02]  /*6550*/  @!P1 IMAD.IADD R14, R14, 0x1, -R0 ;  /* 0x000000010e0e9824 */ /* 0x000fe400078e0a00 */
[----:B------:R-:W-:-:S06]  /*6560*/  IMAD.HI.U32 R10, R5, R6, RZ ;  /* 0x00000006050a7227 */ /* 0x000fcc00078e00ff */
[----:B------:R-:W-:Y:S01]  /*6570*/  @!P5 IMAD.IADD R13, R13, 0x1, -R0 ;  /* 0x000000010d0dd824 */ /* 0x000fe200078e0a00 */
[----:B------:R-:W-:Y:S01]  /*6580*/  ISETP.GT.U32.AND P5, PT, R0, R14, PT ;  /* 0x0000000e0000720c */ /* 0x000fe20003fa4070 */
[----:B------:R-:W-:-:S04]  /*6590*/  IMAD.MOV R10, RZ, RZ, -R10 ;  /* 0x000000ffff0a7224 */ /* 0x000fc800078e0a0a */
[----:B------:R-:W-:-:S08]  /*65a0*/  IMAD R6, R0, R10, R6 ;  /* 0x0000000a00067224 */ /* 0x000fd000078e0206 */
[----:B------:R-:W-:Y:S01]  /*65b0*/  @!P5 IMAD.IADD R14, R14, 0x1, -R0 ;  /* 0x000000010e0ed824 */ /* 0x000fe200078e0a00 */
[----:B------:R-:W-:-:S13]  /*65c0*/  ISETP.GT.U32.AND P5, PT, R0, R6, PT ;  /* 0x000000060000720c */ /* 0x000fda0003fa4070 */
[----:B------:R-:W-:Y:S01]  /*65d0*/  @!P5 IMAD.IADD R6, R6, 0x1, -R0 ;  /* 0x000000010606d824 */ /* 0x000fe200078e0a00 */
[----:B----4-:R-:W-:-:S05]  /*65e0*/  IABS R8, R11 ;  /* 0x0000000b00087213 */ /* 0x010fca0000000000 */
[----:B-1----:R-:W-:Y:S01]  /*65f0*/  IMAD.MOV.U32 R2, RZ, RZ, R8 ;  /* 0x000000ffff027224 */ /* 0x002fe200078e0008 */
[----:B---3--:R-:W-:Y:S02]  /*6600*/  IABS R8, R29 ;  /* 0x0000001d00087213 */ /* 0x008fe40000000000 */
[----:B------:R-:W3:Y:S01]  /*6610*/  LDL.LU R29, [R1+0x1d0] ;  /* 0x0001d000011d7983 */ /* 0x000ee20000300800 */
[----:B--2---:R-:W-:-:S03]  /*6620*/  ISETP.GE.AND P5, PT, R16, RZ, PT ;  /* 0x000000ff1000720c */ /* 0x004fc60003fa6270 */
[----:B------:R-:W2:Y:S01]  /*6630*/  LDL.LU R16, [R1+0x1760] ;  /* 0x0017600001107983 */ /* 0x000ea20000300800 */
[C---:B------:R-:W-:Y:S01]  /*6640*/  ISETP.GT.U32.AND P1, PT, R0.reuse, R12, PT ;  /* 0x0000000c0000720c */ /* 0x040fe20003f24070 */
[----:B------:R-:W-:Y:S01]  /*6650*/  IMAD.HI.U32 R9, R5, R4, RZ ;  /* 0x0000000405097227 */ /* 0x000fe200078e00ff */
[----:B------:R-:W-:-:S03]  /*6660*/  ISETP.GT.U32.AND P3, PT, R0, R13, PT ;  /* 0x0000000d0000720c */ /* 0x000fc60003f64070 */
[----:B------:R-:W-:-:S08]  /*6670*/  IMAD.MOV R9, RZ, RZ, -R9 ;  /* 0x000000ffff097224 */ /* 0x000fd000078e0a09 */
[----:B------:R-:W-:Y:S02]  /*6680*/  @!P1 IMAD.IADD R12, R12, 0x1, -R0 ;  /* 0x000000010c0c9824 */ /* 0x000fe400078e0a00 */
[----:B------:R-:W-:-:S03]  /*6690*/  IMAD R4, R0, R9, R4 ;  /* 0x0000000900047224 */ /* 0x000fc600078e0204 */
[C---:B------:R-:W-:Y:S01]  /*66a0*/  ISETP.GT.U32.AND P1, PT, R0.reuse, R12, PT ;  /* 0x0000000c0000720c */ /* 0x040fe20003f24070 */
[----:B------:R-:W-:Y:S01]  /*66b0*/  @!P3 IMAD.IADD R13, R13, 0x1, -R0 ;  /* 0x000000010d0db824 */ /* 0x000fe200078e0a00 */
[----:B------:R-:W-:Y:S02]  /*66c0*/  ISETP.GT.U32.AND P3, PT, R0, R4, PT ;  /* 0x000000040000720c */ /* 0x000fe40003f64070 */
[----:B------:R-:W-:Y:S02]  /*66d0*/  IABS R10, R24 ;  /* 0x00000018000a7213 */ /* 0x000fe40000000000 */
[----:B-----5:R-:W-:-:S03]  /*66e0*/  IABS R9, R17 ;  /* 0x0000001100097213 */ /* 0x020fc60000000000 */
[----:B------:R-:W-:-:S04]  /*66f0*/  IMAD.HI.U32 R17, R5, R10, RZ ;  /* 0x0000000a05117227 */ /* 0x000fc800078e00ff */
[----:B------:R-:W-:Y:S01]  /*6700*/  @!P1 IMAD.IADD R12, R12, 0x1, -R0 ;  /* 0x000000010c0c9824 */ /* 0x000fe200078e0a00 */
[----:B------:R-:W-:Y:S01]  /*6710*/  ISETP.GE.AND P1, PT, R18, RZ, PT ;  /* 0x000000ff1200720c */ /* 0x000fe20003f26270 */
[----:B------:R-:W-:-:S04]  /*6720*/  IMAD.HI.U32 R18, R5, R9, RZ ;  /* 0x0000000905127227 */ /* 0x000fc800078e00ff */
[----:B------:R-:W-:Y:S02]  /*6730*/  IMAD.MOV R17, RZ, RZ, -R17 ;  /* 0x000000ffff117224 */ /* 0x000fe400078e0a11 */
[----:B------:R-:W-:Y:S02]  /*6740*/  IMAD.MOV R18, RZ, RZ, -R18 ;  /* 0x000000ffff127224 */ /* 0x000fe400078e0a12 */
[----:B------:R-:W-:Y:S02]  /*6750*/  @!P3 IMAD.IADD R4, R4, 0x1, -R0 ;  /* 0x000000010404b824 */ /* 0x000fe400078e0a00 */
[C---:B------:R-:W-:Y:S02]  /*6760*/  IMAD R9, R0.reuse, R18, R9 ;  /* 0x0000001200097224 */ /* 0x040fe400078e0209 */
[----:B------:R-:W-:Y:S01]  /*6770*/  IMAD R10, R0, R17, R10 ;  /* 0x00000011000a7224 */ /* 0x000fe200078e020a */
[----:B---3--:R-:W-:Y:S02]  /*6780*/  ISETP.GE.AND P3, PT, R29, RZ, PT ;  /* 0x000000ff1d00720c */ /* 0x008fe40003f66270 */
[----:B------:R-:W3:Y:S04]  /*6790*/  LDL.LU R29, [R1+0x175c] ;  /* 0x00175c00011d7983 */ /* 0x000ee80000300800 */
[----:B------:R-:W4:Y:S01]  /*67a0*/  LDL.LU R17, [R1+0x200] ;  /* 0x0002000001117983 */ /* 0x000f220000300800 */
[----:B--2---:R-:W-:-:S03]  /*67b0*/  IMAD.MOV.U32 R18, RZ, RZ, R16 ;  /* 0x000000ffff127224 */ /* 0x004fc600078e0010 */
[----:B------:R-:W2:Y:S01]  /*67c0*/  LDL.LU R16, [R1+0x1e4] ;  /* 0x0001e40001107983 */ /* 0x000ea20000300800 */
[----:B------:R-:W-:Y:S01]  /*67d0*/  ISETP.GT.U32.AND P6, PT, R0, R15, PT ;  /* 0x0000000f0000720c */ /* 0x000fe20003fc4070 */
[----:B------:R-:W-:Y:S02]  /*67e0*/  @!P4 IMAD.MOV R18, RZ, RZ, -R18 ;  /* 0x000000ffff12c224 */ /* 0x000fe400078e0a12 */
[----:B------:R-:W-:-:S10]  /*67f0*/  @!P2 IMAD.MOV R14, RZ, RZ, -R14 ;  /* 0x000000ffff0ea224 */ /* 0x000fd400078e0a0e */
[----:B------:R-:W-:Y:S01]  /*6800*/  @!P6 IMAD.IADD R15, R15, 0x1, -R0 ;  /* 0x000000010f0fe824 */ /* 0x000fe200078e0a00 */
[----:B------:R-:W-:-:S03]  /*6810*/  ISETP.GT.U32.AND P6, PT, R0, R7, PT ;  /* 0x000000070000720c */ /* 0x000fc60003fc4070 */
[----:B------:R-:W-:Y:S01]  /*6820*/  @!P0 IMAD.MOV R15, RZ, RZ, -R15 ;  /* 0x000000ffff0f8224 */ /* 0x000fe200078e0a0f */
[----:B------:R-:W-:Y:S04]  /*6830*/  STL [R1+0x4c], R18 ;  /* 0x00004c1201007387 */ /* 0x000fe80000100800 */
[----:B------:R-:W-:Y:S04]  /*6840*/  STL [R1+0x48], R15 ;  /* 0x0000480f01007387 */ /* 0x000fe80000100800 */
[----:B------:R0:W-:Y:S01]  /*6850*/  STL [R1+0x44], R14 ;  /* 0x0000440e01007387 */ /* 0x0001e20000100800 */
[----:B------:R-:W-:-:S05]  /*6860*/  @!P6 IMAD.IADD R7, R7, 0x1, -R0 ;  /* 0x000000010707e824 */ /* 0x000fca00078e0a00 */
[----:B------:R-:W-:Y:S01]  /*6870*/  ISETP.GT.U32.AND P4, PT, R0, R7, PT ;  /* 0x000000070000720c */ /* 0x000fe20003f84070 */
[----:B0-----:R-:W5:Y:S01]  /*6880*/  LDL.LU R14, [R1+0x1ec] ;  /* 0x0001ec00010e7983 */ /* 0x001f620000300800 */
[----:B------:R-:W-:-:S03]  /*6890*/  IMAD.HI.U32 R11, R5, R2, RZ ;  /* 0x00000002050b7227 */ /* 0x000fc600078e00ff */
[----:B------:R-:W5:Y:S01]  /*68a0*/  LDL.LU R15, [R1+0x1f0] ;  /* 0x0001f000010f7983 */ /* 0x000f620000300800 */
[----:B------:R-:W-:Y:S02]  /*68b0*/  @!P1 IMAD.MOV R13, RZ, RZ, -R13 ;  /* 0x000000ffff0d9224 */ /* 0x000fe400078e0a0d */
[----:B------:R-:W-:Y:S01]  /*68c0*/  IMAD.MOV R11, RZ, RZ, -R11 ;  /* 0x000000ffff0b7224 */ /* 0x000fe200078e0a0b */
[----:B------:R-:W5:Y:S01]  /*68d0*/  LDL.LU R18, [R1+0x204] ;  /* 0x0002040001127983 */ /* 0x000f620000300800 */
[----:B------:R-:W-:Y:S02]  /*68e0*/  @!P5 IMAD.MOV R12, RZ, RZ, -R12 ;  /* 0x000000ffff0cd224 */ /* 0x000fe400078e0a0c */
[----:B------:R-:W-:Y:S01]  /*68f0*/  IMAD R2, R0, R11, R2 ;  /* 0x0000000b00027224 */ /* 0x000fe200078e0202 */
[----:B------:R-:W-:Y:S01]  /*6900*/  STL [R1+0x40], R13 ;  /* 0x0000400d01007387 */ /* 0x000fe20000100800 */
[----:B------:R-:W-:-:S03]  /*6910*/  @!P4 IMAD.IADD R7, R7, 0x1, -R0 ;  /* 0x000000010707c824 */ /* 0x000fc600078e0a00 */
[----:B------:R0:W-:Y:S01]  /*6920*/  STL [R1+0x3c], R12 ;  /* 0x00003c0c01007387 */ /* 0x0001e20000100800 */
[----:B------:R-:W-:-:S13]  /*6930*/  ISETP.GT.U32.AND P6, PT, R0, R2, PT ;  /* 0x000000020000720c */ /* 0x000fda0003fc4070 */
[----:B------:R-:W-:Y:S01]  /*6940*/  @!P6 IMAD.IADD R2, R2, 0x1, -R0 ;  /* 0x000000010202e824 */ /* 0x000fe200078e0a00 */
[----:B------:R-:W-:-:S13]  /*6950*/  ISETP.GT.U32.AND P6, PT, R0, R4, PT ;  /* 0x000000040000720c */ /* 0x000fda0003fc4070 */
[----:B------:R-:W-:Y:S01]  /*6960*/  @!P6 IMAD.IADD R4, R4, 0x1, -R0 ;  /* 0x000000010404e824 */ /* 0x000fe200078e0a00 */
[----:B------:R-:W-:-:S13]  /*6970*/  ISETP.GT.U32.AND P5, PT, R0, R10, PT ;  /* 0x0000000a0000720c */ /* 0x000fda0003fa4070 */
[----:B------:R-:W-:Y:S01]  /*6980*/  @!P5 IMAD.IADD R10, R10, 0x1, -R0 ;  /* 0x000000010a0ad824 */ /* 0x000fe200078e0a00 */
[----:B------:R-:W-:Y:S02]  /*6990*/  ISETP.GE.AND P5, PT, R24, RZ, PT ;  /* 0x000000ff1800720c */ /* 0x000fe40003fa6270 */
[----:B--2---:R-:W-:Y:S02]  /*69a0*/  ISETP.GE.AND P4, PT, R16, RZ, PT ;  /* 0x000000ff1000720c */ /* 0x004fe40003f86270 */
[----:B------:R-:W2:Y:S01]  /*69b0*/  LDL.LU R16, [R1+0x1fc] ;  /* 0x0001fc0001107983 */ /* 0x000ea20000300800 */
[----:B---3--:R-:W-:-:S03]  /*69c0*/  ISETP.GE.AND P6, PT, R29, RZ, PT ;  /* 0x000000ff1d00720c */ /* 0x008fc60003fc6270 */
[----:B------:R-:W3:Y:S04]  /*69d0*/  LDL.LU R29, [R1+0x208] ;  /* 0x00020800011d7983 */ /* 0x000ee80000300800 */
[----:B------:R-:W3:Y:S01]  /*69e0*/  LDL.LU R24, [R1+0x20c] ;  /* 0x00020c0001187983 */ /* 0x000ee20000300800 */
[C---:B------:R-:W-:Y:S01]  /*69f0*/  ISETP.GT.U32.AND P0, PT, R0.reuse, R6, PT ;  /* 0x000000060000720c */ /* 0x040fe20003f04070 */
[----:B------:R-:W-:Y:S01]  /*6a00*/  IMAD.HI.U32 R11, R5, R8, RZ ;  /* 0x00000008050b7227 */ /* 0x000fe200078e00ff */
[----:B------:R-:W-:-:S03]  /*6a10*/  ISETP.GT.U32.AND P2, PT, R0, R2, PT ;  /* 0x000000020000720c */ /* 0x000fc60003f44070 */
[----:B------:R-:W-:Y:S01]  /*6a20*/  IMAD.MOV R11, RZ, RZ, -R11 ;  /* 0x000000ffff0b7224 */ /* 0x000fe200078e0a0b */
[----:B------:R-:W-:-:S03]  /*6a30*/  ISETP.GT.U32.AND P1, PT, R0, R9, PT ;  /* 0x000000090000720c */ /* 0x000fc60003f24070 */
[----:B------:R-:W-:Y:S01]  /*6a40*/  IMAD R8, R0, R11, R8 ;  /* 0x0000000b00087224 */ /* 0x000fe200078e0208 */
[----:B----4-:R-:W-:-:S03]  /*6a50*/  IABS R11, R17 ;  /* 0x00000011000b7213 */ /* 0x010fc60000000000 */
[--C-:B------:R-:W-:Y:S01]  /*6a60*/  @!P0 IMAD.IADD R6, R6, 0x1, -R0.reuse ;  /* 0x0000000106068824 */ /* 0x100fe200078e0a00 */
[----:B------:R-:W-:Y:S01]  /*6a70*/  ISETP.GT.U32.AND P0, PT, R0, R8, PT ;  /* 0x000000080000720c */ /* 0x000fe20003f04070 */
[----:B------:R-:W-:Y:S02]  /*6a80*/  @!P2 IMAD.IADD R2, R2, 0x1, -R0 ;  /* 0x000000010202a824 */ /* 0x000fe400078e0a00 */
[----:B0-----:R-:W-:-:S04]  /*6a90*/  IMAD.HI.U32 R12, R5, R11, RZ ;  /* 0x0000000b050c7227 */ /* 0x001fc800078e00ff */
[----:B------:R-:W-:Y:S01]  /*6aa0*/  @!P1 IMAD.IADD R9, R9, 0x1, -R0 ;  /* 0x0000000109099824 */ /* 0x000fe200078e0a00 */
[----:B-----5:R-:W-:Y:S01]  /*6ab0*/  ISETP.GE.AND P2, PT, R14, RZ, PT ;  /* 0x000000ff0e00720c */ /* 0x020fe20003f46270 */
[----:B------:R-:W-:Y:S02]  /*6ac0*/  IMAD.MOV R12, RZ, RZ, -R12 ;  /* 0x000000ffff0c7224 */ /* 0x000fe400078e0a0c */
[----:B------:R-:W-:Y:S02]  /*6ad0*/  IMAD.MOV.U32 R13, RZ, RZ, R7 ;  /* 0x000000ffff0d7224 */ /* 0x000fe400078e0007 */
[----:B------:R-:W-:Y:S01]  /*6ae0*/  @!P0 IMAD.IADD R8, R8, 0x1, -R0 ;  /* 0x0000000108088824 */ /* 0x000fe200078e0a00 */
[C---:B------:R-:W-:Y:S01]  /*6af0*/  ISETP.GT.U32.AND P0, PT, R0.reuse, R9, PT ;  /* 0x000000090000720c */ /* 0x040fe20003f04070 */
[----:B------:R-:W-:Y:S02]  /*6b00*/  IMAD R7, R0, R12, R11 ;  /* 0x0000000c00077224 */ /* 0x000fe400078e020b */
[----:B------:R-:W-:-:S02]  /*6b10*/  IMAD.MOV.U32 R11, RZ, RZ, R2 ;  /* 0x000000ffff0b7224 */ /* 0x000fc400078e0002 */
[----:B------:R-:W-:Y:S02]  /*6b20*/  @!P3 IMAD.MOV R13, RZ, RZ, -R13 ;  /* 0x000000ffff0db224 */ /* 0x000fe400078e0a0d */
[----:B------:R-:W-:Y:S02]  /*6b30*/  @!P4 IMAD.MOV R6, RZ, RZ, -R6 ;  /* 0x000000ffff06c224 */ /* 0x000fe400078e0a06 */
[----:B------:R-:W-:Y:S02]  /*6b40*/  @!P6 IMAD.MOV R4, RZ, RZ, -R4 ;  /* 0x000000ffff04e224 */ /* 0x000fe400078e0a04 */
[----:B------:R-:W-:Y:S01]  /*6b50*/  @!P2 IMAD.MOV R11, RZ, RZ, -R11 ;  /* 0x000000ffff0ba224 */ /* 0x000fe200078e0a0b */
[----:B------:R-:W-:Y:S04]  /*6b60*/  STL [R1+0x88], R13 ;  /* 0x0000880d01007387 */ /* 0x000fe80000100800 */
[----:B------:R-:W-:Y:S04]  /*6b70*/  STL [R1+0x8c], R6 ;  /* 0x00008c0601007387 */ /* 0x000fe80000100800 */
[----:B------:R-:W-:Y:S01]  /*6b80*/  STL [R1+0x94], R4 ;  /* 0x0000940401007387 */ /* 0x000fe20000100800 */
[----:B------:R-:W-:-:S03]  /*6b90*/  @!P0 IMAD.IADD R9, R9, 0x1, -R0 ;  /* 0x0000000109098824 */ /* 0x000fc600078e0a00 */
[----:B------:R-:W-:Y:S01]  /*6ba0*/  STL [R1+0x9c], R11 ;  /* 0x00009c0b01007387 */ /* 0x000fe20000100800 */
[----:B------:R-:W-:Y:S02]  /*6bb0*/  ISETP.GE.AND P1, PT, R15, RZ, PT ;  /* 0x000000ff0f00720c */ /* 0x000fe40003f26270 */
[----:B------:R-:W-:Y:S02]  /*6bc0*/  ISETP.GE.AND P0, PT, R17, RZ, PT ;  /* 0x000000ff1100720c */ /* 0x000fe40003f06270 */
[C---:B------:R-:W-:Y:S02]  /*6bd0*/  ISETP.GT.U32.AND P4, PT, R0.reuse, R8, PT ;  /* 0x000000080000720c */ /* 0x040fe40003f84070 */
[C---:B------:R-:W-:Y:S01]  /*6be0*/  ISETP.GT.U32.AND P3, PT, R0.reuse, R10, PT ;  /* 0x0000000a0000720c */ /* 0x040fe20003f64070 */
[----:B------:R-:W-:Y:S01]  /*6bf0*/  IMAD.MOV.U32 R12, RZ, RZ, R9 ;  /* 0x000000ffff0c7224 */ /* 0x000fe200078e0009 */
[----:B------:R-:W-:-:S05]  /*6c00*/  ISETP.GT.U32.AND P2, PT, R0, R7, PT ;  /* 0x000000070000720c */ /* 0x000fca0003f44070 */
[----:B------:R-:W-:-:S04]  /*6c10*/  @!P1 IMAD.MOV R12, RZ, RZ, -R12 ;  /* 0x000000ffff0c9224 */ /* 0x000fc800078e0a0c */
[--C-:B------:R-:W-:Y:S02]  /*6c20*/  @!P4 IMAD.IADD R8, R8, 0x1, -R0.reuse ;  /* 0x000000010808c824 */ /* 0x100fe400078e0a00 */
[----:B------:R-:W-:-:S04]  /*6c30*/  @!P3 IMAD.IADD R10, R10, 0x1, -R0 ;  /* 0x000000010a0ab824 */ /* 0x000fc800078e0a00 */
[----:B------:R-:W-:Y:S02]  /*6c40*/  @!P5 IMAD.MOV R10, RZ, RZ, -R10 ;  /* 0x000000ffff0ad224 */ /* 0x000fe400078e0a0a */
[----:B------:R-:W-:-:S05]  /*6c50*/  @!P2 IMAD.IADD R7, R7, 0x1, -R0 ;  /* 0x000000010707a824 */ /* 0x000fca00078e0a00 */
[----:B------:R-:W-:-:S13]  /*6c60*/  ISETP.GT.U32.AND P2, PT, R0, R7, PT ;  /* 0x000000070000720c */ /* 0x000fda0003f44070 */
[----:B------:R-:W-:Y:S01]  /*6c70*/  @!P2 IMAD.IADD R7, R7, 0x1, -R0 ;  /* 0x000000010707a824 */ /* 0x000fe200078e0a00 */
[----:B--2---:R-:W-:Y:S02]  /*6c80*/  ISETP.GE.AND P6, PT, R16, RZ, PT ;  /* 0x000000ff1000720c */ /* 0x004fe40003fc6270 */
[----:B------:R-:W2:Y:S04]  /*6c90*/  LDL.LU R16, [R1+0x214] ;  /* 0x0002140001107983 */ /* 0x000ea80000300800 */
[----:B------:R-:W4:Y:S04]  /*6ca0*/  LDL.LU R17, [R1+0x218] ;  /* 0x0002180001117983 */ /* 0x000f280000300800 */
[----:B------:R0:W-:Y:S01]  /*6cb0*/  STL [R1+0x98], R12 ;  /* 0x0000980c01007387 */ /* 0x0001e20000100800 */
[----:B---3--:R-:W-:Y:S01]  /*6cc0*/  IABS R2, R29 ;  /* 0x0000001d00027213 */ /* 0x008fe20000000000 */
[----:B0-----:R-:W-:-:S04]  /*6cd0*/  IMAD.MOV.U32 R12, RZ, RZ, R8 ;  /* 0x000000ffff0c7224 */ /* 0x001fc800078e0008 */
[----:B------:R-:W-:Y:S01]  /*6ce0*/  @!P6 IMAD.MOV R12, RZ, RZ, -R12 ;  /* 0x000000ffff0ce224 */ /* 0x000fe200078e0a0c */
[----:B------:R0:W-:Y:S01]  /*6cf0*/  STL [R1+0x90], R10 ;  /* 0x0000900a01007387 */ /* 0x0001e20000100800 */
[----:B------:R-:W-:-:S03]  /*6d00*/  ISETP.GE.AND P4, PT, R29, RZ, PT ;  /* 0x000000ff1d00720c */ /* 0x000fc60003f86270 */
[----:B------:R-:W-:Y:S04]  /*6d10*/  STL [R1+0xd8], R12 ;  /* 0x0000d80c01007387 */ /* 0x000fe80000100800 */
[----:B------:R-:W3:Y:S01]  /*6d20*/  LDL.LU R29, [R1+0x220] ;  /* 0x00022000011d7983 */ /* 0x000ee20000300800 */
[----:B0-----:R-:W-:Y:S01]  /*6d30*/  IMAD.MOV.U32 R10, RZ, RZ, R7 ;  /* 0x000000ffff0a7224 */ /* 0x001fe200078e0007 */
[----:B------:R-:W-:-:S03]  /*6d40*/  IABS R4, R24 ;  /* 0x0000001800047213 */ /* 0x000fc60000000000 */
[----:B------:R-:W-:Y:S01]  /*6d50*/  @!P0 IMAD.MOV R10, RZ, RZ, -R10 ;  /* 0x000000ffff0a8224 */ /* 0x000fe200078e0a0a */
[----:B------:R-:W-:Y:S01]  /*6d60*/  ISETP.GE.AND P1, PT, R24, RZ, PT ;  /* 0x000000ff1800720c */ /* 0x000fe20003f26270 */
[----:B------:R-:W-:Y:S02]  /*6d70*/  IMAD.MOV.U32 R24, RZ, RZ, R22 ;  /* 0x000000ffff187224 */ /* 0x000fe400078e0016 */
[----:B------:R-:W-:Y:S01]  /*6d80*/  IMAD.MOV.U32 R22, RZ, RZ, R20 ;  /* 0x000000ffff167224 */ /* 0x000fe200078e0014 */
[----:B------:R0:W-:Y:S04]  /*6d90*/  STL [R1+0xcc], R10 ;  /* 0x0000cc0a01007387 */ /* 0x0001e80000100800 */
[----:B------:R-:W5:Y:S01]  /*6da0*/  LDL.LU R20, [R1+0x224] ;  /* 0x0002240001147983 */ /* 0x000f620000300800 */
[----:B------:R-:W-:-:S05]  /*6db0*/  IABS R6, R18 ;  /* 0x0000001200067213 */ /* 0x000fca0000000000 */
[----:B------:R-:W-:-:S04]  /*6dc0*/  IMAD.HI.U32 R11, R5, R6, RZ ;  /* 0x00000006050b7227 */ /* 0x000fc800078e00ff */
[----:B------:R-:W-:Y:S02]  /*6dd0*/  IMAD.MOV R11, RZ, RZ, -R11 ;  /* 0x000000ffff0b7224 */ /* 0x000fe400078e0a0b */
[----:B------:R-:W-:-:S04]  /*6de0*/  IMAD.HI.U32 R9, R5, R2, RZ ;  /* 0x0000000205097227 */ /* 0x000fc800078e00ff */
[----:B------:R-:W-:Y:S02]  /*6df0*/  IMAD R6, R0, R11, R6 ;  /* 0x0000000b00067224 */ /* 0x000fe400078e0206 */
[----:B------:R-:W-:-:S03]  /*6e00*/  IMAD.MOV R9, RZ, RZ, -R9 ;  /* 0x000000ffff097224 */ /* 0x000fc600078e0a09 */
[C---:B------:R-:W-:Y:S01]  /*6e10*/  ISETP.GT.U32.AND P5, PT, R0.reuse, R6, PT ;  /* 0x000000060000720c */ /* 0x040fe20003fa4070 */
[----:B------:R-:W-:Y:S02]  /*6e20*/  IMAD R2, R0, R9, R2 ;  /* 0x0000000900027224 */ /* 0x000fe400078e0202 */
[----:B------:R-:W-:-:S03]  /*6e30*/  IMAD.HI.U32 R8, R5, R4, RZ ;  /* 0x0000000405087227 */ /* 0x000fc600078e00ff */
[----:B------:R-:W-:Y:S01]  /*6e40*/  ISETP.GT.U32.AND P2, PT, R0, R2, PT ;  /* 0x000000020000720c */ /* 0x000fe20003f44070 */
[----:B------:R-:W-:Y:S01]  /*6e50*/  IMAD.MOV R8, RZ, RZ, -R8 ;  /* 0x000000ffff087224 */ /* 0x000fe200078e0a08 */
[----:B------:R-:W-:-:S05]  /*6e60*/  IABS R14, R23 ;  /* 0x00000017000e7213 */ /* 0x000fca0000000000 */
[----:B------:R-:W-:Y:S02]  /*6e70*/  @!P5 IMAD.IADD R6, R6, 0x1, -R0 ;  /* 0x000000010606d824 */ /* 0x000fe400078e0a00 */
[C---:B------:R-:W-:Y:S02]  /*6e80*/  IMAD R4, R0.reuse, R8, R4 ;  /* 0x0000000800047224 */ /* 0x040fe400078e0204 */
[----:B------:R-:W-:Y:S01]  /*6e90*/  IMAD.HI.U32 R9, R5, R14, RZ ;  /* 0x0000000e05097227 */ /* 0x000fe200078e00ff */
[C---:B------:R-:W-:Y:S02]  /*6ea0*/  ISETP.GT.U32.AND P5, PT, R0.reuse, R6, PT ;  /* 0x000000060000720c */ /* 0x040fe40003fa4070 */
[----:B------:R-:W-:Y:S01]  /*6eb0*/  ISETP.GT.U32.AND P0, PT, R0, R4, PT ;  /* 0x000000040000720c */ /* 0x000fe20003f04070 */
[----:B------:R-:W-:Y:S02]  /*6ec0*/  @!P2 IMAD.IADD R2, R2, 0x1, -R0 ;  /* 0x000000010202a824 */ /* 0x000fe400078e0a00 */
[----:B------:R-:W-:-:S03]  /*6ed0*/  IMAD.MOV R9, RZ, RZ, -R9 ;  /* 0x000000ffff097224 */ /* 0x000fc600078e0a09 */
[C---:B------:R-:W-:Y:S01]  /*6ee0*/  ISETP.GT.U32.AND P2, PT, R0.reuse, R2, PT ;  /* 0x000000020000720c */ /* 0x040fe20003f44070 */
[----:B------:R-:W-:Y:S01]  /*6ef0*/  IMAD R14, R0, R9, R14 ;  /* 0x00000009000e7224 */ /* 0x000fe200078e020e */
[----:B------:R-:W-:Y:S02]  /*6f00*/  ISETP.GE.AND P3, PT, R18, RZ, PT ;  /* 0x000000ff1200720c */ /* 0x000fe40003f66270 */
[----:B------:R-:W5:Y:S01]  /*6f10*/  LDL.LU R18, [R1+0x228] ;  /* 0x0002280001127983 */ /* 0x000f620000300800 */
[--C-:B------:R-:W-:Y:S01]  /*6f20*/  @!P5 IMAD.IADD R6, R6, 0x1, -R0.reuse ;  /* 0x000000010606d824 */ /* 0x100fe200078e0a00 */
[----:B------:R-:W-:Y:S01]  /*6f30*/  ISETP.GT.U32.AND P5, PT, R0, R14, PT ;  /* 0x0000000e0000720c */ /* 0x000fe20003fa4070 */
[--C-:B------:R-:W-:Y:S01]  /*6f40*/  @!P0 IMAD.IADD R4, R4, 0x1, -R0.reuse ;  /* 0x0000000104048824 */ /* 0x100fe200078e0a00 */
[----:B------:R-:W-:Y:S02]  /*6f50*/  ISETP.GE.AND P6, PT, R23, RZ, PT ;  /* 0x000000ff1700720c */ /* 0x000fe40003fc6270 */
[----:B------:R-:W5:Y:S02]  /*6f60*/  LDL.LU R23, [R1+0x230] ;  /* 0x0002300001177983 */ /* 0x000f640000300800 */
[----:B------:R-:W-:Y:S01]  /*6f70*/  ISETP.GT.U32.AND P0, PT, R0, R4, PT ;  /* 0x000000040000720c */ /* 0x000fe20003f04070 */
[----:B------:R-:W-:-:S04]  /*6f80*/  @!P2 IMAD.IADD R2, R2, 0x1, -R0 ;  /* 0x000000010202a824 */ /* 0x000fc800078e0a00 */
[----:B0-----:R-:W-:Y:S02]  /*6f90*/  IMAD.MOV.U32 R10, RZ, RZ, R2 ;  /* 0x000000ffff0a7224 */ /* 0x001fe400078e0002 */
[----:B------:R-:W-:Y:S02]  /*6fa0*/  @!P5 IMAD.IADD R14, R14, 0x1, -R0 ;  /* 0x000000010e0ed824 */ /* 0x000fe400078e0a00 */
[----:B------:R-:W-:-:S03]  /*6fb0*/  @!P4 IMAD.MOV R10, RZ, RZ, -R10 ;  /* 0x000000ffff0ac224 */ /* 0x000fc600078e0a0a */
[----:B------:R-:W-:Y:S01]  /*6fc0*/  ISETP.GT.U32.AND P4, PT, R0, R14, PT ;  /* 0x0000000e0000720c */ /* 0x000fe20003f84070 */
[----:B------:R-:W-:Y:S02]  /*6fd0*/  IMAD.MOV.U32 R15, RZ, RZ, R6 ;  /* 0x000000ffff0f7224 */ /* 0x000fe400078e0006 */
[----:B------:R-:W-:Y:S02]  /*6fe0*/  @!P0 IMAD.IADD R4, R4, 0x1, -R0 ;  /* 0x0000000104048824 */ /* 0x000fe400078e0a00 */
[----:B------:R-:W-:Y:S02]  /*6ff0*/  @!P3 IMAD.MOV R15, RZ, RZ, -R15 ;  /* 0x000000ffff0fb224 */ /* 0x000fe400078e0a0f */
[----:B------:R-:W-:Y:S01]  /*7000*/  @!P1 IMAD.MOV R4, RZ, RZ, -R4 ;  /* 0x000000ffff049224 */ /* 0x000fe200078e0a04 */
[----:B------:R-:W-:Y:S02]  /*7010*/  IABS R11, R21 ;  /* 0x00000015000b7213 */ /* 0x000fe40000000000 */
[----:B------:R-:W-:Y:S03]  /*7020*/  STL [R1+0x84], R15 ;  /* 0x0000840f01007387 */ /* 0x000fe60000100800 */
[----:B------:R-:W-:Y:S01]  /*7030*/  @!P4 IMAD.IADD R14, R14, 0x1, -R0 ;  /* 0x000000010e0ec824 */ /* 0x000fe200078e0a00 */
[----:B------:R0:W-:Y:S01]  /*7040*/  STL [R1+0xa0], R10 ;  /* 0x0000a00a01007387 */ /* 0x0001e20000100800 */
[----:B------:R-:W-:-:S03]  /*7050*/  ISETP.GE.AND P4, PT, R21, RZ, PT ;  /* 0x000000ff1500720c */ /* 0x000fc60003f86270 */
[----:B------:R1:W-:Y:S04]  /*7060*/  STL [R1+0xa8], R4 ;  /* 0x0000a80401007387 */ /* 0x0003e80000100800 */
[----:B------:R-:W5:Y:S01]  /*7070*/  LDL.LU R21, [R1+0x238] ;  /* 0x0002380001157983 */ /* 0x000f620000300800 */
[----:B--2---:R-:W-:Y:S02]  /*7080*/  IABS R13, R16 ;  /* 0x00000010000d7213 */ /* 0x004fe40000000000 */
[----:B----4-:R-:W-:-:S03]  /*7090*/  IABS R12, R17 ;  /* 0x00000011000c7213 */ /* 0x010fc60000000000 */
[----:B------:R-:W-:-:S04]  /*70a0*/  IMAD.HI.U32 R8, R5, R13, RZ ;  /* 0x0000000d05087227 */ /* 0x000fc800078e00ff */
[----:B------:R-:W-:Y:S02]  /*70b0*/  IMAD.MOV R8, RZ, RZ, -R8 ;  /* 0x000000ffff087224 */ /* 0x000fe400078e0a08 */
[----:B------:R-:W-:-:S04]  /*70c0*/  IMAD.HI.U32 R7, R5, R12, RZ ;  /* 0x0000000c05077227 */ /* 0x000fc800078e00ff */
[----:B------:R-:W-:Y:S02]  /*70d0*/  IMAD R13, R0, R8, R13 ;  /* 0x00000008000d7224 */ /* 0x000fe400078e020d */
[----:B------:R-:W-:-:S03]  /*70e0*/  IMAD.MOV R7, RZ, RZ, -R7 ;  /* 0x000000ffff077224 */ /* 0x000fc600078e0a07 */
[C---:B------:R-:W-:Y:S01]  /*70f0*/  ISETP.GT.U32.AND P2, PT, R0.reuse, R13, PT ;  /* 0x0000000d0000720c */ /* 0x040fe20003f44070 */
[----:B------:R-:W-:-:S05]  /*7100*/  IMAD R12, R0, R7, R12 ;  /* 0x00000007000c7224 */ /* 0x000fca00078e020c */
[----:B------:R-:W-:Y:S02]  /*7110*/  ISETP.GT.U32.AND P3, PT, R0, R12, PT ;  /* 0x0000000c0000720c */ /* 0x000fe40003f64070 */
[----:B---3--:R-:W-:-:S05]  /*7120*/  IABS R8, R29 ;  /* 0x0000001d00087213 */ /* 0x008fca0000000000 */
[----:B------:R-:W-:Y:S02]  /*7130*/  @!P2 IMAD.IADD R13, R13, 0x1, -R0 ;  /* 0x000000010d0da824 */ /* 0x000fe400078e0a00 */
[----:B------:R-:W-:-:S04]  /*7140*/  IMAD.HI.U32 R2, R5, R8, RZ ;  /* 0x0000000805027227 */ /* 0x000fc800078e00ff */
[----:B------:R-:W-:Y:S01]  /*7150*/  @!P3 IMAD.IADD R12, R12, 0x1, -R0 ;  /* 0x000000010c0cb824 */ /* 0x000fe200078e0a00 */
[----:B------:R-:W-:Y:S01]  /*7160*/  ISETP.GT.U32.AND P3, PT, R0, R13, PT ;  /* 0x0000000d0000720c */ /* 0x000fe20003f64070 */
[----:B------:R-:W-:-:S04]  /*7170*/  IMAD.MOV R2, RZ, RZ, -R2 ;  /* 0x000000ffff027224 */ /* 0x000fc800078e0a02 */
[----:B------:R-:W-:Y:S02]  /*7180*/  IMAD R8, R0, R2, R8 ;  /* 0x0000000200087224 */ /* 0x000fe400078e0208 */
[----:B------:R-:W-:-:S06]  /*7190*/  IMAD.HI.U32 R7, R5, R11, RZ ;  /* 0x0000000b05077227 */ /* 0x000fcc00078e00ff */
[----:B------:R-:W-:Y:S01]  /*71a0*/  @!P3 IMAD.IADD R13, R13, 0x1, -R0 ;  /* 0x000000010d0db824 */ /* 0x000fe200078e0a00 */
[----:B------:R-:W-:Y:S01]  /*71b0*/  ISETP.GT.U32.AND P3, PT, R0, R8, PT ;  /* 0x000000080000720c */ /* 0x000fe20003f64070 */
[----:B------:R-:W-:-:S04]  /*71c0*/  IMAD.MOV R7, RZ, RZ, -R7 ;  /* 0x000000ffff077224 */ /* 0x000fc800078e0a07 */
[----:B------:R-:W-:Y:S01]  /*71d0*/  IMAD R11, R0, R7, R11 ;  /* 0x00000007000b7224 */ /* 0x000fe200078e020b */
[----:B-----5:R-:W-:-:S07]  /*71e0*/  IABS R7, R20 ;  /* 0x0000001400077213 */ /* 0x020fce0000000000 */
[----:B------:R-:W-:Y:S01]  /*71f0*/  @!P3 IMAD.IADD R8, R8, 0x1, -R0 ;  /* 0x000000010808b824 */ /* 0x000fe200078e0a00 */
[----:B------:R-:W-:Y:S01]  /*7200*/  ISETP.GE.AND P3, PT, R20, RZ, PT ;  /* 0x000000ff1400720c */ /* 0x000fe20003f66270 */
[----:B------:R-:W-:Y:S02]  /*7210*/  IMAD.MOV.U32 R20, RZ, RZ, R26 ;  /* 0x000000ffff147224 */ /* 0x000fe400078e001a */
[----:B------:R-:W2:Y:S01]  /*7220*/  LDL.LU R26, [R1+0x23c] ;  /* 0x00023c00011a7983 */ /* 0x000ea20000300800 */
[----:B------:R-:W-:Y:S02]  /*7230*/  ISETP.GT.U32.AND P2, PT, R0, R11, PT ;  /* 0x0000000b0000720c */ /* 0x000fe40003f44070 */
[----:B------:R-:W-:Y:S01]  /*7240*/  ISETP.GE.AND P5, PT, R16, RZ, PT ;  /* 0x000000ff1000720c */ /* 0x000fe20003fa6270 */
[----:B0-----:R-:W-:Y:S01]  /*7250*/  IMAD.HI.U32 R10, R5, R7, RZ ;  /* 0x00000007050a7227 */ /* 0x001fe200078e00ff */
[----:B------:R-:W-:-:S03]  /*7260*/  ISETP.GT.U32.AND P1, PT, R0, R12, PT ;  /* 0x0000000c0000720c */ /* 0x000fc60003f24070 */
[----:B------:R-:W-:-:S06]  /*7270*/  @!P6 IMAD.MOV R14, RZ, RZ, -R14 ;  /* 0x000000ffff0ee224 */ /* 0x000fcc00078e0a0e */
[----:B------:R-:W-:Y:S01]  /*7280*/  @!P2 IMAD.IADD R11, R11, 0x1, -R0 ;  /* 0x000000010b0ba824 */ /* 0x000fe200078e0a00 */
[----:B------:R-:W-:-:S04]  /*7290*/  ISETP.GT.U32.AND P6, PT, R0, R8, PT ;  /* 0x000000080000720c */ /* 0x000fc80003fc4070 */
[----:B------:R-:W-:Y:S02]  /*72a0*/  ISETP.GT.U32.AND P2, PT, R0, R11, PT ;  /* 0x0000000b0000720c */ /* 0x000fe40003f44070 */
[----:B------:R-:W-:-:S05]  /*72b0*/  IABS R6, R18 ;  /* 0x0000001200067213 */ /* 0x000fca0000000000 */
[C---:B------:R-:W-:Y:S01]  /*72c0*/  IMAD.HI.U32 R9, R5.reuse, R6, RZ ;  /* 0x0000000605097227 */ /* 0x040fe200078e00ff */
[----:B-1----:R-:W-:Y:S02]  /*72d0*/  IABS R4, R23 ;  /* 0x0000001700047213 */ /* 0x002fe40000000000 */
[----:B------:R-:W-:Y:S01]  /*72e0*/  IABS R2, R24 ;  /* 0x0000001800027213 */ /* 0x000fe20000000000 */
[----:B------:R-:W-:Y:S02]  /*72f0*/  IMAD.MOV R9, RZ, RZ, -R9 ;  /* 0x000000ffff097224 */ /* 0x000fe400078e0a09 */
[----:B------:R-:W-:Y:S01]  /*7300*/  IMAD.HI.U32 R15, R5, R4, RZ ;  /* 0x00000004050f7227 */ /* 0x000fe200078e00ff */
[----:B------:R-:W-:-:S03]  /*7310*/  ISETP.GE.AND P0, PT, R17, RZ, PT ;  /* 0x000000ff1100720c */ /* 0x000fc60003f06270 */
[----:B------:R-:W-:Y:S02]  /*7320*/  IMAD.MOV R10, RZ, RZ, -R10 ;  /* 0x000000ffff0a7224 */ /* 0x000fe400078e0a0a */
[----:B------:R-:W-:Y:S02]  /*7330*/  IMAD.MOV R15, RZ, RZ, -R15 ;  /* 0x000000ffff0f7224 */ /* 0x000fe400078e0a0f */
[----:B------:R-:W-:Y:S02]  /*7340*/  IMAD R6, R0, R9, R6 ;  /* 0x0000000900067224 */ /* 0x000fe400078e0206 */
[----:B------:R-:W-:-:S04]  /*7350*/  IMAD.HI.U32 R16, R5, R2, RZ ;  /* 0x0000000205107227 */ /* 0x000fc800078e00ff */
[C---:B------:R-:W-:Y:S02]  /*7360*/  IMAD R7, R0.reuse, R10, R7 ;  /* 0x0000000a00077224 */ /* 0x040fe400078e0207 */
[C---:B------:R-:W-:Y:S02]  /*7370*/  IMAD R4, R0.reuse, R15, R4 ;  /* 0x0000000f00047224 */ /* 0x040fe400078e0204 */
[----:B------:R-:W-:Y:S01]  /*7380*/  @!P5 IMAD.MOV R13, RZ, RZ, -R13 ;  /* 0x000000ffff0dd224 */ /* 0x000fe200078e0a0d */
[C---:B------:R-:W-:Y:S01]  /*7390*/  ISETP.GT.U32.AND P5, PT, R0.reuse, R6, PT ;  /* 0x000000060000720c */ /* 0x040fe20003fa4070 */
[----:B------:R-:W-:Y:S02]  /*73a0*/  IMAD.MOV R16, RZ, RZ, -R16 ;  /* 0x000000ffff107224 */ /* 0x000fe400078e0a10 */
[--C-:B------:R-:W-:Y:S01]  /*73b0*/  @!P2 IMAD.IADD R11, R11, 0x1, -R0.reuse ;  /* 0x000000010b0ba824 */ /* 0x100fe200078e0a00 */
[----:B------:R-:W-:Y:S01]  /*73c0*/  ISETP.GT.U32.AND P2, PT, R0, R7, PT ;  /* 0x000000070000720c */ /* 0x000fe20003f44070 */
[--C-:B------:R-:W-:Y:S01]  /*73d0*/  @!P6 IMAD.IADD R8, R8, 0x1, -R0.reuse ;  /* 0x000000010808e824 */ /* 0x100fe200078e0a00 */
[----:B------:R-:W-:Y:S01]  /*73e0*/  ISETP.GT.U32.AND P6, PT, R0, R4, PT ;  /* 0x000000040000720c */ /* 0x000fe20003fc4070 */
[----:B------:R-:W-:Y:S01]  /*73f0*/  @!P1 IMAD.IADD R12, R12, 0x1, -R0 ;  /* 0x000000010c0c9824 */ /* 0x000fe200078e0a00 */
[----:B------:R-:W-:Y:S01]  /*7400*/  ISETP.GE.AND P1, PT, R29, RZ, PT ;  /* 0x000000ff1d00720c */ /* 0x000fe20003f26270 */
[----:B------:R-:W-:Y:S01]  /*7410*/  IMAD R2, R0, R16, R2 ;  /* 0x0000001000027224 */ /* 0x000fe200078e0202 */
[----:B------:R-:W-:Y:S01]  /*7420*/  IABS R29, R22 ;  /* 0x00000016001d7213 */ /* 0x000fe20000000000 */
[----:B------:R-:W-:-:S03]  /*7430*/  @!P0 IMAD.MOV R12, RZ, RZ, -R12 ;  /* 0x000000ffff0c8224 */ /* 0x000fc600078e0a0c */
[----:B------:R-:W-:Y:S01]  /*7440*/  ISETP.GT.U32.AND P0, PT, R0, R2, PT ;  /* 0x000000020000720c */ /* 0x000fe20003f04070 */
[----:B------:R-:W-:Y:S01]  /*7450*/  IMAD.HI.U32 R10, R5, R29, RZ ;  /* 0x0000001d050a7227 */ /* 0x000fe200078e00ff */
[----:B------:R-:W-:Y:S01]  /*7460*/  IABS R9, R21 ;  /* 0x0000001500097213 */ /* 0x000fe20000000000 */
[----:B------:R-:W-:Y:S02]  /*7470*/  STL [R1+0x38], R14 ;  /* 0x0000380e01007387 */ /* 0x000fe40000100800 */
[----:B------:R-:W-:Y:S02]  /*7480*/  @!P4 IMAD.MOV R11, RZ, RZ, -R11 ;  /* 0x000000ffff0bc224 */ /* 0x000fe400078e0a0b */
[----:B------:R-:W-:Y:S01]  /*7490*/  @!P5 IMAD.IADD R6, R6, 0x1, -R0 ;  /* 0x000000010606d824 */ /* 0x000fe200078e0a00 */
[----:B------:R-:W-:Y:S01]  /*74a0*/  STL [R1+0x34], R13 ;  /* 0x0000340d01007387 */ /* 0x000fe20000100800 */
[----:B------:R-:W-:Y:S02]  /*74b0*/  IMAD.MOV R10, RZ, RZ, -R10 ;  /* 0x000000ffff0a7224 */ /* 0x000fe400078e0a0a */
[--C-:B------:R-:W-:Y:S01]  /*74c0*/  @!P2 IMAD.IADD R7, R7, 0x1, -R0.reuse ;  /* 0x000000010707a824 */ /* 0x100fe200078e0a00 */
[----:B------:R0:W-:Y:S01]  /*74d0*/  STL [R1+0x30], R12 ;  /* 0x0000300c01007387 */ /* 0x0001e20000100800 */
[--C-:B------:R-:W-:Y:S01]  /*74e0*/  @!P6 IMAD.IADD R4, R4, 0x1, -R0.reuse ;  /* 0x000000010404e824 */ /* 0x100fe200078e0a00 */
[C---:B------:R-:W-:Y:S01]  /*74f0*/  ISETP.GT.U32.AND P6, PT, R0.reuse, R6, PT ;  /* 0x000000060000720c */ /* 0x040fe20003fc4070 */
[C---:B------:R-:W-:Y:S01]  /*7500*/  IMAD R29, R0.reuse, R10, R29 ;  /* 0x0000000a001d7224 */ /* 0x040fe200078e021d */
[----:B------:R1:W-:Y:S01]  /*7510*/  STL [R1+0x2c], R11 ;  /* 0x00002c0b01007387 */ /* 0x0003e20000100800 */
[----:B------:R-:W-:Y:S01]  /*7520*/  ISETP.GT.U32.AND P2, PT, R0, R7, PT ;  /* 0x000000070000720c */ /* 0x000fe20003f44070 */
[----:B------:R-:W-:-:S02]  /*7530*/  @!P0 IMAD.IADD R2, R2, 0x1, -R0 ;  /* 0x0000000102028824 */ /* 0x000fc400078e0a00 */
[----:B------:R-:W-:Y:S01]  /*7540*/  ISETP.GT.U32.AND P5, PT, R0, R29, PT ;  /* 0x0000001d0000720c */ /* 0x000fe20003fa4070 */
[----:B0-----:R-:W-:Y:S02]  /*7550*/  IMAD.MOV.U32 R12, RZ, RZ, R8 ;  /* 0x000000ffff0c7224 */ /* 0x001fe400078e0008 */
[----:B-1----:R-:W-:-:S04]  /*7560*/  IMAD.HI.U32 R11, R5, R9, RZ ;  /* 0x00000009050b7227 */ /* 0x002fc800078e00ff */
[----:B------:R-:W-:Y:S02]  /*7570*/  IMAD.MOV R11, RZ, RZ, -R11 ;  /* 0x000000ffff0b7224 */ /* 0x000fe400078e0a0b */
[----:B------:R-:W-:Y:S01]  /*7580*/  @!P1 IMAD.MOV R12, RZ, RZ, -R12 ;  /* 0x000000ffff0c9224 */ /* 0x000fe200078e0a0c */
[C---:B------:R-:W-:Y:S01]  /*7590*/  ISETP.GT.U32.AND P1, PT, R0.reuse, R2, PT ;  /* 0x000000020000720c */ /* 0x040fe20003f24070 */
[----:B------:R-:W-:Y:S02]  /*75a0*/  IMAD R9, R0, R11, R9 ;  /* 0x0000000b00097224 */ /* 0x000fe400078e0209 */
[--C-:B------:R-:W-:Y:S01]  /*75b0*/  @!P6 IMAD.IADD R6, R6, 0x1, -R0.reuse ;  /* 0x000000010606e824 */ /* 0x100fe200078e0a00 */
[----:B------:R-:W-:Y:S01]  /*75c0*/  ISETP.GE.AND P4, PT, R18, RZ, PT ;  /* 0x000000ff1200720c */ /* 0x000fe20003f86270 */
[----:B------:R-:W-:Y:S01]  /*75d0*/  @!P2 IMAD.IADD R7, R7, 0x1, -R0 ;  /* 0x000000010707a824 */ /* 0x000fe200078e0a00 */
[----:B------:R-:W-:Y:S02]  /*75e0*/  ISETP.GT.U32.AND P6, PT, R0, R9, PT ;  /* 0x000000090000720c */ /* 0x000fe40003fc4070 */
[----:B------:R-:W-:Y:S01]  /*75f0*/  ISETP.GE.AND P2, PT, R24, RZ, PT ;  /* 0x000000ff1800720c */ /* 0x000fe20003f46270 */
[----:B------:R-:W-:-:S02]  /*7600*/  IMAD.MOV.U32 R11, RZ, RZ, R7 ;  /* 0x000000ffff0b7224 */ /* 0x000fc400078e0007 */
[--C-:B------:R-:W-:Y:S01]  /*7610*/  @!P5 IMAD.IADD R29, R29, 0x1, -R0.reuse ;  /* 0x000000011d1dd824 */ /* 0x100fe200078e0a00 */
[----:B------:R-:W-:Y:S01]  /*7620*/  ISETP.GT.U32.AND P5, PT, R0, R4, PT ;  /* 0x000000040000720c */ /* 0x000fe20003fa4070 */
[----:B------:R-:W-:Y:S02]  /*7630*/  @!P1 IMAD.IADD R2, R2, 0x1, -R0 ;  /* 0x0000000102029824 */ /* 0x000fe400078e0a00 */
[----:B------:R-:W-:Y:S01]  /*7640*/  @!P3 IMAD.MOV R11, RZ, RZ, -R11 ;  /* 0x000000ffff0bb224 */ /* 0x000fe200078e0a0b */
[----:B------:R-:W-:Y:S01]  /*7650*/  ISETP.GT.U32.AND P3, PT, R0, R29, PT ;  /* 0x0000001d0000720c */ /* 0x000fe20003f64070 */
[----:B------:R-:W-:Y:S01]  /*7660*/  IMAD.MOV.U32 R15, RZ, RZ, R6 ;  /* 0x000000ffff0f7224 */ /* 0x000fe200078e0006 */
[----:B------:R-:W-:Y:S01]  /*7670*/  ISETP.GE.AND P0, PT, R23, RZ, PT ;  /* 0x000000ff1700720c */ /* 0x000fe20003f06270 */
[----:B------:R-:W-:Y:S01]  /*7680*/  IMAD.MOV.U32 R14, RZ, RZ, R2 ;  /* 0x000000ffff0e7224 */ /* 0x000fe200078e0002 */
[----:B------:R-:W-:Y:S01]  /*7690*/  ISETP.GE.AND P1, PT, R22, RZ, PT ;  /* 0x000000ff1600720c */ /* 0x000fe20003f26270 */
[----:B------:R-:W-:-:S02]  /*76a0*/  @!P6 IMAD.IADD R9, R9, 0x1, -R0 ;  /* 0x000000010909e824 */ /* 0x000fc400078e0a00 */
[----:B------:R-:W-:Y:S02]  /*76b0*/  @!P4 IMAD.MOV R15, RZ, RZ, -R15 ;  /* 0x000000ffff0fc224 */ /* 0x000fe400078e0a0f */
[----:B------:R-:W-:Y:S01]  /*76c0*/  @!P2 IMAD.MOV R14, RZ, RZ, -R14 ;  /* 0x000000ffff0ea224 */ /* 0x000fe200078e0a0e */
[----:B------:R-:W-:Y:S01]  /*76d0*/  STL [R1+0x28], R12 ;  /* 0x0000280c01007387 */ /* 0x000fe20000100800 */
[----:B------:R-:W-:-:S03]  /*76e0*/  ISETP.GT.U32.AND P4, PT, R0, R9, PT ;  /* 0x000000090000720c */ /* 0x000fc60003f84070 */
[----:B------:R0:W-:Y:S01]  /*76f0*/  STL [R1+0x24], R11 ;  /* 0x0000240b01007387 */ /* 0x0001e20000100800 */
[----:B------:R-:W-:-:S03]  /*7700*/  @!P5 IMAD.IADD R4, R4, 0x1, -R0 ;  /* 0x000000010404d824 */ /* 0x000fc600078e0a00 */
[----:B------:R-:W-:Y:S01]  /*7710*/  STL [R1+0x20], R15 ;  /* 0x0000200f01007387 */ /* 0x000fe20000100800 */
[----:B------:R-:W-:-:S03]  /*7720*/  @!P3 IMAD.IADD R29, R29, 0x1, -R0 ;  /* 0x000000011d1db824 */ /* 0x000fc600078e0a00 */
[----:B------:R1:W-:Y:S01]  /*7730*/  STL [R1+0x18], R14 ;  /* 0x0000180e01007387 */ /* 0x0003e20000100800 */
[----:B------:R-:W-:Y:S01]  /*7740*/  @!P0 IMAD.MOV R4, RZ, RZ, -R4 ;  /* 0x000000ffff048224 */ /* 0x000fe200078e0a04 */
[----:B0-----:R-:W-:Y:S01]  /*7750*/  IABS R11, R28 ;  /* 0x0000001c000b7213 */ /* 0x001fe20000000000 */
[----:B------:R-:W-:Y:S01]  /*7760*/  @!P1 IMAD.MOV R29, RZ, RZ, -R29 ;  /* 0x000000ffff1d9224 */ /* 0x000fe200078e0a1d */
[----:B------:R-:W-:Y:S01]  /*7770*/  ISETP.GE.AND P0, PT, R28, RZ, PT ;  /* 0x000000ff1c00720c */ /* 0x000fe20003f06270 */
[----:B------:R-:W-:Y:S01]  /*7780*/  @!P4 IMAD.IADD R9, R9, 0x1, -R0 ;  /* 0x000000010909c824 */ /* 0x000fe200078e0a00 */
[----:B------:R-:W-:Y:S02]  /*7790*/  IABS R12, R3 ;  /* 0x00000003000c7213 */ /* 0x000fe40000000000 */
[----:B------:R-:W-:Y:S02]  /*77a0*/  ISETP.GE.AND P4, PT, R3, RZ, PT ;  /* 0x000000ff0300720c */ /* 0x000fe40003f86270 */
[----:B--2---:R-:W-:-:S02]  /*77b0*/  IABS R10, R26 ;  /* 0x0000001a000a7213 */ /* 0x004fc40000000000 */
[----:B------:R-:W-:Y:S02]  /*77c0*/  ISETP.GE.AND P6, PT, R26, RZ, PT ;  /* 0x000000ff1a00720c */ /* 0x000fe40003fc6270 */
[----:B------:R-:W2:Y:S04]  /*77d0*/  LDL.LU R26, [R1+0x254] ;  /* 0x00025400011a7983 */ /* 0x000ea80000300800 */
[----:B------:R-:W3:Y:S04]  /*77e0*/  LDL.LU R28, [R1+0x258] ;  /* 0x00025800011c7983 */ /* 0x000ee80000300800 */
[----:B------:R0:W-:Y:S04]  /*77f0*/  STL [R1+0x14], R4 ;  /* 0x0000140401007387 */ /* 0x0001e80000100800 */
[----:B------:R-:W-:Y:S04]  /*7800*/  STL [R1+0x16b8], R29 ;  /* 0x0016b81d01007387 */ /* 0x000fe80000100800 */
[----:B------:R-:W4:Y:S01]  /*7810*/  LDL.LU R3, [R1+0x25c] ;  /* 0x00025c0001037983 */ /* 0x000f220000300800 */
[----:B------:R-:W-:Y:S01]  /*7820*/  IMAD.HI.U32 R8, R5, R10, RZ ;  /* 0x0000000a05087227 */ /* 0x000fe200078e00ff */
[----:B------:R-:W-:-:S02]  /*7830*/  IABS R13, R20 ;  /* 0x00000014000d7213 */ /* 0x000fc40000000000 */
[----:B------:R-:W-:Y:S01]  /*7840*/  ISETP.GE.AND P3, PT, R21, RZ, PT ;  /* 0x000000ff1500720c */ /* 0x000fe20003f66270 */
[----:B------:R-:W-:Y:S01]  /*7850*/  IMAD.MOV R7, RZ, RZ, -R8 ;  /* 0x000000ffff077224 */ /* 0x000fe200078e0a08 */
[----:B------:R-:W5:Y:S03]  /*7860*/  LDL.LU R24, [R1+0x260] ;  /* 0x0002600001187983 */ /* 0x000f660000300800 */
[----:B------:R-:W-:-:S05]  /*7870*/  IMAD R10, R0, R7, R10 ;  /* 0x00000007000a7224 */ /* 0x000fca00078e020a */
[----:B------:R-:W-:Y:S01]  /*7880*/  ISETP.GT.U32.AND P5, PT, R0, R10, PT ;  /* 0x0000000a0000720c */ /* 0x000fe20003fa4070 */
[----:B------:R-:W-:-:S04]  /*7890*/  IMAD.HI.U32 R8, R5, R11, RZ ;  /* 0x0000000b05087227 */ /* 0x000fc800078e00ff */
[----:B------:R-:W-:-:S08]  /*78a0*/  IMAD.HI.U32 R6, R5, R13, RZ ;  /* 0x0000000d05067227 */ /* 0x000fd000078e00ff */
[----:B------:R-:W-:-:S05]  /*78b0*/  @!P5 IMAD.IADD R10, R10, 0x1, -R0 ;  /* 0x000000010a0ad824 */ /* 0x000fca00078e0a00 */
[C---:B------:R-:W-:Y:S01]  /*78c0*/  ISETP.GT.U32.AND P2, PT, R0.reuse, R10, PT ;  /* 0x0000000a0000720c */ /* 0x040fe20003f44070 */
[----:B------:R-:W-:Y:S02]  /*78d0*/  IMAD.MOV R8, RZ, RZ, -R8 ;  /* 0x000000ffff087224 */ /* 0x000fe400078e0a08 */
[----:B------:R-:W-:Y:S02]  /*78e0*/  IMAD.MOV R2, RZ, RZ, -R6 ;  /* 0x000000ffff027224 */ /* 0x000fe400078e0a06 */
[C---:B------:R-:W-:Y:S02]  /*78f0*/  IMAD R11, R0.reuse, R8, R11 ;  /* 0x00000008000b7224 */ /* 0x040fe400078e020b */
[----:B------:R-:W-:-:S03]  /*7900*/  IMAD R13, R0, R2, R13 ;  /* 0x00000002000d7224 */ /* 0x000fc600078e020d */
[----:B------:R-:W-:-:S03]  /*7910*/  ISETP.GT.U32.AND P5, PT, R0, R11, PT ;  /* 0x0000000b0000720c */ /* 0x000fc60003fa4070 */
[----:B------:R-:W-:Y:S01]  /*7920*/  @!P2 IMAD.IADD R10, R10, 0x1, -R0 ;  /* 0x000000010a0aa824 */ /* 0x000fe200078e0a00 */
[----:B------:R-:W-:Y:S01]  /*7930*/  ISETP.GT.U32.AND P2, PT, R0, R13, PT ;  /* 0x0000000d0000720c */ /* 0x000fe20003f44070 */
[----:B------:R-:W-:-:S04]  /*7940*/  IMAD.HI.U32 R7, R5, R12, RZ ;  /* 0x0000000c05077227 */ /* 0x000fc800078e00ff */
[----:B------:R-:W-:Y:S02]  /*7950*/  @!P3 IMAD.MOV R9, RZ, RZ, -R9 ;  /* 0x000000ffff09b224 */ /* 0x000fe400078e0a09 */
[----:B------:R-:W-:Y:S02]  /*7960*/  IMAD.MOV R7, RZ, RZ, -R7 ;  /* 0x000000ffff077224 */ /* 0x000fe400078e0a07 */
[----:B------:R-:W-:Y:S01]  /*7970*/  @!P6 IMAD.MOV R10, RZ, RZ, -R10 ;  /* 0x000000ffff0ae224 */ /* 0x000fe200078e0a0a */
[----:B-1----:R-:W-:Y:S01]  /*7980*/  IABS R14, R19 ;  /* 0x00000013000e7213 */ /* 0x002fe20000000000 */
[--C-:B------:R-:W-:Y:S01]  /*7990*/  @!P5 IMAD.IADD R11, R11, 0x1, -R0.reuse ;  /* 0x000000010b0bd824 */ /* 0x100fe200078e0a00 */
[----:B------:R-:W-:Y:S01]  /*79a0*/  IABS R15, R27 ;  /* 0x0000001b000f7213 */ /* 0x000fe20000000000 */
[----:B------:R-:W-:Y:S01]  /*79b0*/  @!P2 IMAD.IADD R13, R13, 0x1, -R0 ;  /* 0x000000010d0da824 */ /* 0x000fe200078e0a00 */
[----:B------:R-:W-:Y:S01]  /*79c0*/  STL [R1+0x16bc], R9 ;  /* 0x0016bc0901007387 */ /* 0x000fe20000100800 */
[C---:B------:R-:W-:Y:S01]  /*79d0*/  IMAD R12, R0.reuse, R7, R12 ;  /* 0x00000007000c7224 */ /* 0x040fe200078e020c */
[----:B------:R-:W-:-:S02]  /*79e0*/  ISETP.GT.U32.AND P3, PT, R0, R11, PT ;  /* 0x0000000b0000720c */ /* 0x000fc40003f64070 */
[----:B------:R-:W-:Y:S01]  /*79f0*/  STL [R1+0x16c0], R10 ;  /* 0x0016c00a01007387 */ /* 0x000fe20000100800 */
[C---:B0-----:R-:W-:Y:S01]  /*7a00*/  IMAD.HI.U32 R4, R5.reuse, R14, RZ ;  /* 0x0000000e05047227 */ /* 0x041fe200078e00ff */
[C---:B------:R-:W-:Y:S02]  /*7a10*/  ISETP.GT.U32.AND P2, PT, R0.reuse, R13, PT ;  /* 0x0000000d0000720c */ /* 0x040fe40003f44070 */
[----:B------:R-:W5:Y:S01]  /*7a20*/  LDL.LU R23, [R1+0x264] ;  /* 0x0002640001177983 */ /* 0x000f620000300800 */
[----:B------:R-:W-:Y:S01]  /*7a30*/  ISETP.GT.U32.AND P1, PT, R0, R12, PT ;  /* 0x0000000c0000720c */ /* 0x000fe20003f24070 */
[----:B------:R-:W-:Y:S02]  /*7a40*/  IMAD.HI.U32 R2, R5, R15, RZ ;  /* 0x0000000f05027227 */ /* 0x000fe400078e00ff */
[----:B------:R-:W5:Y:S02]  /*7a50*/  LDL.LU R7, [R1+0x26c] ;  /* 0x00026c0001077983 */ /* 0x000f640000300800 */
[----:B------:R-:W-:-:S02]  /*7a60*/  IMAD.MOV R4, RZ, RZ, -R4 ;  /* 0x000000ffff047224 */ /* 0x000fc400078e0a04 */
[----:B------:R-:W-:Y:S02]  /*7a70*/  IMAD.MOV R2, RZ, RZ, -R2 ;  /* 0x000000ffff027224 */ /* 0x000fe400078e0a02 */
[C---:B------:R-:W-:Y:S02]  /*7a80*/  IMAD R14, R0.reuse, R4, R14 ;  /* 0x00000004000e7224 */ /* 0x040fe400078e020e */
[C---:B------:R-:W-:Y:S02]  /*7a90*/  IMAD R15, R0.reuse, R2, R15 ;  /* 0x00000002000f7224 */ /* 0x040fe400078e020f */
[--C-:B------:R-:W-:Y:S01]  /*7aa0*/  @!P3 IMAD.IADD R11, R11, 0x1, -R0.reuse ;  /* 0x000000010b0bb824 */ /* 0x100fe200078e0a00 */
[C---:B------:R-:W-:Y:S01]  /*7ab0*/  ISETP.GT.U32.AND P3, PT, R0.reuse, R14, PT ;  /* 0x0000000e0000720c */ /* 0x040fe20003f64070 */
[--C-:B------:R-:W-:Y:S01]  /*7ac0*/  @!P2 IMAD.IADD R13, R13, 0x1, -R0.reuse ;  /* 0x000000010d0da824 */ /* 0x100fe200078e0a00 */
[----:B------:R-:W-:Y:S01]  /*7ad0*/  ISETP.GT.U32.AND P2, PT, R0, R15, PT ;  /* 0x0000000f0000720c */ /* 0x000fe20003f44070 */
[----:B------:R-:W-:-:S05]  /*7ae0*/  @!P1 IMAD.IADD R12, R12, 0x1, -R0 ;  /* 0x000000010c0c9824 */ /* 0x000fca00078e0a00 */
[----:B------:R-:W-:Y:S02]  /*7af0*/  ISETP.GT.U32.AND P1, PT, R0, R12, PT ;  /* 0x0000000c0000720c */ /* 0x000fe40003f24070 */
[----:B------:R-:W-:-:S03]  /*7b00*/  ISETP.GE.AND P5, PT, R20, RZ, PT ;  /* 0x000000ff1400720c */ /* 0x000fc60003fa6270 */
[--C-:B------:R-:W-:Y:S02]  /*7b10*/  @!P3 IMAD.IADD R14, R14, 0x1, -R0.reuse ;  /* 0x000000010e0eb824 */ /* 0x100fe400078e0a00 */
[--C-:B------:R-:W-:Y:S02]  /*7b20*/  @!P2 IMAD.IADD R15, R15, 0x1, -R0.reuse ;  /* 0x000000010f0fa824 */ /* 0x100fe400078e0a00 */
[----:B------:R-:W-:Y:S01]  /*7b30*/  @!P0 IMAD.MOV R11, RZ, RZ, -R11 ;  /* 0x000000ffff0b8224 */ /* 0x000fe200078e0a0b */
[C---:B------:R-:W-:Y:S02]  /*7b40*/  ISETP.GT.U32.AND P2, PT, R0.reuse, R14, PT ;  /* 0x0000000e0000720c */ /* 0x040fe40003f44070 */
[----:B------:R-:W-:Y:S01]  /*7b50*/  ISETP.GT.U32.AND P0, PT, R0, R15, PT ;  /* 0x0000000f0000720c */ /* 0x000fe20003f04070 */
[----:B------:R-:W-:Y:S01]  /*7b60*/  @!P1 IMAD.IADD R12, R12, 0x1, -R0 ;  /* 0x000000010c0c9824 */ /* 0x000fe200078e0a00 */
[----:B------:R-:W-:Y:S01]  /*7b70*/  ISETP.GE.AND P6, PT, R19, RZ, PT ;  /* 0x000000ff1300720c */ /* 0x000fe20003fc6270 */
[----:B------:R-:W-:Y:S01]  /*7b80*/  @!P5 IMAD.MOV R13, RZ, RZ, -R13 ;  /* 0x000000ffff0dd224 */ /* 0x000fe200078e0a0d */
[----:B------:R-:W-:Y:S01]  /*7b90*/  ISETP.GE.AND P1, PT, R27, RZ, PT ;  /* 0x000000ff1b00720c */ /* 0x000fe20003f26270 */
[----:B------:R-:W-:Y:S01]  /*7ba0*/  @!P4 IMAD.MOV R12, RZ, RZ, -R12 ;  /* 0x000000ffff0cc224 */ /* 0x000fe200078e0a0c */
[----:B------:R-:W-:Y:S04]  /*7bb0*/  STL [R1+0x16c4], R11 ;  /* 0x0016c40b01007387 */ /* 0x000fe80000100800 */
[----:B------:R-:W-:Y:S01]  /*7bc0*/  STL [R1+0x16c8], R12 ;  /* 0x0016c80c01007387 */ /* 0x000fe20000100800 */
[----:B------:R-:W-:-:S03]  /*7bd0*/  @!P2 IMAD.IADD R14, R14, 0x1, -R0 ;  /* 0x000000010e0ea824 */ /* 0x000fc600078e0a00 */
[----:B------:R-:W-:Y:S01]  /*7be0*/  STL [R1+0x16cc], R13 ;  /* 0x0016cc0d01007387 */ /* 0x000fe20000100800 */
[----:B------:R-:W-:-:S03]  /*7bf0*/  @!P0 IMAD.IADD R15, R15, 0x1, -R0 ;  /* 0x000000010f0f8824 */ /* 0x000fc600078e0a00 */
[----:B------:R-:W5:Y:S01]  /*7c00*/  LDL R27, [R1+0x270] ;  /* 0x00027000011b7983 */ /* 0x000f620000100800 */
[----:B------:R-:W-:Y:S02]  /*7c10*/  @!P6 IMAD.MOV R14, RZ, RZ, -R14 ;  /* 0x000000ffff0ee224 */ /* 0x000fe400078e0a0e */
[----:B------:R-:W-:Y:S01]  /*7c20*/  @!P1 IMAD.MOV R15, RZ, RZ, -R15 ;  /* 0x000000ffff0f9224 */ /* 0x000fe200078e0a0f */
[----:B--2---:R-:W-:Y:S02]  /*7c30*/  IABS R16, R26 ;  /* 0x0000001a00107213 */ /* 0x004fe40000000000 */
[----:B------:R-:W-:Y:S02]  /*7c40*/  ISETP.GE.AND P3, PT, R26, RZ, PT ;  /* 0x000000ff1a00720c */ /* 0x000fe40003f66270 */
[----:B------:R-:W2:Y:S01]  /*7c50*/  LDL R26, [R1+0x278] ;  /* 0x00027800011a7983 */ /* 0x000ea20000100800 */
[----:B---3--:R-:W-:Y:S02]  /*7c60*/  IABS R17, R28 ;  /* 0x0000001c00117213 */ /* 0x008fe40000000000 */
[----:B------:R-:W-:-:S02]  /*7c70*/  ISETP.GE.AND P0, PT, R28, RZ, PT ;  /* 0x000000ff1c00720c */ /* 0x000fc40003f06270 */
[----:B------:R-:W3:Y:S04]  /*7c80*/  LDL R28, [R1+0x274] ;  /* 0x00027400011c7983 */ /* 0x000ee80000100800 */
[----:B------:R-:W-:Y:S01]  /*7c90*/  STL [R1+0x16d0], R14 ;  /* 0x0016d00e01007387 */ /* 0x000fe20000100800 */
[----:B----4-:R-:W-:-:S03]  /*7ca0*/  IABS R18, R3 ;  /* 0x0000000300127213 */ /* 0x010fc60000000000 */
[----:B------:R0:W-:Y:S01]  /*7cb0*/  STL [R1+0x16d4], R15 ;  /* 0x0016d40f01007387 */ /* 0x0001e20000100800 */
[----:B------:R-:W-:-:S03]  /*7cc0*/  ISETP.GE.AND P1, PT, R3, RZ, PT ;  /* 0x000000ff0300720c */ /* 0x000fc60003f26270 */
[----:B------:R-:W4:Y:S04]  /*7cd0*/  LDL.LU R3, [R1+0x27c] ;  /* 0x00027c0001037983 */ /* 0x000f280000300800 */
[----:B0-----:R-:W4:Y:S04]  /*7ce0*/  LDL.LU R15, [R1+0x280] ;  /* 0x00028000010f7983 */ /* 0x001f280000300800 */
[----:B------:R-:W4:Y:S04]  /*7cf0*/  LDL.LU R14, [R1+0x284] ;  /* 0x00028400010e7983 */ /* 0x000f280000300800 */
[----:B------:R-:W4:Y:S04]  /*7d00*/  LDL.LU R13, [R1+0x288] ;  /* 0x00028800010d7983 */ /* 0x000f280000300800 */
[----:B------:R-:W4:Y:S04]  /*7d10*/  LDL.LU R12, [R1+0x28c] ;  /* 0x00028c00010c7983 */ /* 0x000f280000300800 */
[----:B------:R-:W4:Y:S04]  /*7d20*/  LDL.LU R11, [R1+0x290] ;  /* 0x00029000010b7983 */ /* 0x000f280000300800 */
[----:B------:R-:W4:Y:S04]  /*7d30*/  LDL.LU R29, [R1+0x294] ;  /* 0x00029400011d7983 */ /* 0x000f280000300800 */
[----:B------:R-:W4:Y:S04]  /*7d40*/  LDL.LU R10, [R1+0x298] ;  /* 0x00029800010a7983 */ /* 0x000f280000300800 */
[----:B------:R-:W4:Y:S01]  /*7d50*/  LDL.LU R9, [R1+0x29c] ;  /* 0x00029c0001097983 */ /* 0x000f220000300800 */
[----:B------:R-:W-:-:S04]  /*7d60*/  IMAD.HI.U32 R4, R5, R17, RZ ;  /* 0x0000001105047227 */ /* 0x000fc800078e00ff */
[----:B------:R-:W-:Y:S02]  /*7d70*/  IMAD.MOV R4, RZ, RZ, -R4 ;  /* 0x000000ffff047224 */ /* 0x000fe400078e0a04 */
[----:B------:R-:W-:-:S04]  /*7d80*/  IMAD.HI.U32 R2, R5, R18, RZ ;  /* 0x0000001205027227 */ /* 0x000fc800078e00ff */
[----:B------:R-:W-:-:S04]  /*7d90*/  IMAD.HI.U32 R6, R5, R16, RZ ;  /* 0x0000001005067227 */ /* 0x000fc800078e00ff */
[C---:B------:R-:W-:Y:S02]  /*7da0*/  IMAD R17, R0.reuse, R4, R17 ;  /* 0x0000000400117224 */ /* 0x040fe400078e0211 */
[----:B------:R-:W-:Y:S02]  /*7db0*/  IMAD.MOV R2, RZ, RZ, -R2 ;  /* 0x000000ffff027224 */ /* 0x000fe400078e0a02 */
[----:B------:R-:W-:Y:S01]  /*7dc0*/  IMAD.MOV R6, RZ, RZ, -R6 ;  /* 0x000000ffff067224 */ /* 0x000fe200078e0a06 */
[C---:B------:R-:W-:Y:S01]  /*7dd0*/  ISETP.GT.U32.AND P5, PT, R0.reuse, R17, PT ;  /* 0x000000110000720c */ /* 0x040fe20003fa4070 */
[C---:B------:R-:W-:Y:S01]  /*7de0*/  IMAD R18, R0.reuse, R2, R18 ;  /* 0x0000000200127224 */ /* 0x040fe200078e0212 */
[----:B-----5:R-:W-:Y:S01]  /*7df0*/  IABS R19, R24 ;  /* 0x0000001800137213 */ /* 0x020fe20000000000 */
[----:B------:R-:W-:-:S03]  /*7e00*/  IMAD R16, R0, R6, R16 ;  /* 0x0000000600107224 */ /* 0x000fc600078e0210 */
[C---:B------:R-:W-:Y:S01]  /*7e10*/  ISETP.GT.U32.AND P2, PT, R0.reuse, R18, PT ;  /* 0x000000120000720c */ /* 0x040fe20003f44070 */
[----:B------:R-:W-:Y:S01]  /*7e20*/  IMAD.HI.U32 R2, R5, R19, RZ ;  /* 0x0000001305027227 */ /* 0x000fe200078e00ff */
[----:B------:R-:W-:-:S03]  /*7e30*/  ISETP.GT.U32.AND P4, PT, R0, R16, PT ;  /* 0x000000100000720c */ /* 0x000fc60003f84070 */
[----:B------:R-:W-:Y:S01]  /*7e40*/  IMAD.MOV R2, RZ, RZ, -R2 ;  /* 0x000000ffff027224 */ /* 0x000fe200078e0a02 */
[----:B------:R-:W-:Y:S01]  /*7e50*/  IABS R20, R23 ;  /* 0x0000001700147213 */ /* 0x000fe20000000000 */
[----:B------:R-:W-:Y:S02]  /*7e60*/  @!P5 IMAD.IADD R17, R17, 0x1, -R0 ;  /* 0x000000011111d824 */ /* 0x000fe400078e0a00 */
[----:B------:R-:W-:Y:S02]  /*7e70*/  IMAD R19, R0, R2, R19 ;  /* 0x0000000200137224 */ /* 0x000fe400078e0213 */
[----:B------:R-:W-:-:S04]  /*7e80*/  IMAD.HI.U32 R2, R5, R20, RZ ;  /* 0x0000001405027227 */ /* 0x000fc800078e00ff */
[--C-:B------:R-:W-:Y:S01]  /*7e90*/  @!P2 IMAD.IADD R18, R18, 0x1, -R0.reuse ;  /* 0x000000011212a824 */ /* 0x100fe200078e0a00 */
[----:B------:R-:W-:Y:S01]  /*7ea0*/  ISETP.GT.U32.AND P2, PT, R0, R17, PT ;  /* 0x000000110000720c */ /* 0x000fe20003f44070 */
[----:B------:R-:W-:Y:S01]  /*7eb0*/  @!P4 IMAD.IADD R16, R16, 0x1, -R0 ;  /* 0x000000011010c824 */ /* 0x000fe200078e0a00 */
[----:B------:R-:W-:Y:S01]  /*7ec0*/  ISETP.GT.U32.AND P4, PT, R0, R19, PT ;  /* 0x000000130000720c */ /* 0x000fe20003f84070 */
[----:B------:R-:W-:Y:S01]  /*7ed0*/  IMAD.MOV R2, RZ, RZ, -R2 ;  /* 0x000000ffff027224 */ /* 0x000fe200078e0a02 */
[----:B------:R-:W-:-:S03]  /*7ee0*/  IABS R22, R7 ;  /* 0x0000000700167213 */ /* 0x000fc60000000000 */
[----:B------:R-:W-:Y:S01]  /*7ef0*/  IMAD R20, R0, R2, R20 ;  /* 0x0000000200147224 */ /* 0x000fe200078e0214 */
[----:B------:R-:W-:Y:S01]  /*7f00*/  IABS R21, R25 ;  /* 0x0000001900157213 */ /* 0x000fe20000000000 */
[----:B------:R-:W-:-:S04]  /*7f10*/  IMAD.HI.U32 R2, R5, R22, RZ ;  /* 0x0000001605027227 */ /* 0x000fc800078e00ff */
[--C-:B------:R-:W-:Y:S01]  /*7f20*/  @!P2 IMAD.IADD R17, R17, 0x1, -R0.reuse ;  /* 0x000000011111a824 */ /* 0x100fe200078e0a00 */
[C---:B------:R-:W-:Y:S01]  /*7f30*/  ISETP.GT.U32.AND P2, PT, R0.reuse, R20, PT ;  /* 0x000000140000720c */ /* 0x040fe20003f44070 */
[----:B------:R-:W-:Y:S02]  /*7f40*/  @!P4 IMAD.IADD R19, R19, 0x1, -R0 ;  /* 0x000000011313c824 */ /* 0x000fe400078e0a00 */
[----:B------:R-:W-:Y:S02]  /*7f50*/  IMAD.MOV R2, RZ, RZ, -R2 ;  /* 0x000000ffff027224 */ /* 0x000fe400078e0a02 */
[----:B------:R-:W-:Y:S01]  /*7f60*/  IMAD.HI.U32 R4, R5, R21, RZ ;  /* 0x0000001505047227 */ /* 0x000fe200078e00ff */
[----:B------:R-:W-:-:S03]  /*7f70*/  ISETP.GT.U32.AND P4, PT, R0, R19, PT ;  /* 0x000000130000720c */ /* 0x000fc60003f84070 */
[C---:B------:R-:W-:Y:S01]  /*7f80*/  IMAD R22, R0.reuse, R2, R22 ;  /* 0x0000000200167224 */ /* 0x040fe200078e0216 */
[----:B------:R-:W-:Y:S01]  /*7f90*/  ISETP.GT.U32.AND P6, PT, R0, R18, PT ;  /* 0x000000120000720c */ /* 0x000fe20003fc4070 */
[----:B------:R-:W-:Y:S02]  /*7fa0*/  IMAD.MOV R4, RZ, RZ, -R4 ;  /* 0x000000ffff047224 */ /* 0x000fe400078e0a04 */
[----:B------:R-:W-:Y:S01]  /*7fb0*/  @!P2 IMAD.IADD R20, R20, 0x1, -R0 ;  /* 0x000000011414a824 */ /* 0x000fe200078e0a00 */
[C---:B------:R-:W-:Y:S01]  /*7fc0*/  ISETP.GT.U32.AND P2, PT, R0.reuse, R22, PT ;  /* 0x000000160000720c */ /* 0x040fe20003f44070 */
[C---:B------:R-:W-:Y:S01]  /*7fd0*/  IMAD R21, R0.reuse, R4, R21 ;  /* 0x0000000400157224 */ /* 0x040fe200078e0215 */
[----:B------:R-:W-:-:S03]  /*7fe0*/  ISETP.GT.U32.AND P5, PT, R0, R16, PT ;  /* 0x000000100000720c */ /* 0x000fc60003fa4070 */
[----:B------:R-:W-:Y:S01]  /*7ff0*/  @!P4 IMAD.IADD R19, R19, 0x1, -R0 ;  /* 0x000000011313c824 */ /* 0x000fe200078e0a00 */
[----:B------:R-:W-:-:S03]  /*8000*/  ISETP.GT.U32.AND P4, PT, R0, R21, PT ;  /* 0x000000150000720c */ /* 0x000fc60003f84070 */
[--C-:B------:R-:W-:Y:S01]  /*8010*/  @!P6 IMAD.IADD R18, R18, 0x1, -R0.reuse ;  /* 0x000000011212e824 */ /* 0x100fe200078e0a00 */
[----:B------:R-:W-:Y:S02]  /*8020*/  ISETP.GE.AND P6, PT, R23, RZ, PT ;  /* 0x000000ff1700720c */ /* 0x000fe40003fc6270 */
[----:B------:R-:W-:Y:S01]  /*8030*/  IABS R23, R27 ;  /* 0x0000001b00177213 */ /* 0x000fe20000000000 */
[--C-:B------:R-:W-:Y:S02]  /*8040*/  @!P2 IMAD.IADD R22, R22, 0x1, -R0.reuse ;  /* 0x000000011616a824 */ /* 0x100fe400078e0a00 */
[----:B------:R-:W-:-:S03]  /*8050*/  @!P5 IMAD.IADD R16, R16, 0x1, -R0 ;  /* 0x000000011010d824 */ /* 0x000fc600078e0a00 */
[----:B------:R-:W-:Y:S01]  /*8060*/  ISETP.GT.U32.AND P2, PT, R0, R22, PT ;  /* 0x000000160000720c */ /* 0x000fe20003f44070 */
[----:B------:R-:W-:Y:S02]  /*8070*/  @!P4 IMAD.IADD R21, R21, 0x1, -R0 ;  /* 0x000000011515c824 */ /* 0x000fe400078e0a00 */
[----:B------:R-:W-:-:S03]  /*8080*/  @!P3 IMAD.MOV R16, RZ, RZ, -R16 ;  /* 0x000000ffff10b224 */ /* 0x000fc600078e0a10 */
[----:B------:R-:W-:Y:S01]  /*8090*/  ISETP.GT.U32.AND P3, PT, R0, R21, PT ;  /* 0x000000150000720c */ /* 0x000fe20003f64070 */
[----:B------:R-:W-:Y:S01]  /*80a0*/  IMAD.HI.U32 R6, R5, R23, RZ ;  /* 0x0000001705067227 */ /* 0x000fe200078e00ff */
[----:B------:R0:W-:Y:S03]  /*80b0*/  STL [R1+0x1754], R19 ;  /* 0x0017541301007387 */ /* 0x0001e60000100800 */
[----:B------:R-:W-:Y:S02]  /*80c0*/  IMAD.MOV R6, RZ, RZ, -R6 ;  /* 0x000000ffff067224 */ /* 0x000fe400078e0a06 */
[----:B------:R-:W-:Y:S02]  /*80d0*/  @!P2 IMAD.IADD R22, R22, 0x1, -R0 ;  /* 0x000000011616a824 */ /* 0x000fe400078e0a00 */
[----:B0-----:R-:W-:Y:S02]  /*80e0*/  IMAD.MOV.U32 R19, RZ, RZ, R25 ;  /* 0x000000ffff137224 */ /* 0x001fe400078e0019 */
[----:B------:R-:W-:-:S02]  /*80f0*/  IMAD R23, R0, R6, R23 ;  /* 0x0000000600177224 */ /* 0x000fc400078e0217 */
[----:B------:R-:W-:Y:S01]  /*8100*/  @!P3 IMAD.IADD R21, R21, 0x1, -R0 ;  /* 0x000000011515b824 */ /* 0x000fe200078e0a00 */
[----:B------:R-:W-:Y:S02]  /*8110*/  ISETP.GE.AND P5, PT, R24, RZ, PT ;  /* 0x000000ff1800720c */ /* 0x000fe40003fa6270 */
[----:B--2---:R-:W-:-:S05]  /*8120*/  IABS R27, R26 ;  /* 0x0000001a001b7213 */ /* 0x004fca0000000000 */
[----:B------:R-:W-:Y:S01]  /*8130*/  IMAD.HI.U32 R2, R5, R27, RZ ;  /* 0x0000001b05027227 */ /* 0x000fe200078e00ff */
[----:B---3--:R-:W-:-:S03]  /*8140*/  IABS R28, R28 ;  /* 0x0000001c001c7213 */ /* 0x008fc60000000000 */
[----:B------:R-:W-:Y:S02]  /*8150*/  IMAD.MOV R2, RZ, RZ, -R2 ;  /* 0x000000ffff027224 */ /* 0x000fe400078e0a02 */
[----:B------:R-:W-:-:S04]  /*8160*/  IMAD.HI.U32 R4, R5, R28, RZ ;  /* 0x0000001c05047227 */ /* 0x000fc800078e00ff */
[----:B------:R-:W-:Y:S01]  /*8170*/  IMAD R27, R0, R2, R27 ;  /* 0x00000002001b7224 */ /* 0x000fe200078e021b */
[----:B----4-:R-:W-:Y:S01]  /*8180*/  IABS R26, R3 ;  /* 0x00000003001a7213 */ /* 0x010fe20000000000 */
[----:B------:R-:W-:-:S03]  /*8190*/  IMAD.MOV R4, RZ, RZ, -R4 ;  /* 0x000000ffff047224 */ /* 0x000fc600078e0a04 */
[----:B------:R-:W-:Y:S01]  /*81a0*/  ISETP.GT.U32.AND P2, PT, R0, R27, PT ;  /* 0x0000001b0000720c */ /* 0x000fe20003f44070 */
[----:B------:R-:W-:Y:S01]  /*81b0*/  IMAD.HI.U32 R2, R5, R26, RZ ;  /* 0x0000001a05027227 */ /* 0x000fe200078e00ff */
[----:B------:R-:W-:-:S03]  /*81c0*/  IABS R25, R15 ;  /* 0x0000000f00197213 */ /* 0x000fc60000000000 */
[----:B------:R-:W-:Y:S02]  /*81d0*/  IMAD R28, R0, R4, R28 ;  /* 0x00000004001c7224 */ /* 0x000fe400078e021c */
[----:B------:R-:W-:Y:S01]  /*81e0*/  IMAD.MOV R2, RZ, RZ, -R2 ;  /* 0x000000ffff027224 */ /* 0x000fe200078e0a02 */
[----:B------:R-:W-:-:S03]  /*81f0*/  IABS R8, R13 ;  /* 0x0000000d00087213 */ /* 0x000fc60000000000 */
[C---:B------:R-:W-:Y:S01]  /*8200*/  IMAD R26, R0.reuse, R2, R26 ;  /* 0x00000002001a7224 */ /* 0x040fe200078e021a */
[----:B------:R-:W-:Y:S01]  /*8210*/  ISETP.GT.U32.AND P3, PT, R0, R28, PT ;  /* 0x0000001c0000720c */ /* 0x000fe20003f64070 */
[----:B------:R-:W-:Y:S01]  /*8220*/  IMAD.HI.U32 R6, R5, R25, RZ ;  /* 0x0000001905067227 */ /* 0x000fe200078e00ff */
[----:B------:R-:W-:-:S03]  /*8230*/  IABS R24, R14 ;  /* 0x0000000e00187213 */ /* 0x000fc60000000000 */
[----:B------:R-:W-:-:S04]  /*8240*/  IMAD.HI.U32 R2, R5, R8, RZ ;  /* 0x0000000805027227 */ /* 0x000fc800078e00ff */
[----:B------:R-:W-:Y:S02]  /*8250*/  IMAD.MOV R6, RZ, RZ, -R6 ;  /* 0x000000ffff067224 */ /* 0x000fe400078e0a06 */
[----:B------:R-:W-:Y:S02]  /*8260*/  IMAD.MOV R2, RZ, RZ, -R2 ;  /* 0x000000ffff027224 */ /* 0x000fe400078e0a02 */
[----:B------:R-:W-:Y:S01]  /*8270*/  @!P2 IMAD.IADD R27, R27, 0x1, -R0 ;  /* 0x000000011b1ba824 */ /* 0x000fe200078e0a00 */
[----:B------:R-:W-:Y:S01]  /*8280*/  ISETP.GE.AND P2, PT, R7, RZ, PT ;  /* 0x000000ff0700720c */ /* 0x000fe20003f46270 */
[C---:B------:R-:W-:Y:S01]  /*8290*/  IMAD R25, R0.reuse, R6, R25 ;  /* 0x0000000600197224 */ /* 0x040fe200078e0219 */
[----:B------:R-:W-:Y:S01]  /*82a0*/  IABS R7, R12 ;  /* 0x0000000c00077213 */ /* 0x000fe20000000000 */
[----:B------:R-:W-:Y:S01]  /*82b0*/  IMAD.HI.U32 R4, R5, R24, RZ ;  /* 0x0000001805047227 */ /* 0x000fe200078e00ff */
[----:B------:R-:W-:Y:S01]  /*82c0*/  IABS R6, R11 ;  /* 0x0000000b00067213 */ /* 0x000fe20000000000 */
[----:B------:R-:W-:Y:S02]  /*82d0*/  STL [R1+0x174c], R3 ;  /* 0x00174c0301007387 */ /* 0x000fe40000100800 */
[----:B------:R-:W-:Y:S01]  /*82e0*/  IMAD R8, R0, R2, R8 ;  /* 0x0000000200087224 */ /* 0x000fe200078e0208 */
[----:B------:R-:W-:Y:S01]  /*82f0*/  IABS R2, R29 ;  /* 0x0000001d00027213 */ /* 0x000fe20000000000 */
[----:B------:R0:W-:Y:S01]  /*8300*/  STL [R1+0x16d8], R16 ;  /* 0x0016d81001007387 */ /* 0x0001e20000100800 */
[----:B------:R-:W-:Y:S01]  /*8310*/  @!P3 IMAD.IADD R28, R28, 0x1, -R0 ;  /* 0x000000011c1cb824 */ /* 0x000fe200078e0a00 */
[----:B------:R-:W-:Y:S01]  /*8320*/  ISETP.GE.AND P3, PT, R19, RZ, PT ;  /* 0x000000ff1300720c */ /* 0x000fe20003f66270 */
[----:B------:R-:W-:Y:S01]  /*8330*/  IMAD.MOV R4, RZ, RZ, -R4 ;  /* 0x000000ffff047224 */ /* 0x000fe200078e0a04 */
[----:B------:R-:W-:Y:S01]  /*8340*/  STL [R1+0x1750], R15 ;  /* 0x0017500f01007387 */ /* 0x000fe20000100800 */
[----:B------:R-:W-:-:S03]  /*8350*/  IMAD.HI.U32 R19, R5, R2, RZ ;  /* 0x0000000205137227 */ /* 0x000fc600078e00ff */
[----:B------:R1:W-:Y:S01]  /*8360*/  STL [R1+0x1758], R14 ;  /* 0x0017580e01007387 */ /* 0x0003e20000100800 */
[----:B0-----:R-:W-:Y:S01]  /*8370*/  IMAD.HI.U32 R16, R5, R7, RZ ;  /* 0x0000000705107227 */ /* 0x001fe200078e00ff */
[----:B------:R-:W-:-:S03]  /*8380*/  IABS R3, R9 ;  /* 0x0000000900037213 */ /* 0x000fc60000000000 */
[----:B------:R-:W-:Y:S02]  /*8390*/  IMAD R24, R0, R4, R24 ;  /* 0x0000000400187224 */ /* 0x000fe400078e0218 */
[----:B-1----:R-:W-:Y:S01]  /*83a0*/  IMAD.HI.U32 R14, R5, R6, RZ ;  /* 0x00000006050e7227 */ /* 0x002fe200078e00ff */
[----:B------:R-:W-:-:S03]  /*83b0*/  IABS R4, R10 ;  /* 0x0000000a00047213 */ /* 0x000fc60000000000 */
[----:B------:R-:W-:Y:S02]  /*83c0*/  IMAD.MOV R16, RZ, RZ, -R16 ;  /* 0x000000ffff107224 */ /* 0x000fe400078e0a10 */
[----:B------:R-:W-:Y:S02]  /*83d0*/  IMAD.MOV R14, RZ, RZ, -R14 ;  /* 0x000000ffff0e7224 */ /* 0x000fe400078e0a0e */
[----:B------:R-:W-:Y:S02]  /*83e0*/  IMAD.MOV R19, RZ, RZ, -R19 ;  /* 0x000000ffff137224 */ /* 0x000fe400078e0a13 */
[----:B------:R-:W-:Y:S02]  /*83f0*/  IMAD R7, R0, R16, R7 ;  /* 0x0000001000077224 */ /* 0x000fe400078e0207 */
[----:B------:R-:W-:-:S04]  /*8400*/  IMAD.HI.U32 R15, R5, R4, RZ ;  /* 0x00000004050f7227 */ /* 0x000fc800078e00ff */
[----:B------:R-:W-:-:S04]  /*8410*/  IMAD.HI.U32 R16, R5, R3, RZ ;  /* 0x0000000305107227 */ /* 0x000fc800078e00ff */
[C---:B------:R-:W-:Y:S02]  /*8420*/  IMAD R6, R0.reuse, R14, R6 ;  /* 0x0000000e00067224 */ /* 0x040fe400078e0206 */
[----:B------:R-:W2:Y:S01]  /*8430*/  LDL.LU R14, [R1+0x1758] ;  /* 0x00175800010e7983 */ /* 0x000ea20000300800 */
[----:B------:R-:W-:-:S03]  /*8440*/  IMAD R5, R0, R19, R2 ;  /* 0x0000001300057224 */ /* 0x000fc600078e0202 */
[----:B------:R-:W3:Y:S01]  /*8450*/  LDL.LU R19, [R1+0x1754] ;  /* 0x0017540001137983 */ /* 0x000ee20000300800 */
[C---:B------:R-:W-:Y:S01]  /*8460*/  ISETP.GT.U32.AND P4, PT, R0.reuse, R20, PT ;  /* 0x000000140000720c */ /* 0x040fe20003f84070 */
[----:B------:R-:W-:Y:S02]  /*8470*/  IMAD.MOV R15, RZ, RZ, -R15 ;  /* 0x000000ffff0f7224 */ /* 0x000fe400078e0a0f */
[----:B------:R-:W-:Y:S02]  /*8480*/  @!P0 IMAD.MOV R17, RZ, RZ, -R17 ;  /* 0x000000ffff118224 */ /* 0x000fe400078e0a11 */
[----:B------:R-:W-:Y:S02]  /*8490*/  IMAD R4, R0, R15, R4 ;  /* 0x0000000f00047224 */ /* 0x000fe400078e0204 */
[----:B------:R-:W-:Y:S01]  /*84a0*/  @!P1 IMAD.MOV R18, RZ, RZ, -R18 ;  /* 0x000000ffff129224 */ /* 0x000fe200078e0a12 */
[----:B------:R-:W4:Y:S01]  /*84b0*/  LDL.LU R15, [R1+0x1750] ;  /* 0x00175000010f7983 */ /* 0x000f220000300800 */
[----:B------:R-:W-:-:S03]  /*84c0*/  IMAD.MOV R2, RZ, RZ, -R16 ;  /* 0x000000ffff027224 */ /* 0x000fc600078e0a10 */
[----:B------:R-:W5:Y:S01]  /*84d0*/  LDL.LU R16, [R1+0x278] ;  /* 0x0002780001107983 */ /* 0x000f620000300800 */
[----:B------:R-:W-:Y:S02]  /*84e0*/  @!P4 IMAD.IADD R20, R20, 0x1, -R0 ;  /* 0x000000011414c824 */ /* 0x000fe400078e0a00 */
[----:B------:R-:W-:Y:S01]  /*84f0*/  @!P3 IMAD.MOV R21, RZ, RZ, -R21 ;  /* 0x000000ffff15b224 */ /* 0x000fe200078e0a15 */
[----:B------:R0:W-:Y:S01]  /*8500*/  STL [R1+0x16dc], R17 ;  /* 0x0016dc1101007387 */ /* 0x0001e20000100800 */
[----:B------:R-:W-:Y:S02]  /*8510*/  @!P6 IMAD.MOV R20, RZ, RZ, -R20 ;  /* 0x000000ffff14e224 */ /* 0x000fe400078e0a14 */
[C---:B------:R-:W-:Y:S01]  /*8520*/  IMAD R2, R0.reuse, R2, R3 ;  /* 0x0000000200027224 */ /* 0x040fe200078e0203 */
[----:B0-----:R-:W2:Y:S04]  /*8530*/  LDL.LU R17, [R1+0x274] ;  /* 0x0002740001117983 */ /* 0x001ea80000300800 */
[----:B------:R0:W-:Y:S04]  /*8540*/  STL [R1+0x16e0], R18 ;  /* 0x0016e01201007387 */ /* 0x0001e80000100800 */
[----:B0-----:R-:W2:Y:S01]  /*8550*/  LDL.LU R18, [R1+0x270] ;  /* 0x0002700001127983 */ /* 0x001ea20000300800 */
[----:B------:R-:W-:-:S13]  /*8560*/  ISETP.GT.U32.AND P4, PT, R0, R23, PT ;  /* 0x000000170000720c */ /* 0x000fda0003f84070 */
[----:B------:R-:W-:Y:S01]  /*8570*/  @!P4 IMAD.IADD R23, R23, 0x1, -R0 ;  /* 0x000000011717c824 */ /* 0x000fe200078e0a00 */
[----:B------:R-:W-:Y:S01]  /*8580*/  ISETP.GT.U32.AND P4, PT, R0, R26, PT ;  /* 0x0000001a0000720c */ /* 0x000fe20003f84070 */
[----:B---3--:R-:W-:-:S05]  /*8590*/  @!P5 IMAD.MOV R19, RZ, RZ, -R19 ;  /* 0x000000ffff13d224 */ /* 0x008fca00078e0a13 */
[----:B------:R-:W-:Y:S04]  /*85a0*/  STL [R1+0x16e4], R19 ;  /* 0x0016e41301007387 */ /* 0x000fe80000100800 */
[----:B------:R-:W-:Y:S04]  /*85b0*/  STL [R1+0x16e8], R20 ;  /* 0x0016e81401007387 */ /* 0x000fe80000100800 */
[----:B------:R-:W-:Y:S04]  /*85c0*/  STL [R1+0x16ec], R21 ;  /* 0x0016ec1501007387 */ /* 0x000fe80000100800 */
[----:B------:R-:W3:Y:S01]  /*85d0*/  LDL.LU R3, [R1+0x174c] ;  /* 0x00174c0001037983 */ /* 0x000ee20000300800 */
[----:B------:R-:W-:Y:S01]  /*85e0*/  @!P4 IMAD.IADD R26, R26, 0x1, -R0 ;  /* 0x000000011a1ac824 */ /* 0x000fe200078e0a00 */
[----:B------:R-:W-:-:S13]  /*85f0*/  ISETP.GT.U32.AND P4, PT, R0, R25, PT ;  /* 0x000000190000720c */ /* 0x000fda0003f84070 */
[----:B------:R-:W-:Y:S01]  /*8600*/  @!P4 IMAD.IADD R25, R25, 0x1, -R0 ;  /* 0x000000011919c824 */ /* 0x000fe200078e0a00 */
[C---:B------:R-:W-:Y:S02]  /*8610*/  ISETP.GT.U32.AND P4, PT, R0.reuse, R24, PT ;  /* 0x000000180000720c */ /* 0x040fe40003f84070 */
[C---:B------:R-:W-:Y:S02]  /*8620*/  ISETP.GT.U32.AND P0, PT, R0.reuse, R23, PT ;  /* 0x000000170000720c */ /* 0x040fe40003f04070 */
[C---:B------:R-:W-:Y:S02]  /*8630*/  ISETP.GT.U32.AND P1, PT, R0.reuse, R28, PT ;  /* 0x0000001c0000720c */ /* 0x040fe40003f24070 */
[----:B------:R-:W-:-:S07]  /*8640*/  ISETP.GT.U32.AND P5, PT, R0, R26, PT ;  /* 0x0000001a0000720c */ /* 0x000fce0003fa4070 */
[----:B------:R-:W-:Y:S01]  /*8650*/  @!P4 IMAD.IADD R24, R24, 0x1, -R0 ;  /* 0x000000011818c824 */ /* 0x000fe200078e0a00 */
[C---:B------:R-:W-:Y:S01]  /*8660*/  ISETP.GT.U32.AND P4, PT, R0.reuse, R27, PT ;  /* 0x0000001b0000720c */ /* 0x040fe20003f84070 */
[----:B------:R-:W-:Y:S01]  /*8670*/  @!P2 IMAD.MOV R22, RZ, RZ, -R22 ;  /* 0x000000ffff16a224 */ /* 0x000fe200078e0a16 */
[C---:B------:R-:W-:Y:S01]  /*8680*/  ISETP.GT.U32.AND P3, PT, R0.reuse, R25, PT ;  /* 0x000000190000720c */ /* 0x040fe20003f64070 */
[--C-:B------:R-:W-:Y:S01]  /*8690*/  @!P0 IMAD.IADD R23, R23, 0x1, -R0.reuse ;  /* 0x0000000117178824 */ /* 0x100fe200078e0a00 */
[----:B------:R-:W-:Y:S01]  /*86a0*/  ISETP.GT.U32.AND P2, PT, R0, R8, PT ;  /* 0x000000080000720c */ /* 0x000fe20003f44070 */
[--C-:B------:R-:W-:Y:S01]  /*86b0*/  @!P1 IMAD.IADD R28, R28, 0x1, -R0.reuse ;  /* 0x000000011c1c9824 */ /* 0x100fe200078e0a00 */
[----:B------:R-:W-:Y:S01]  /*86c0*/  ISETP.GT.U32.AND P0, PT, R0, R7, PT ;  /* 0x000000070000720c */ /* 0x000fe20003f04070 */
[----:B------:R-:W-:Y:S01]  /*86d0*/  @!P5 IMAD.IADD R26, R26, 0x1, -R0 ;  /* 0x000000011a1ad824 */ /* 0x000fe200078e0a00 */
[C---:B------:R-:W-:Y:S02]  /*86e0*/  ISETP.GT.U32.AND P1, PT, R0.reuse, R6, PT ;  /* 0x000000060000720c */ /* 0x040fe40003f24070 */
[----:B------:R-:W-:-:S03]  /*86f0*/  ISETP.GT.U32.AND P5, PT, R0, R4, PT ;  /* 0x000000040000720c */ /* 0x000fc60003fa4070 */
[--C-:B------:R-:W-:Y:S01]  /*8700*/  @!P4 IMAD.IADD R27, R27, 0x1, -R0.reuse ;  /* 0x000000011b1bc824 */ /* 0x100fe200078e0a00 */
[----:B------:R-:W-:Y:S01]  /*8710*/  ISETP.GT.U32.AND P4, PT, R0, R5, PT ;  /* 0x000000050000720c */ /* 0x000fe20003f84070 */
[--C-:B------:R-:W-:Y:S01]  /*8720*/  @!P3 IMAD.IADD R25, R25, 0x1, -R0.reuse ;  /* 0x000000011919b824 */ /* 0x100fe200078e0a00 */
[----:B--2---:R-:W-:Y:S01]  /*8730*/  ISETP.GE.AND P3, PT, R18, RZ, PT ;  /* 0x000000ff1200720c */ /* 0x004fe20003f66270 */
[--C-:B------:R-:W-:Y:S01]  /*8740*/  @!P2 IMAD.IADD R8, R8, 0x1, -R0.reuse ;  /* 0x000000010808a824 */ /* 0x100fe200078e0a00 */
[----:B------:R-:W-:Y:S01]  /*8750*/  ISETP.GT.U32.AND P6, PT, R0, R24, PT ;  /* 0x000000180000720c */ /* 0x000fe20003fc4070 */
[--C-:B------:R-:W-:Y:S01]  /*8760*/  @!P0 IMAD.IADD R7, R7, 0x1, -R0.reuse ;  /* 0x0000000107078824 */ /* 0x100fe200078e0a00 */
[----:B------:R-:W-:Y:S01]  /*8770*/  ISETP.GE.AND P2, PT, R17, RZ, PT ;  /* 0x000000ff1100720c */ /* 0x000fe20003f46270 */
[--C-:B------:R-:W-:Y:S01]  /*8780*/  @!P1 IMAD.IADD R6, R6, 0x1, -R0.reuse ;  /* 0x0000000106069824 */ /* 0x100fe200078e0a00 */
[----:B-----5:R-:W-:Y:S01]  /*8790*/  ISETP.GE.AND P0, PT, R16, RZ, PT ;  /* 0x000000ff1000720c */ /* 0x020fe20003f06270 */
[--C-:B------:R-:W-:Y:S01]  /*87a0*/  @!P5 IMAD.IADD R4, R4, 0x1, -R0.reuse ;  /* 0x000000010404d824 */ /* 0x100fe200078e0a00 */
[----:B------:R-:W-:Y:S01]  /*87b0*/  ISETP.GE.AND P5, PT, R14, RZ, PT ;  /* 0x000000ff0e00720c */ /* 0x000fe20003fa6270 */
[----:B------:R-:W-:Y:S01]  /*87c0*/  STL [R1+0x16f0], R22 ;  /* 0x0016f01601007387 */ /* 0x000fe20000100800 */
[----:B------:R-:W0:Y:S01]  /*87d0*/  LDC R16, c[0x0][0x3ac] ;  /* 0x0000eb00ff107b82 */ /* 0x000e220000000800 */
[--C-:B------:R-:W-:Y:S01]  /*87e0*/  @!P4 IMAD.IADD R5, R5, 0x1, -R0.reuse ;  /* 0x000000010505c824 */ /* 0x100fe200078e0a00 */
[----:B----4-:R-:W-:Y:S01]  /*87f0*/  ISETP.GE.AND P4, PT, R15, RZ, PT ;  /* 0x000000ff0f00720c */ /* 0x010fe20003f86270 */
[----:B------:R-:W-:Y:S01]  /*8800*/  @!P3 IMAD.MOV R23, RZ, RZ, -R23 ;  /* 0x000000ffff17b224 */ /* 0x000fe200078e0a17 */
[----:B------:R-:W-:Y:S01]  /*8810*/  ISETP.GT.U32.AND P3, PT, R0, R8, PT ;  /* 0x000000080000720c */ /* 0x000fe20003f64070 */
[----:B------:R-:W-:-:S02]  /*8820*/  @!P6 IMAD.IADD R24, R24, 0x1, -R0 ;  /* 0x000000011818e824 */ /* 0x000fc400078e0a00 */
[----:B------:R-:W-:Y:S01]  /*8830*/  @!P2 IMAD.MOV R28, RZ, RZ, -R28 ;  /* 0x000000ffff1ca224 */ /* 0x000fe200078e0a1c */
[----:B------:R-:W-:Y:S01]  /*8840*/  ISETP.GT.U32.AND P2, PT, R0, R7, PT ;  /* 0x000000070000720c */ /* 0x000fe20003f44070 */
[----:B------:R-:W-:Y:S02]  /*8850*/  @!P0 IMAD.MOV R27, RZ, RZ, -R27 ;  /* 0x000000ffff1b8224 */ /* 0x000fe400078e0a1b */
[----:B------:R-:W-:-:S04]  /*8860*/  @!P5 IMAD.MOV R24, RZ, RZ, -R24 ;  /* 0x000000ffff18d224 */ /* 0x000fc800078e0a18 */
[----:B------:R-:W-:Y:S01]  /*8870*/  @!P4 IMAD.MOV R25, RZ, RZ, -R25 ;  /* 0x000000ffff19c224 */ /* 0x000fe200078e0a19 */
[----:B------:R-:W-:Y:S01]  /*8880*/  ISETP.GE.AND P5, PT, R13, RZ, PT ;  /* 0x000000ff0d00720c */ /* 0x000fe20003fa6270 */
[----:B------:R-:W-:Y:S01]  /*8890*/  @!P3 IMAD.IADD R8, R8, 0x1, -R0 ;  /* 0x000000010808b824 */ /* 0x000fe200078e0a00 */
[----:B------:R-:W-:-:S03]  /*88a0*/  ISETP.GE.AND P3, PT, R12, RZ, PT ;  /* 0x000000ff0c00720c */ /* 0x000fc60003f66270 */
[----:B------:R-:W-:Y:S01]  /*88b0*/  @!P2 IMAD.IADD R7, R7, 0x1, -R0 ;  /* 0x000000010707a824 */ /* 0x000fe200078e0a00 */
[----:B------:R-:W-:Y:S02]  /*88c0*/  ISETP.GE.AND P2, PT, R11, RZ, PT ;  /* 0x000000ff0b00720c */ /* 0x000fe40003f46270 */
[----:B---3--:R-:W-:Y:S02]  /*88d0*/  ISETP.GE.AND P1, PT, R3, RZ, PT ;  /* 0x000000ff0300720c */ /* 0x008fe40003f26270 */
[----:B------:R-:W2:Y:S04]  /*88e0*/  LDL.LU R3, [R1+0x1748] ;  /* 0x0017480001037983 */ /* 0x000ea80000300800 */
[----:B------:R-:W-:Y:S04]  /*88f0*/  STL [R1+0x16f4], R23 ;  /* 0x0016f41701007387 */ /* 0x000fe80000100800 */
[----:B------:R-:W-:Y:S03]  /*8900*/  STL [R1+0x16f8], R28 ;  /* 0x0016f81c01007387 */ /* 0x000fe60000100800 */
[----:B------:R-:W-:Y:S01]  /*8910*/  @!P1 IMAD.MOV R26, RZ, RZ, -R26 ;  /* 0x000000ffff1a9224 */ /* 0x000fe200078e0a1a */
[----:B------:R-:W-:Y:S01]  /*8920*/  ISETP.GT.U32.AND P1, PT, R0, R5, PT ;  /* 0x000000050000720c */ /* 0x000fe20003f24070 */
[----:B------:R-:W-:Y:S04]  /*8930*/  STL [R1+0x16fc], R27 ;  /* 0x0016fc1b01007387 */ /* 0x000fe80000100800 */
[----:B------:R-:W-:Y:S04]  /*8940*/  STL [R1+0x1700], R26 ;  /* 0x0017001a01007387 */ /* 0x000fe80000100800 */
[----:B------:R-:W-:Y:S04]  /*8950*/  STL [R1+0x1704], R25 ;  /* 0x0017041901007387 */ /* 0x000fe80000100800 */
[----:B------:R-:W-:Y:S04]  /*8960*/  STL [R1+0x1708], R24 ;  /* 0x0017081801007387 */ /* 0x000fe80000100800 */
[----:B------:R-:W3:Y:S04]  /*8970*/  LDL.LU R15, [R1+0x1dc] ;  /* 0x0001dc00010f7983 */ /* 0x000ee80000300800 */
[----:B------:R-:W4:Y:S04]  /*8980*/  LDL.LU R14, [R1+0x1e0] ;  /* 0x0001e000010e7983 */ /* 0x000f280000300800 */
[----:B------:R-:W5:Y:S01]  /*8990*/  LDL.LU R13, [R1+0x1d8] ;  /* 0x0001d800010d7983 */ /* 0x000f620000300800 */
[----:B------:R-:W-:Y:S01]  /*89a0*/  @!P1 IMAD.IADD R5, R5, 0x1, -R0 ;  /* 0x0000000105059824 */ /* 0x000fe200078e0a00 */
[----:B------:R-:W-:-:S02]  /*89b0*/  ISETP.GE.AND P1, PT, R10, RZ, PT ;  /* 0x000000ff0a00720c */ /* 0x000fc40003f26270 */
[----:B------:R-:W5:Y:S04]  /*89c0*/  LDL.LU R12, [R1+0x1d4] ;  /* 0x0001d400010c7983 */ /* 0x000f680000300800 */
[----:B------:R-:W5:Y:S04]  /*89d0*/  LDL.LU R11, [R1+0x1cc] ;  /* 0x0001cc00010b7983 */ /* 0x000f680000300800 */
[----:B------:R-:W5:Y:S01]  /*89e0*/  LDL.LU R10, [R1+0x1c4] ;  /* 0x0001c400010a7983 */ /* 0x000f620000300800 */
[C---:B------:R-:W-:Y:S02]  /*89f0*/  ISETP.GT.U32.AND P0, PT, R0.reuse, R6, PT ;  /* 0x000000060000720c */ /* 0x040fe40003f04070 */
[----:B------:R-:W-:-:S11]  /*8a00*/  ISETP.GT.U32.AND P6, PT, R0, R2, PT ;  /* 0x000000020000720c */ /* 0x000fd60003fc4070 */
[--C-:B------:R-:W-:Y:S01]  /*8a10*/  @!P0 IMAD.IADD R6, R6, 0x1, -R0.reuse ;  /* 0x0000000106068824 */ /* 0x100fe200078e0a00 */
[----:B------:R-:W-:Y:S02]  /*8a20*/  ISETP.GE.AND P0, PT, R29, RZ, PT ;  /* 0x000000ff1d00720c */ /* 0x000fe40003f06270 */
[----:B------:R-:W1:Y:S01]  /*8a30*/  S2R R29, SR_TID.X ;  /* 0x00000000001d7919 */ /* 0x000e620000002100 */
[----:B------:R-:W-:Y:S01]  /*8a40*/  ISETP.GT.U32.AND P4, PT, R0, R4, PT ;  /* 0x000000040000720c */ /* 0x000fe20003f84070 */
[----:B------:R-:W-:-:S05]  /*8a50*/  @!P6 IMAD.IADD R2, R2, 0x1, -R0 ;  /* 0x000000010202e824 */ /* 0x000fca00078e0a00 */
[----:B------:R-:W-:-:S07]  /*8a60*/  ISETP.GT.U32.AND P6, PT, R0, R2, PT ;  /* 0x000000020000720c */ /* 0x000fce0003fc4070 */
[----:B------:R-:W-:Y:S01]  /*8a70*/  @!P4 IMAD.IADD R4, R4, 0x1, -R0 ;  /* 0x000000010404c824 */ /* 0x000fe200078e0a00 */
[----:B------:R-:W-:Y:S01]  /*8a80*/  ISETP.GE.AND P4, PT, R9, RZ, PT ;  /* 0x000000ff0900720c */ /* 0x000fe20003f86270 */
[----:B------:R-:W-:Y:S01]  /*8a90*/  @!P5 IMAD.MOV R8, RZ, RZ, -R8 ;  /* 0x000000ffff08d224 */ /* 0x000fe200078e0a08 */
[----:B------:R-:W5:Y:S01]  /*8aa0*/  LDL.LU R9, [R1+0x1c0] ;  /* 0x0001c00001097983 */ /* 0x000f620000300800 */
[----:B------:R-:W-:Y:S02]  /*8ab0*/  @!P3 IMAD.MOV R7, RZ, RZ, -R7 ;  /* 0x000000ffff07b224 */ /* 0x000fe400078e0a07 */
[----:B------:R-:W-:Y:S02]  /*8ac0*/  @!P6 IMAD.IADD R2, R2, 0x1, -R0 ;  /* 0x000000010202e824 */ /* 0x000fe400078e0a00 */
[----:B------:R-:W-:Y:S02]  /*8ad0*/  @!P2 IMAD.MOV R6, RZ, RZ, -R6 ;  /* 0x000000ffff06a224 */ /* 0x000fe400078e0a06 */
[----:B------:R-:W-:-:S02]  /*8ae0*/  @!P0 IMAD.MOV R5, RZ, RZ, -R5 ;  /* 0x000000ffff058224 */ /* 0x000fc400078e0a05 */
[----:B------:R-:W-:Y:S01]  /*8af0*/  @!P1 IMAD.MOV R4, RZ, RZ, -R4 ;  /* 0x000000ffff049224 */ /* 0x000fe200078e0a04 */
[----:B-1----:R-:W-:Y:S01]  /*8b00*/  LOP3.LUT R29, R29, 0x3f, RZ, 0xc0, !PT ;  /* 0x0000003f1d1d7812 */ /* 0x002fe200078ec0ff */
[----:B------:R-:W-:-:S04]  /*8b10*/  @!P4 IMAD.MOV R2, RZ, RZ, -R2 ;  /* 0x000000ffff02c224 */ /* 0x000fc800078e0a02 */
[----:B0-----:R-:W-:Y:S02]  /*8b20*/  IMAD R17, R29, R16, RZ ;  /* 0x000000101d117224 */ /* 0x001fe400078e02ff */
[----:B------:R-:W5:Y:S04]  /*8b30*/  LDL.LU R29, [R1+0x1b8] ;  /* 0x0001b800011d7983 */ /* 0x000f680000300800 */
[----:B------:R-:W-:Y:S04]  /*8b40*/  STL [R1+0x170c], R8 ;  /* 0x00170c0801007387 */ /* 0x000fe80000100800 */
[----:B------:R-:W-:Y:S01]  /*8b50*/  STL [R1+0x1710], R7 ;  /* 0x0017100701007387 */ /* 0x000fe20000100800 */
[----:B------:R-:W-:-:S03]  /*8b60*/  IMAD R0, R16, 0x40, R17 ;  /* 0x0000004010007824 */ /* 0x000fc600078e0211 */
[----:B------:R-:W-:Y:S04]  /*8b70*/  STL [R1+0x1714], R6 ;  /* 0x0017140601007387 */ /* 0x000fe80000100800 */
[----:B------:R-:W-:Y:S04]  /*8b80*/  STL [R1+0x1718], R5 ;  /* 0x0017180501007387 */ /* 0x000fe80000100800 */
[----:B------:R3:W-:Y:S04]  /*8b90*/  STL [R1+0x171c], R4 ;  /* 0x00171c0401007387 */ /* 0x0007e80000100800 */
[----:B------:R5:W-:Y:S01]  /*8ba0*/  STL [R1+0x1720], R2 ;  /* 0x0017200201007387 */ /* 0x000be20000100800 */
[----:B--2---:R-:W-:-:S02]  /*8bb0*/  ISETP.NE.AND P6, PT, R3, RZ, PT ;  /* 0x000000ff0300720c */ /* 0x004fc40003fc5270 */
[----:B------:R-:W-:-:S04]  /*8bc0*/  LOP3.LUT R3, RZ, R3, RZ, 0x33, !PT ;  /* 0x00000003ff037212 */ /* 0x000fc800078e33ff */
[C---:B---3--:R-:W-:Y:S02]  /*8bd0*/  SEL R4, R3.reuse, R15, !P6 ;  /* 0x0000000f03047207 */ /* 0x048fe40007000000 */
[----:B----4-:R-:W-:-:S03]  /*8be0*/  SEL R0, R3, R14, !P6 ;  /* 0x0000000e03007207 */ /* 0x010fc60007000000 */
[----:B------:R0:W-:Y:S01]  /*8bf0*/  STL [R1+0x1c], R4 ;  /* 0x00001c0401007387 */ /* 0x0001e20000100800 */
[----:B-----5:R-:W-:-:S03]  /*8c00*/  SEL R2, R3, R13, !P6 ;  /* 0x0000000d03027207 */ /* 0x020fc60007000000 */
[----:B------:R1:W-:Y:S04]  /*8c10*/  STL [R1+0x5c], R0 ;  /* 0x00005c0001007387 */ /* 0x0003e80000100800 */
[----:B------:R2:W-:Y:S01]  /*8c20*/  STL [R1+0x70], R2 ;  /* 0x0000700201007387 */ /* 0x0005e20000100800 */
[C---:B0-----:R-:W-:Y:S02]  /*8c30*/  SEL R4, R3.reuse, R12, !P6 ;  /* 0x0000000c03047207 */ /* 0x041fe40007000000 */
[----:B-1----:R-:W-:-:S03]  /*8c40*/  SEL R0, R3, R11, !P6 ;  /* 0x0000000b03007207 */ /* 0x002fc60007000000 */
[----:B------:R-:W-:Y:S01]  /*8c50*/  STL [R1+0xb8], R4 ;  /* 0x0000b80401007387 */ /* 0x000fe20000100800 */
[----:B--2---:R-:W-:-:S03]  /*8c60*/  SEL R2, R3, R10, !P6 ;  /* 0x0000000a03027207 */ /* 0x004fc60007000000 */
[----:B------:R-:W-:Y:S04]  /*8c70*/  STL [R1+0xc0], R0 ;  /* 0x0000c00001007387 */ /* 0x000fe80000100800 */
[----:B------:R0:W-:Y:S04]  /*8c80*/  STL [R1+0xc8], R2 ;  /* 0x0000c80201007387 */ /* 0x0001e80000100800 */
[----:B0-----:R-:W2:Y:S01]  /*8c90*/  LDL.LU R2, [R1+0x134] ;  /* 0x0001340001027983 */ /* 0x001ea20000300800 */
[----:B------:R-:W-:-:S05]  /*8ca0*/  SEL R4, R3, R9, !P6 ;  /* 0x0000000903047207 */ /* 0x000fca0007000000 */
[----:B------:R-:W-:Y:S01]  /*8cb0*/  STL [R1+0xd4], R4 ;  /* 0x0000d40401007387 */ /* 0x000fe20000100800 */
[----:B------:R-:W-:-:S03]  /*8cc0*/  SEL R0, R3, R29, !P6 ;  /* 0x0000001d03007207 */ /* 0x000fc60007000000 */
[----:B--2---:R0:W-:Y:S04]  /*8cd0*/  STL [R1+0x173c], R2 ;  /* 0x00173c0201007387 */ /* 0x0041e80000100800 */
[----:B------:R-:W-:Y:S04]  /*8ce0*/  STL [R1+0x110], R0 ;  /* 0x0001100001007387 */ /* 0x000fe80000100800 */
[----:B0-----:R-:W2:Y:S04]  /*8cf0*/  LDL.LU R2, [R1+0x1ac] ;  /* 0x0001ac0001027983 */ /* 0x001ea80000300800 */
[----:B--2---:R0:W-:Y:S04]  /*8d00*/  STL [R1+0x1740], R2 ;  /* 0x0017400201007387 */ /* 0x0041e80000100800 */
[----:B0-----:R-:W2:Y:S04]  /*8d10*/  LDL.LU R2, [R1+0x1b0] ;  /* 0x0001b00001027983 */ /* 0x001ea80000300800 */
[----:B--2---:R0:W-:Y:S04]  /*8d20*/  STL [R1+0x1744], R2 ;  /* 0x0017440201007387 */ /* 0x0041e80000100800 */
[----:B0-----:R-:W2:Y:S04]  /*8d30*/  LDL.LU R2, [R1+0x1b4] ;  /* 0x0001b40001027983 */ /* 0x001ea80000300800 */
[----:B------:R-:W3:Y:S04]  /*8d40*/  LDL.LU R4, [R1+0x138] ;  /* 0x0001380001047983 */ /* 0x000ee80000300800 */
[----:B------:R-:W4:Y:S04]  /*8d50*/  LDL.LU R5, [R1+0x13c] ;  /* 0x00013c0001057983 */ /* 0x000f280000300800 */
[----:B------:R-:W5:Y:S04]  /*8d60*/  LDL.LU R6, [R1+0x140] ;  /* 0x0001400001067983 */ /* 0x000f680000300800 */
[----:B------:R-:W3:Y:S04]  /*8d70*/  LDL.LU R7, [R1+0x148] ;  /* 0x0001480001077983 */ /* 0x000ee80000300800 */
        /* <DEDUP_REMOVED lines=22> */
[----:B------:R-:W3:Y:S01]  /*8ee0*/  LDL.LU R29, [R1+0x158] ;  /* 0x00015800011d7983 */ /* 0x000ee20000300800 */
[----:B--2---:R-:W-:-:S05]  /*8ef0*/  SEL R2, R3, R2, !P6 ;  /* 0x0000000203027207 */ /* 0x004fca0007000000 */
[----:B------:R0:W-:Y:S04]  /*8f00*/  STL [R1+0x114], R2 ;  /* 0x0001140201007387 */ /* 0x0001e80000100800 */
[----:B0-----:R-:W2:Y:S02]  /*8f10*/  LDL.LU R2, [R1+0x1744] ;  /* 0x0017440001027983 */ /* 0x001ea40000300800 */
[----:B--2---:R-:W-:-:S05]  /*8f20*/  SEL R2, R3, R2, !P6 ;  /* 0x0000000203027207 */ /* 0x004fca0007000000 */
[----:B------:R0:W-:Y:S04]  /*8f30*/  STL [R1+0x118], R2 ;  /* 0x0001180201007387 */ /* 0x0001e80000100800 */
[----:B0-----:R-:W2:Y:S02]  /*8f40*/  LDL.LU R2, [R1+0x1740] ;  /* 0x0017400001027983 */ /* 0x001ea40000300800 */
[----:B--2---:R-:W-:-:S05]  /*8f50*/  SEL R2, R3, R2, !P6 ;  /* 0x0000000203027207 */ /* 0x004fca0007000000 */
[----:B------:R0:W-:Y:S04]  /*8f60*/  STL [R1+0x130], R2 ;  /* 0x0001300201007387 */ /* 0x0001e80000100800 */
[----:B0-----:R-:W2:Y:S01]  /*8f70*/  LDL.LU R2, [R1+0x173c] ;  /* 0x00173c0001027983 */ /* 0x001ea20000300800 */
[C---:B---3--:R-:W-:Y:S02]  /*8f80*/  SEL R0, R3.reuse, R0, !P6 ;  /* 0x0000000003007207 */ /* 0x048fe40007000000 */
[----:B--2---:R-:W-:-:S05]  /*8f90*/  SEL R2, R3, R2, !P6 ;  /* 0x0000000203027207 */ /* 0x004fca0007000000 */
[----:B------:R0:W-:Y:S02]  /*8fa0*/  STL [R1+0x134], R2 ;  /* 0x0001340201007387 */ /* 0x0001e40000100800 */
[C---:B0-----:R-:W-:Y:S02]  /*8fb0*/  SEL R2, R3.reuse, R4, !P6 ;  /* 0x0000000403027207 */ /* 0x041fe40007000000 */
[C---:B----4-:R-:W-:Y:S02]  /*8fc0*/  SEL R4, R3.reuse, R5, !P6 ;  /* 0x0000000503047207 */ /* 0x050fe40007000000 */
[C---:B-----5:R-:W-:Y:S01]  /*8fd0*/  SEL R5, R3.reuse, R6, !P6 ;  /* 0x0000000603057207 */ /* 0x060fe20007000000 */
[----:B------:R0:W-:Y:S04]  /*8fe0*/  STL [R1+0x138], R2 ;  /* 0x0001380201007387 */ /* 0x0001e80000100800 */
[----:B------:R1:W-:Y:S01]  /*8ff0*/  STL [R1+0x13c], R4 ;  /* 0x00013c0401007387 */ /* 0x0003e20000100800 */
[----:B0-----:R-:W-:-:S03]  /*9000*/  SEL R2, R3, R7, !P6 ;  /* 0x0000000703027207 */ /* 0x001fc60007000000 */
[----:B------:R-:W-:Y:S01]  /*9010*/  STL [R1+0x140], R5 ;  /* 0x0001400501007387 */ /* 0x000fe20000100800 */
[----:B-1----:R-:W-:-:S03]  /*9020*/  SEL R4, R3, R8, !P6 ;  /* 0x0000000803047207 */ /* 0x002fc60007000000 */
[----:B------:R0:W-:Y:S04]  /*9030*/  STL [R1+0x148], R2 ;  /* 0x0001480201007387 */ /* 0x0001e80000100800 */
[----:B------:R1:W-:Y:S01]  /*9040*/  STL [R1+0x150], R4 ;  /* 0x0001500401007387 */ /* 0x0003e20000100800 */
[----:B0-----:R-:W-:-:S03]  /*9050*/  SEL R2, R3, R24, !P6 ;  /* 0x0000001803027207 */ /* 0x001fc60007000000 */
[----:B------:R0:W-:Y:S01]  /*9060*/  STL [R1+0x154], R0 ;  /* 0x0001540001007387 */ /* 0x0001e20000100800 */
[----:B-1----:R-:W-:-:S03]  /*9070*/  SEL R4, R3, R25, !P6 ;  /* 0x0000001903047207 */ /* 0x002fc60007000000 */
[----:B------:R1:W-:Y:S01]  /*9080*/  STL [R1+0x15c], R2 ;  /* 0x00015c0201007387 */ /* 0x0003e20000100800 */
[----:B0-----:R-:W-:-:S03]  /*9090*/  SEL R0, R3, R26, !P6 ;  /* 0x0000001a03007207 */ /* 0x001fc60007000000 */
[----:B------:R0:W-:Y:S01]  /*90a0*/  STL [R1+0x168], R4 ;  /* 0x0001680401007387 */ /* 0x0001e20000100800 */
[----:B-1----:R-:W-:-:S03]  /*90b0*/  SEL R2, R3, R27, !P6 ;  /* 0x0000001b03027207 */ /* 0x002fc60007000000 */
[----:B------:R1:W-:Y:S04]  /*90c0*/  STL [R1+0x170], R0 ;  /* 0x0001700001007387 */ /* 0x0003e80000100800 */
[----:B------:R2:W-:Y:S01]  /*90d0*/  STL [R1+0x178], R2 ;  /* 0x0001780201007387 */ /* 0x0005e20000100800 */
[C---:B0-----:R-:W-:Y:S02]  /*90e0*/  SEL R4, R3.reuse, R28, !P6 ;  /* 0x0000001c03047207 */ /* 0x041fe40007000000 */
[----:B-1----:R-:W-:-:S03]  /*90f0*/  SEL R0, R3, R23, !P6 ;  /* 0x0000001703007207 */ /* 0x002fc60007000000 */
[----:B------:R0:W-:Y:S01]  /*9100*/  STL [R1+0x180], R4 ;  /* 0x0001800401007387 */ /* 0x0001e20000100800 */
[----:B--2---:R-:W-:-:S03]  /*9110*/  SEL R2, R3, R22, !P6 ;  /* 0x0000001603027207 */ /* 0x004fc60007000000 */
        /* <DEDUP_REMOVED lines=27> */
[C---:B------:R-:W-:Y:S02]  /*92d0*/  SEL R4, R3.reuse, R9, !P6 ;  /* 0x0000000903047207 */ /* 0x040fe40007000000 */
[----:B------:R-:W-:-:S03]  /*92e0*/  SEL R0, R3, R29, !P6 ;  /* 0x0000001d03007207 */ /* 0x000fc60007000000 */
[----:B------:R-:W-:Y:S04]  /*92f0*/  STL [R1+0x1e0], R4 ;  /* 0x0001e00401007387 */ /* 0x000fe80000100800 */
        /* <DEDUP_REMOVED lines=143> */
[C---:B----4-:R-:W-:Y:S02]  /*9bf0*/  SEL R5, R3.reuse, R5, !P6 ;  /* 0x0000000503057207 */ /* 0x050fe40007000000 */
[C---:B-----5:R-:W-:Y:S02]  /*9c00*/  SEL R6, R3.reuse, R6, !P6 ;  /* 0x0000000603067207 */ /* 0x060fe40007000000 */
[----:B------:R-:W-:-:S02]  /*9c10*/  SEL R7, R3, R7, !P6 ;  /* 0x0000000703077207 */ /* 0x000fc40007000000 */
[C---:B------:R-:W-:Y:S02]  /*9c20*/  SEL R8, R3.reuse, R8, !P6 ;  /* 0x0000000803087207 */ /* 0x040fe40007000000 */
[C---:B------:R-:W-:Y:S02]  /*9c30*/  SEL R24, R3.reuse, R24, !P6 ;  /* 0x0000001803187207 */ /* 0x040fe40007000000 */
[C---:B------:R-:W-:Y:S02]  /*9c40*/  SEL R25, R3.reuse, R25, !P6 ;  /* 0x0000001903197207 */ /* 0x040fe40007000000 */
[C---:B------:R-:W-:Y:S02]  /*9c50*/  SEL R26, R3.reuse, R26, !P6 ;  /* 0x0000001a031a7207 */ /* 0x040fe40007000000 */
[C---:B------:R-:W-:Y:S02]  /*9c60*/  SEL R27, R3.reuse, R27, !P6 ;  /* 0x0000001b031b7207 */ /* 0x040fe40007000000 */
        /* <DEDUP_REMOVED lines=17> */
[----:B--2---:R-:W-:-:S05]  /*9d80*/  SEL R2, R3, R2, !P6 ;  /* 0x0000000203027207 */ /* 0x004fca0007000000 */
[----:B------:R0:W-:Y:S04]  /*9d90*/  STL [R1+0xe8], R2 ;  /* 0x0000e80201007387 */ /* 0x0001e80000100800 */
[----:B0-----:R-:W2:Y:S04]  /*9da0*/  LDL.LU R2, [R1+0x1720] ;  /* 0x0017200001027983 */ /* 0x001ea80000300800 */
[----:B------:R0:W-:Y:S04]  /*9db0*/  STL [R1+0xe4], R4 ;  /* 0x0000e40401007387 */ /* 0x0001e80000100800 */
[----:B0-----:R-:W3:Y:S04]  /*9dc0*/  LDL.LU R4, [R1+0x171c] ;  /* 0x00171c0001047983 */ /* 0x001ee80000300800 */
[----:B------:R0:W-:Y:S04]  /*9dd0*/  STL [R1+0xe0], R5 ;  /* 0x0000e00501007387 */ /* 0x0001e80000100800 */
[----:B0-----:R-:W4:Y:S04]  /*9de0*/  LDL.LU R5, [R1+0x1718] ;  /* 0x0017180001057983 */ /* 0x001f280000300800 */
[----:B------:R0:W-:Y:S04]  /*9df0*/  STL [R1+0xdc], R6 ;  /* 0x0000dc0601007387 */ /* 0x0001e80000100800 */
[----:B0-----:R-:W5:Y:S04]  /*9e00*/  LDL.LU R6, [R1+0x1714] ;  /* 0x0017140001067983 */ /* 0x001f680000300800 */
[----:B------:R0:W-:Y:S04]  /*9e10*/  STL [R1+0xd0], R7 ;  /* 0x0000d00701007387 */ /* 0x0001e80000100800 */
[----:B0-----:R-:W2:Y:S04]  /*9e20*/  LDL.LU R7, [R1+0x1710] ;  /* 0x0017100001077983 */ /* 0x001ea80000300800 */
        /* <DEDUP_REMOVED lines=41> */
[----:B0-----:R-:W3:Y:S04]  /*a0c0*/  LDL.LU R9, [R1+0x16bc] ;  /* 0x0016bc0001097983 */ /* 0x001ee80000300800 */
[----:B------:R0:W-:Y:S04]  /*a0d0*/  STL [R1+0x54], R29 ;  /* 0x0000541d01007387 */ /* 0x0001e80000100800 */
[----:B0-----:R-:W4:Y:S01]  /*a0e0*/  LDL.LU R29, [R1+0x16b8] ;  /* 0x0016b800011d7983 */ /* 0x001f220000300800 */
[----:B------:R-:W-:-:S05]  /*a0f0*/  SEL R0, R3, R0, !P6 ;  /* 0x0000000003007207 */ /* 0x000fca0007000000 */
[----:B------:R2:W-:Y:S02]  /*a100*/  STL [R1+0x50], R0 ;  /* 0x0000500001007387 */ /* 0x0005e40000100800 */
[C---:B--2---:R-:W-:Y:S02]  /*a110*/  SEL R0, R3.reuse, R10, !P6 ;  /* 0x0000000a03007207 */ /* 0x044fe40007000000 */
[C---:B------:R-:W-:Y:S02]  /*a120*/  SEL R10, R3.reuse, R11, !P6 ;  /* 0x0000000b030a7207 */ /* 0x040fe40007000000 */
[C---:B---3--:R-:W-:Y:S02]  /*a130*/  SEL R9, R3.reuse, R9, !P6 ;  /* 0x0000000903097207 */ /* 0x048fe40007000000 */
[----:B----4-:R-:W-:-:S05]  /*a140*/  SEL R29, R3, R29, !P6 ;  /* 0x0000001d031d7207 */ /* 0x010fca0007000000 */
[----:B------:R-:W-:Y:S04]  /*a150*/  STL [R1+0x4c], R29 ;  /* 0x00004c1d01007387 */ /* 0x000fe80000100800 */
[----:B------:R0:W-:Y:S04]  /*a160*/  STL [R1+0x48], R9 ;  /* 0x0000480901007387 */ /* 0x0001e80000100800 */
[----:B------:R1:W-:Y:S01]  /*a170*/  STL [R1+0x44], R0 ;  /* 0x0000440001007387 */ /* 0x0003e20000100800 */
[----:B0-----:R-:W-:-:S03]  /*a180*/  SEL R9, R3, R12, !P6 ;  /* 0x0000000c03097207 */ /* 0x001fc60007000000 */
[----:B------:R-:W-:Y:S01]  /*a190*/  STL [R1+0x18], R10 ;  /* 0x0000180a01007387 */ /* 0x000fe20000100800 */
[----:B-1----:R-:W-:-:S03]  /*a1a0*/  SEL R0, R3, R13, !P6 ;  /* 0x0000000d03007207 */ /* 0x002fc60007000000 */
[----:B------:R-:W-:Y:S04]  /*a1b0*/  STL [R1+0x14], R9 ;  /* 0x0000140901007387 */ /* 0x000fe80000100800 */
[----:B------:R0:W-:Y:S04]  /*a1c0*/  STL [R1+0x10], R0 ;  /* 0x0000100001007387 */ /* 0x0001e80000100800 */
[----:B0-----:R-:W2:Y:S01]  /*a1d0*/  LDL.LU R0, [R1+0x1f8] ;  /* 0x0001f80001007983 */ /* 0x001ea20000300800 */
[C---:B------:R-:W-:Y:S02]  /*a1e0*/  SEL R9, R3.reuse, R15, !P6 ;  /* 0x0000000f03097207 */ /* 0x040fe40007000000 */
[----:B-----5:R-:W-:-:S02]  /*a1f0*/  SEL R15, R3, R6, !P6 ;  /* 0x00000006030f7207 */ /* 0x020fc40007000000 */
[C---:B------:R-:W-:Y:S02]  /*a200*/  SEL R10, R3.reuse, R14, !P6 ;  /* 0x0000000e030a7207 */ /* 0x040fe40007000000 */
[----:B------:R-:W-:-:S03]  /*a210*/  SEL R29, R3, R18, !P6 ;  /* 0x00000012031d7207 */ /* 0x000fc60007000000 */
[----:B------:R0:W-:Y:S04]  /*a220*/  STL [R1+0xc], R10 ;  /* 0x00000c0a01007387 */ /* 0x0001e80000100800 */
[----:B------:R1:W-:Y:S01]  /*a230*/  STL [R1+0x8], R9 ;  /* 0x0000080901007387 */ /* 0x0003e20000100800 */
[C---:B0-----:R-:W-:Y:S02]  /*a240*/  SEL R10, R3.reuse, R16, !P6 ;  /* 0x00000010030a7207 */ /* 0x041fe40007000000 */
[----:B-1----:R-:W-:-:S03]  /*a250*/  SEL R9, R3, R17, !P6 ;  /* 0x0000001103097207 */ /* 0x002fc60007000000 */
[----:B------:R-:W-:Y:S01]  /*a260*/  STL [R1+0x4], R10 ;  /* 0x0000040a01007387 */ /* 0x000fe20000100800 */
[----:B------:R-:W-:-:S03]  /*a270*/  SEL R19, R3, R19, !P6 ;  /* 0x0000001303137207 */ /* 0x000fc60007000000 */
[----:B------:R-:W-:Y:S01]  /*a280*/  STL [R1+0x1638], R29 ;  /* 0x0016381d01007387 */ /* 0x000fe20000100800 */
[----:B------:R-:W-:-:S03]  /*a290*/  SEL R20, R3, R20, !P6 ;  /* 0x0000001403147207 */ /* 0x000fc60007000000 */
[----:B------:R0:W-:Y:S01]  /*a2a0*/  STL [R1], R9 ;  /* 0x0000000901007387 */ /* 0x0001e20000100800 */
[C---:B------:R-:W-:Y:S02]  /*a2b0*/  SEL R21, R3.reuse, R21, !P6 ;  /* 0x0000001503157207 */ /* 0x040fe40007000000 */
[C---:B------:R-:W-:Y:S01]  /*a2c0*/  SEL R22, R3.reuse, R22, !P6 ;  /* 0x0000001603167207 */ /* 0x040fe20007000000 */
[----:B------:R-:W-:Y:S01]  /*a2d0*/  STL [R1+0x163c], R19 ;  /* 0x00163c1301007387 */ /* 0x000fe20000100800 */
[C---:B------:R-:W-:Y:S01]  /*a2e0*/  SEL R23, R3.reuse, R23, !P6 ;  /* 0x0000001703177207 */ /* 0x040fe20007000000 */
[----:B0-----:R-:W0:Y:S01]  /*a2f0*/  LDC R9, c[0x0][0x3ac] ;  /* 0x0000eb00ff097b82 */ /* 0x001e220000000800 */
[C---:B------:R-:W-:Y:S01]  /*a300*/  SEL R28, R3.reuse, R28, !P6 ;  /* 0x0000001c031c7207 */ /* 0x040fe20007000000 */
[----:B------:R-:W-:Y:S01]  /*a310*/  STL [R1+0x1640], R20 ;  /* 0x0016401401007387 */ /* 0x000fe20000100800 */
[C---:B------:R-:W-:Y:S02]  /*a320*/  SEL R27, R3.reuse, R27, !P6 ;  /* 0x0000001b031b7207 */ /* 0x040fe40007000000 */
[C---:B------:R-:W-:Y:S01]  /*a330*/  SEL R26, R3.reuse, R26, !P6 ;  /* 0x0000001a031a7207 */ /* 0x040fe20007000000 */
[----:B------:R-:W-:Y:S01]  /*a340*/  STL [R1+0x1644], R21 ;  /* 0x0016441501007387 */ /* 0x000fe20000100800 */
[----:B------:R-:W-:-:S02]  /*a350*/  SEL R25, R3, R25, !P6 ;  /* 0x0000001903197207 */ /* 0x000fc40007000000 */
[C---:B------:R-:W-:Y:S01]  /*a360*/  SEL R24, R3.reuse, R24, !P6 ;  /* 0x0000001803187207 */ /* 0x040fe20007000000 */
[----:B------:R-:W-:Y:S01]  /*a370*/  STL [R1+0x1648], R22 ;  /* 0x0016481601007387 */ /* 0x000fe20000100800 */
[----:B------:R-:W-:-:S03]  /*a380*/  SEL R13, R3, R8, !P6 ;  /* 0x00000008030d7207 */ /* 0x000fc60007000000 */
[----:B------:R-:W-:Y:S01]  /*a390*/  STL [R1+0x164c], R23 ;  /* 0x00164c1701007387 */ /* 0x000fe20000100800 */
[----:B------:R-:W-:-:S03]  /*a3a0*/  SEL R14, R3, R7, !P6 ;  /* 0x00000007030e7207 */ /* 0x000fc60007000000 */
[----:B------:R-:W-:Y:S04]  /*a3b0*/  STL [R1+0x1650], R28 ;  /* 0x0016501c01007387 */ /* 0x000fe80000100800 */
[----:B------:R-:W-:Y:S04]  /*a3c0*/  STL [R1+0x1654], R27 ;  /* 0x0016541b01007387 */ /* 0x000fe80000100800 */
[----:B------:R-:W-:Y:S04]  /*a3d0*/  STL [R1+0x1658], R26 ;  /* 0x0016581a01007387 */ /* 0x000fe80000100800 */
[----:B------:R-:W-:Y:S04]  /*a3e0*/  STL [R1+0x165c], R25 ;  /* 0x00165c1901007387 */ /* 0x000fe80000100800 */
[----:B------:R-:W-:Y:S04]  /*a3f0*/  STL [R1+0x1660], R24 ;  /* 0x0016601801007387 */ /* 0x000fe80000100800 */
[----:B------:R1:W-:Y:S04]  /*a400*/  STL [R1+0x1664], R13 ;  /* 0x0016640d01007387 */ /* 0x0003e80000100800 */
[----:B------:R3:W-:Y:S04]  /*a410*/  STL [R1+0x1668], R14 ;  /* 0x0016680e01007387 */ /* 0x0007e80000100800 */
[----:B------:R-:W-:Y:S04]  /*a420*/  STL [R1+0x166c], R15 ;  /* 0x00166c0f01007387 */ /* 0x000fe80000100800 */
[----:B------:R-:W4:Y:S04]  /*a430*/  LDL.LU R7, [R1+0x1c] ;  /* 0x00001c0001077983 */ /* 0x000f280000300800 */
[----:B-1----:R-:W5:Y:S04]  /*a440*/  LDL.LU R13, [R1+0x5c] ;  /* 0x00005c00010d7983 */ /* 0x002f680000300800 */
[----:B------:R-:W5:Y:S04]  /*a450*/  LDL.LU R8, [R1+0x70] ;  /* 0x0000700001087983 */ /* 0x000f680000300800 */
[----:B------:R-:W5:Y:S04]  /*a460*/  LDL.LU R24, [R1+0xb8] ;  /* 0x0000b80001187983 */ /* 0x000f680000300800 */
[----:B------:R-:W5:Y:S01]  /*a470*/  LDL.LU R25, [R1+0xc0] ;  /* 0x0000c00001197983 */ /* 0x000f620000300800 */
[----:B------:R-:W-:-:S03]  /*a480*/  SEL R16, R3, R5, !P6 ;  /* 0x0000000503107207 */ /* 0x000fc60007000000 */
[----:B------:R-:W5:Y:S01]  /*a490*/  LDL.LU R26, [R1+0xc8] ;  /* 0x0000c800011a7983 */ /* 0x000f620000300800 */
[----:B------:R-:W-:-:S03]  /*a4a0*/  SEL R17, R3, R4, !P6 ;  /* 0x0000000403117207 */ /* 0x000fc60007000000 */
[----:B------:R-:W5:Y:S01]  /*a4b0*/  LDL.LU R27, [R1+0xd4] ;  /* 0x0000d400011b7983 */ /* 0x000f620000300800 */
[----:B------:R-:W-:-:S03]  /*a4c0*/  SEL R18, R3, R2, !P6 ;  /* 0x0000000203127207 */ /* 0x000fc60007000000 */
[----:B------:R-:W5:Y:S04]  /*a4d0*/  LDL.LU R28, [R1+0x110] ;  /* 0x00011000011c7983 */ /* 0x000f680000300800 */
[----:B------:R-:W5:Y:S04]  /*a4e0*/  LDL.LU R23, [R1+0x114] ;  /* 0x0001140001177983 */ /* 0x000f680000300800 */
[----:B------:R-:W5:Y:S04]  /*a4f0*/  LDL.LU R22, [R1+0x118] ;  /* 0x0001180001167983 */ /* 0x000f680000300800 */
[----:B------:R-:W5:Y:S04]  /*a500*/  LDL.LU R21, [R1+0x130] ;  /* 0x0001300001157983 */ /* 0x000f680000300800 */
[----:B------:R-:W5:Y:S04]  /*a510*/  LDL.LU R20, [R1+0x134] ;  /* 0x0001340001147983 */ /* 0x000f680000300800 */
[----:B------:R-:W5:Y:S04]  /*a520*/  LDL.LU R19, [R1+0x138] ;  /* 0x0001380001137983 */ /* 0x000f680000300800 */
[----:B------:R-:W-:Y:S04]  /*a530*/  STL [R1+0x1670], R16 ;  /* 0x0016701001007387 */ /* 0x000fe80000100800 */
[----:B------:R-:W-:Y:S04]  /*a540*/  STL [R1+0x1674], R17 ;  /* 0x0016741101007387 */ /* 0x000fe80000100800 */
[----:B------:R-:W-:Y:S01]  /*a550*/  STL [R1+0x1678], R18 ;  /* 0x0016781201007387 */ /* 0x000fe20000100800 */
[----:B--2---:R-:W-:-:S02]  /*a560*/  IMAD R6, R0, UR4, RZ ;  /* 0x0000000400067c24 */ /* 0x004fc4000f8e02ff */
[----:B------:R-:W1:Y:S02]  /*a570*/  S2R R0, SR_TID.X ;  /* 0x0000000000007919 */ /* 0x000e640000002100 */
[----:B-1----:R-:W-:-:S05]  /*a580*/  LOP3.LUT R10, R0, 0x3f, RZ, 0xc0, !PT ;  /* 0x0000003f000a7812 */ /* 0x002fca00078ec0ff */
[----:B0-----:R-:W-:-:S05]  /*a590*/  IMAD R12, R10, R9, RZ ;  /* 0x000000090a0c7224 */ /* 0x001fca00078e02ff */
[----:B------:R-:W-:Y:S01]  /*a5a0*/  IADD3 R0, P1, PT, R12, UR14, RZ ;  /* 0x0000000e0c007c10 */ /* 0x000fe2000ff3e0ff */
[----:B---3--:R-:W-:-:S04]  /*a5b0*/  IMAD R14, R10, R9, RZ ;  /* 0x000000090a0e7224 */ /* 0x008fc800078e02ff */
[----:B------:R0:W-:Y:S01]  /*a5c0*/  STL [R1+0x15fc], R0 ;  /* 0x0015fc0001007387 */ /* 0x0001e20000100800 */
[----:B------:R-:W-:-:S03]  /*a5d0*/  IMAD R14, R9, 0x40, R14 ;  /* 0x00000040090e7824 */ /* 0x000fc600078e020e */
[----:B------:R-:W2:Y:S01]  /*a5e0*/  LDL.LU R29, [R1+0x13c] ;  /* 0x00013c00011d7983 */ /* 0x000ea20000300800 */
[----:B0-----:R-:W-:Y:S01]  /*a5f0*/  IADD3 R0, P0, PT, R6, UR12, RZ ;  /* 0x0000000c06007c10 */ /* 0x001fe2000ff1e0ff */
[----:B------:R-:W0:Y:S04]  /*a600*/  LDCU UR12, c[0x0][0x3a8] ;  /* 0x00007500ff0c77ac */ /* 0x000e280008000800 */
[----:B------:R1:W-:Y:S04]  /*a610*/  STL [R1+0x4ec], R0 ;  /* 0x0004ec0001007387 */ /* 0x0003e80000100800 */
[----:B------:R-:W3:Y:S04]  /*a620*/  LDL.LU R9, [R1+0x140] ;  /* 0x0001400001097983 */ /* 0x000ee80000300800 */
[----:B------:R-:W3:Y:S04]  /*a630*/  LDL.LU R10, [R1+0x148] ;  /* 0x00014800010a7983 */ /* 0x000ee80000300800 */
[----:B------:R-:W3:Y:S01]  /*a640*/  LDL.LU R11, [R1+0x150] ;  /* 0x00015000010b7983 */ /* 0x000ee20000300800 */
[----:B------:R-:W-:-:S02]  /*a650*/  IADD3 R2, P2, PT, R14, UR14, RZ ;  /* 0x0000000e0e027c10 */ /* 0x000fc4000ff5e0ff */
[----:B------:R-:W-:Y:S02]  /*a660*/  LEA.HI.X.SX32 R3, R12, UR15, 0x1, P1 ;  /* 0x0000000f0c037c11 */ /* 0x000fe400088f0eff */
[----:B------:R-:W-:Y:S01]  /*a670*/  LEA.HI.X.SX32 R4, R14, UR15, 0x1, P2 ;  /* 0x0000000f0e047c11 */ /* 0x000fe200090f0eff */
[----:B------:R-:W-:Y:S01]  /*a680*/  STL [R1+0x1600], R2 ;  /* 0x0016000201007387 */ /* 0x000fe20000100800 */
[----:B-1----:R-:W-:-:S03]  /*a690*/  LEA.HI.X.SX32 R0, R6, UR13, 0x1, P0 ;  /* 0x0000000d06007c11 */ /* 0x002fc600080f0eff */
[----:B------:R-:W3:Y:S04]  /*a6a0*/  LDL.LU R12, [R1+0x154] ;  /* 0x00015400010c7983 */ /* 0x000ee80000300800 */
[----:B------:R5:W-:Y:S01]  /*a6b0*/  STL [R1+0x15f4], R3 ;  /* 0x0015f40301007387 */ /* 0x000be20000100800 */
[----:B----4-:R-:W-:-:S03]  /*a6c0*/  IMAD R5, R7, UR5, RZ ;  /* 0x0000000507057c24 */ /* 0x010fc6000f8e02ff */
[----:B------:R-:W-:Y:S04]  /*a6d0*/  STL [R1+0x15f8], R4 ;  /* 0x0015f80401007387 */ /* 0x000fe80000100800 */
[----:B------:R1:W-:Y:S01]  /*a6e0*/  STL [R1+0x4e8], R0 ;  /* 0x0004e80001007387 */ /* 0x0003e20000100800 */
[----:B-----5:R-:W-:-:S03]  /*a6f0*/  IMAD R3, R8, UR5, RZ ;  /* 0x0000000508037c24 */ /* 0x020fc6000f8e02ff */
[----:B------:R-:W-:Y:S01]  /*a700*/  STL [R1+0x167c], R5 ;  /* 0x00167c0501007387 */ /* 0x000fe20000100800 */
[----:B-1----:R-:W-:-:S03]  /*a710*/  IMAD R0, R13, UR5, RZ ;  /* 0x000000050d007c24 */ /* 0x002fc6000f8e02ff */
[----:B------:R1:W-:Y:S01]  /*a720*/  STL [R1+0x1680], R3 ;  /* 0x0016800301007387 */ /* 0x0003e20000100800 */
[----:B------:R-:W-:-:S03]  /*a730*/  IMAD R2, R24, UR5, RZ ;  /* 0x0000000518027c24 */ /* 0x000fc6000f8e02ff */
[----:B------:R4:W-:Y:S04]  /*a740*/  STL [R1+0x40], R0 ;  /* 0x0000400001007387 */ /* 0x0009e80000100800 */
[----:B------:R5:W-:Y:S01]  /*a750*/  STL [R1+0x38], R2 ;  /* 0x0000380201007387 */ /* 0x000be20000100800 */
[----:B-1----:R-:W-:Y:S02]  /*a760*/  IMAD R3, R26, UR5, RZ ;  /* 0x000000051a037c24 */ /* 0x002fe4000f8e02ff */
[----:B----4-:R-:W-:Y:S02]  /*a770*/  IMAD R0, R25, UR5, RZ ;  /* 0x0000000519007c24 */ /* 0x010fe4000f8e02ff */
[----:B-----5:R-:W-:-:S03]  /*a780*/  IMAD R2, R27, UR5, RZ ;  /* 0x000000051b027c24 */ /* 0x020fc6000f8e02ff */
[----:B------:R1:W-:Y:S04]  /*a790*/  STL [R1+0x34], R0 ;  /* 0x0000340001007387 */ /* 0x0003e80000100800 */
[----:B------:R4:W-:Y:S01]  /*a7a0*/  STL [R1+0x30], R3 ;  /* 0x0000300301007387 */ /* 0x0009e20000100800 */
[----:B-1----:R-:W-:-:S03]  /*a7b0*/  IMAD R0, R28, UR5, RZ ;  /* 0x000000051c007c24 */ /* 0x002fc6000f8e02ff */
[----:B------:R1:W-:Y:S01]  /*a7c0*/  STL [R1+0x2c], R2 ;  /* 0x00002c0201007387 */ /* 0x0003e20000100800 */
[----:B------:R-:W-:Y:S02]  /*a7d0*/  IMAD R6, R20, UR5, RZ ;  /* 0x0000000514067c24 */ /* 0x000fe4000f8e02ff */
[----:B----4-:R-:W-:Y:S01]  /*a7e0*/  IMAD R3, R23, UR5, RZ ;  /* 0x0000000517037c24 */ /* 0x010fe2000f8e02ff */
[----:B------:R4:W-:Y:S01]  /*a7f0*/  STL [R1+0x28], R0 ;  /* 0x0000280001007387 */ /* 0x0009e20000100800 */
[----:B------:R-:W-:Y:S02]  /*a800*/  IMAD R7, R19, UR5, RZ ;  /* 0x0000000513077c24 */ /* 0x000fe4000f8e02ff */
[----:B-1----:R-:W-:Y:S01]  /*a810*/  IMAD R2, R22, UR5, RZ ;  /* 0x0000000516027c24 */ /* 0x002fe2000f8e02ff */
[----:B------:R-:W-:Y:S01]  /*a820*/  STL [R1+0x24], R3 ;  /* 0x0000240301007387 */ /* 0x000fe20000100800 */
[----:B----4-:R-:W-:-:S03]  /*a830*/  IMAD R0, R21, UR5, RZ ;  /* 0x0000000515007c24 */ /* 0x010fc6000f8e02ff */
[----:B------:R-:W-:Y:S04]  /*a840*/  STL [R1+0x20], R2 ;  /* 0x0000200201007387 */ /* 0x000fe80000100800 */
[----:B------:R-:W-:Y:S04]  /*a850*/  STL [R1+0x1684], R6 ;  /* 0x0016840601007387 */ /* 0x000fe80000100800 */
[----:B------:R-:W-:Y:S04]  /*a860*/  STL [R1+0x1c], R0 ;  /* 0x00001c0001007387 */ /* 0x000fe80000100800 */
[----:B------:R-:W-:Y:S01]  /*a870*/  STL [R1+0x1688], R7 ;  /* 0x0016880701007387 */ /* 0x000fe20000100800 */
[----:B--2---:R-:W-:-:S05]  /*a880*/  IMAD R8, R29, UR5, RZ ;  /* 0x000000051d087c24 */ /* 0x004fca000f8e02ff */
[----:B------:R-:W-:Y:S01]  /*a890*/  STL [R1+0x168c], R8 ;  /* 0x00168c0801007387 */ /* 0x000fe20000100800 */
[----:B---3--:R-:W-:Y:S02]  /*a8a0*/  IMAD R9, R9, UR5, RZ ;  /* 0x0000000509097c24 */ /* 0x008fe4000f8e02ff */
[----:B------:R-:W-:-:S03]  /*a8b0*/  IMAD R10, R10, UR5, RZ ;  /* 0x000000050a0a7c24 */ /* 0x000fc6000f8e02ff */
[----:B------:R-:W-:Y:S01]  /*a8c0*/  STL [R1+0x1690], R9 ;  /* 0x0016900901007387 */ /* 0x000fe20000100800 */
[----:B------:R-:W-:-:S03]  /*a8d0*/  IMAD R11, R11, UR5, RZ ;  /* 0x000000050b0b7c24 */ /* 0x000fc6000f8e02ff */
[----:B------:R-:W-:Y:S04]  /*a8e0*/  STL [R1+0x1694], R10 ;  /* 0x0016940a01007387 */ /* 0x000fe80000100800 */
[----:B------:R1:W-:Y:S04]  /*a8f0*/  STL [R1+0x1698], R11 ;  /* 0x0016980b01007387 */ /* 0x0003e80000100800 */
[----:B-1----:R-:W2:Y:S04]  /*a900*/  LDL.LU R11, [R1+0x178] ;  /* 0x00017800010b7983 */ /* 0x002ea80000300800 */
[----:B--2---:R1:W-:Y:S04]  /*a910*/  STL [R1+0x16b0], R11 ;  /* 0x0016b00b01007387 */ /* 0x0043e80000100800 */
[----:B-1----:R-:W2:Y:S01]  /*a920*/  LDL.LU R11, [R1+0x168] ;  /* 0x00016800010b7983 */ /* 0x002ea20000300800 */
[----:B------:R-:W-:-:S03]  /*a930*/  IMAD R12, R12, UR5, RZ ;  /* 0x000000050c0c7c24 */ /* 0x000fc6000f8e02ff */
[----:B--2---:R1:W-:Y:S04]  /*a940*/  STL [R1+0x16b4], R11 ;  /* 0x0016b40b01007387 */ /* 0x0043e80000100800 */
[----:B-1----:R-:W2:Y:S04]  /*a950*/  LDL.LU R11, [R1+0x15c] ;  /* 0x00015c00010b7983 */ /* 0x002ea80000300800 */
        /* <DEDUP_REMOVED lines=27> */
[----:B------:R1:W-:Y:S04]  /*ab10*/  STL [R1+0x169c], R12 ;  /* 0x00169c0c01007387 */ /* 0x0003e80000100800 */
[----:B-1----:R-:W3:Y:S01]  /*ab20*/  LDL.LU R12, [R1+0x170] ;  /* 0x00017000010c7983 */ /* 0x002ee20000300800 */
[----:B--2---:R-:W-:-:S05]  /*ab30*/  IMAD R11, R11, UR5, RZ ;  /* 0x000000050b0b7c24 */ /* 0x004fca000f8e02ff */
[----:B------:R1:W-:Y:S04]  /*ab40*/  STL [R1+0x5c], R11 ;  /* 0x00005c0b01007387 */ /* 0x0003e80000100800 */
[----:B-1----:R-:W2:Y:S02]  /*ab50*/  LDL.LU R11, [R1+0x16b4] ;  /* 0x0016b400010b7983 */ /* 0x002ea40000300800 */
[----:B--2---:R-:W-:-:S05]  /*ab60*/  IMAD R11, R11, UR5, RZ ;  /* 0x000000050b0b7c24 */ /* 0x004fca000f8e02ff */
[----:B------:R1:W-:Y:S04]  /*ab70*/  STL [R1+0x6c], R11 ;  /* 0x00006c0b01007387 */ /* 0x0003e80000100800 */
[----:B-1----:R-:W2:Y:S01]  /*ab80*/  LDL.LU R11, [R1+0x16b0] ;  /* 0x0016b000010b7983 */ /* 0x002ea20000300800 */
[----:B---3--:R-:W-:-:S05]  /*ab90*/  IMAD R12, R12, UR5, RZ ;  /* 0x000000050c0c7c24 */ /* 0x008fca000f8e02ff */
[----:B------:R2:W-:Y:S02]  /*aba0*/  STL [R1+0x70], R12 ;  /* 0x0000700c01007387 */ /* 0x0005e40000100800 */
[----:B--2---:R-:W-:Y:S02]  /*abb0*/  IMAD R12, R11, UR5, RZ ;  /* 0x000000050b0c7c24 */ /* 0x004fe4000f8e02ff */
[----:B------:R-:W-:Y:S02]  /*abc0*/  IMAD R11, R10, UR5, RZ ;  /* 0x000000050a0b7c24 */ /* 0x000fe4000f8e02ff */
[----:B----4-:R-:W-:Y:S02]  /*abd0*/  IMAD R10, R9, UR5, RZ ;  /* 0x00000005090a7c24 */ /* 0x010fe4000f8e02ff */
[----:B-----5:R-:W-:Y:S01]  /*abe0*/  IMAD R9, R8, UR5, RZ ;  /* 0x0000000508097c24 */ /* 0x020fe2000f8e02ff */
[----:B------:R-:W-:Y:S01]  /*abf0*/  STL [R1+0xa0], R12 ;  /* 0x0000a00c01007387 */ /* 0x000fe20000100800 */
[----:B------:R-:W-:-:S02]  /*ac00*/  IMAD R8, R7, UR5, RZ ;  /* 0x0000000507087c24 */ /* 0x000fc4000f8e02ff */
[----:B------:R-:W-:Y:S01]  /*ac10*/  IMAD R7, R6, UR5, RZ ;  /* 0x0000000506077c24 */ /* 0x000fe2000f8e02ff */
[----:B------:R-:W-:Y:S01]  /*ac20*/  STL [R1+0xa8], R11 ;  /* 0x0000a80b01007387 */ /* 0x000fe20000100800 */
[----:B------:R-:W-:Y:S02]  /*ac30*/  IMAD R6, R3, UR5, RZ ;  /* 0x0000000503067c24 */ /* 0x000fe4000f8e02ff */
[----:B------:R-:W-:Y:S01]  /*ac40*/  IMAD R3, R5, UR5, RZ ;  /* 0x0000000505037c24 */ /* 0x000fe2000f8e02ff */
[----:B------:R-:W-:Y:S01]  /*ac50*/  STL [R1+0xb8], R10 ;  /* 0x0000b80a01007387 */ /* 0x000fe20000100800 */
[----:B------:R-:W-:-:S03]  /*ac60*/  IMAD R5, R4, UR5, RZ ;  /* 0x0000000504057c24 */ /* 0x000fc6000f8e02ff */
[----:B------:R-:W-:Y:S01]  /*ac70*/  STL [R1+0xc0], R9 ;  /* 0x0000c00901007387 */ /* 0x000fe20000100800 */
[----:B------:R-:W-:-:S03]  /*ac80*/  IMAD R4, R2, UR5, RZ ;  /* 0x0000000502047c24 */ /* 0x000fc6000f8e02ff */
[----:B------:R-:W-:Y:S04]  /*ac90*/  STL [R1+0xc8], R8 ;  /* 0x0000c80801007387 */ /* 0x000fe80000100800 */
[----:B------:R-:W-:Y:S04]  /*aca0*/  STL [R1+0xcc], R7 ;  /* 0x0000cc0701007387 */ /* 0x000fe80000100800 */
[----:B------:R-:W-:Y:S04]  /*acb0*/  STL [R1+0xd4], R6 ;  /* 0x0000d40601007387 */ /* 0x000fe80000100800 */
[----:B------:R1:W-:Y:S01]  /*acc0*/  STL [R1+0xd8], R3 ;  /* 0x0000d80301007387 */ /* 0x0003e20000100800 */
[----:B------:R-:W-:-:S03]  /*acd0*/  IMAD R2, R18, UR5, RZ ;  /* 0x0000000512027c24 */ /* 0x000fc6000f8e02ff */
[----:B------:R-:W-:Y:S01]  /*ace0*/  STL [R1+0x110], R5 ;  /* 0x0001100501007387 */ /* 0x000fe20000100800 */
[----:B-1----:R-:W-:-:S03]  /*acf0*/  IMAD R3, R0, UR5, RZ ;  /* 0x0000000500037c24 */ /* 0x002fc6000f8e02ff */
[----:B------:R-:W-:Y:S01]  /*ad00*/  STL [R1+0x114], R4 ;  /* 0x0001140401007387 */ /* 0x000fe20000100800 */
[----:B------:R-:W-:-:S03]  /*ad10*/  IMAD R0, R17, UR5, RZ ;  /* 0x0000000511007c24 */ /* 0x000fc6000f8e02ff */
[----:B------:R1:W-:Y:S04]  /*ad20*/  STL [R1+0x118], R3 ;  /* 0x0001180301007387 */ /* 0x0003e80000100800 */
[----:B------:R2:W-:Y:S01]  /*ad30*/  STL [R1+0x130], R2 ;  /* 0x0001300201007387 */ /* 0x0005e20000100800 */
[----:B-1----:R-:W-:-:S03]  /*ad40*/  IMAD R3, R16, UR5, RZ ;  /* 0x0000000510037c24 */ /* 0x002fc6000f8e02ff */
[----:B------:R1:W-:Y:S01]  /*ad50*/  STL [R1+0x134], R0 ;  /* 0x0001340001007387 */ /* 0x0003e20000100800 */
[----:B--2---:R-:W-:-:S03]  /*ad60*/  IMAD R2, R15, UR5, RZ ;  /* 0x000000050f027c24 */ /* 0x004fc6000f8e02ff */
[----:B------:R2:W-:Y:S01]  /*ad70*/  STL [R1+0x138], R3 ;  /* 0x0001380301007387 */ /* 0x0005e20000100800 */
[----:B-1----:R-:W-:-:S03]  /*ad80*/  IMAD R0, R14, UR5, RZ ;  /* 0x000000050e007c24 */ /* 0x002fc6000f8e02ff */
[----:B------:R1:W-:Y:S01]  /*ad90*/  STL [R1+0x13c], R2 ;  /* 0x00013c0201007387 */ /* 0x0003e20000100800 */
[----:B--2---:R-:W-:-:S03]  /*ada0*/  IMAD R3, R13, UR5, RZ ;  /* 0x000000050d037c24 */ /* 0x004fc6000f8e02ff */
[----:B------:R2:W-:Y:S04]  /*adb0*/  STL [R1+0x140], R0 ;  /* 0x0001400001007387 */ /* 0x0005e80000100800 */
[----:B------:R3:W-:Y:S01]  /*adc0*/  STL [R1+0x148], R3 ;  /* 0x0001480301007387 */ /* 0x0007e20000100800 */
[----:B-1----:R-:W-:Y:S02]  /*add0*/  IMAD R2, R24, UR5, RZ ;  /* 0x0000000518027c24 */ /* 0x002fe4000f8e02ff */
[----:B--2---:R-:W-:-:S03]  /*ade0*/  IMAD R0, R25, UR5, RZ ;  /* 0x0000000519007c24 */ /* 0x004fc6000f8e02ff */
[----:B------:R1:W-:Y:S01]  /*adf0*/  STL [R1+0x150], R2 ;  /* 0x0001500201007387 */ /* 0x0003e20000100800 */
[----:B---3--:R-:W-:-:S03]  /*ae00*/  IMAD R3, R26, UR5, RZ ;  /* 0x000000051a037c24 */ /* 0x008fc6000f8e02ff */
        /* <DEDUP_REMOVED lines=13> */
[----:B------:R-:W-:Y:S04]  /*aee0*/  STL [R1+0x18c], R3 ;  /* 0x00018c0301007387 */ /* 0x000fe80000100800 */
[----:B------:R-:W3:Y:S01]  /*aef0*/  LDL.LU R12, [R1+0x17c] ;  /* 0x00017c00010c7983 */ /* 0x000ee20000300800 */
[----:B-1----:R-:W-:Y:S02]  /*af00*/  IMAD R2, R19, UR5, RZ ;  /* 0x0000000513027c24 */ /* 0x002fe4000f8e02ff */
[----:B--2---:R-:W-:-:S03]  /*af10*/  IMAD R0, R29, UR5, RZ ;  /* 0x000000051d007c24 */ /* 0x004fc6000f8e02ff */
[----:B------:R-:W-:Y:S04]  /*af20*/  STL [R1+0x194], R2 ;  /* 0x0001940201007387 */ /* 0x000fe80000100800 */
[----:B---3--:R1:W-:Y:S04]  /*af30*/  STL [R1+0x16a8], R12 ;  /* 0x0016a80c01007387 */ /* 0x0083e80000100800 */
[----:B------:R-:W-:Y:S04]  /*af40*/  STL [R1+0x198], R0 ;  /* 0x0001980001007387 */ /* 0x000fe80000100800 */
[----:B-1----:R-:W2:Y:S04]  /*af50*/  LDL.LU R12, [R1+0x188] ;  /* 0x00018800010c7983 */ /* 0x002ea80000300800 */
        /* <DEDUP_REMOVED lines=30> */
[----:B--2---:R-:W-:-:S05]  /*b140*/  IMAD R12, R12, UR5, RZ ;  /* 0x000000050c0c7c24 */ /* 0x004fca000f8e02ff */
[----:B------:R1:W-:Y:S04]  /*b150*/  STL [R1+0x190], R12 ;  /* 0x0001900c01007387 */ /* 0x0003e80000100800 */
[----:B-1----:R-:W2:Y:S02]  /*b160*/  LDL.LU R12, [R1+0x16ac] ;  /* 0x0016ac00010c7983 */ /* 0x002ea40000300800 */
[----:B--2---:R-:W-:-:S05]  /*b170*/  IMAD R12, R12, UR5, RZ ;  /* 0x000000050c0c7c24 */ /* 0x004fca000f8e02ff */
[----:B------:R1:W-:Y:S04]  /*b180*/  STL [R1+0x188], R12 ;  /* 0x0001880c01007387 */ /* 0x0003e80000100800 */
[----:B-1----:R-:W2:Y:S02]  /*b190*/  LDL.LU R12, [R1+0x16a8] ;  /* 0x0016a800010c7983 */ /* 0x002ea40000300800 */
[----:B--2---:R-:W-:-:S05]  /*b1a0*/  IMAD R12, R12, UR5, RZ ;  /* 0x000000050c0c7c24 */ /* 0x004fca000f8e02ff */
[----:B------:R3:W-:Y:S02]  /*b1b0*/  STL [R1+0x17c], R12 ;  /* 0x00017c0c01007387 */ /* 0x0007e40000100800 */
[----:B---3--:R-:W-:Y:S02]  /*b1c0*/  IMAD R12, R11, UR5, RZ ;  /* 0x000000050b0c7c24 */ /* 0x008fe4000f8e02ff */
[----:B----4-:R-:W-:Y:S02]  /*b1d0*/  IMAD R11, R10, UR5, RZ ;  /* 0x000000050a0b7c24 */ /* 0x010fe4000f8e02ff */
[----:B-----5:R-:W-:Y:S02]  /*b1e0*/  IMAD R10, R9, UR5, RZ ;  /* 0x00000005090a7c24 */ /* 0x020fe4000f8e02ff */
[----:B------:R-:W-:Y:S01]  /*b1f0*/  IMAD R9, R8, UR5, RZ ;  /* 0x0000000508097c24 */ /* 0x000fe2000f8e02ff */
        /* <DEDUP_REMOVED lines=84> */
[----:B------:R-:W3:Y:S01]  /*b740*/  LDL.LU R0, [R1] ;  /* 0x0000000001007983 */ /* 0x000ee20000300800 */
[----:B--2---:R-:W-:-:S05]  /*b750*/  IMAD R12, R12, UR5, RZ ;  /* 0x000000050c0c7c24 */ /* 0x004fca000f8e02ff */
[----:B------:R1:W-:Y:S04]  /*b760*/  STL [R1+0x1f8], R12 ;  /* 0x0001f80c01007387 */ /* 0x0003e80000100800 */
[----:B-1----:R-:W2:Y:S02]  /*b770*/  LDL.LU R12, [R1+0x16a4] ;  /* 0x0016a400010c7983 */ /* 0x002ea40000300800 */
[----:B--2---:R-:W-:-:S05]  /*b780*/  IMAD R12, R12, UR5, RZ ;  /* 0x000000050c0c7c24 */ /* 0x004fca000f8e02ff */
[----:B------:R1:W-:Y:S04]  /*b790*/  STL [R1+0x200], R12 ;  /* 0x0002000c01007387 */ /* 0x0003e80000100800 */
[----:B-1----:R-:W2:Y:S01]  /*b7a0*/  LDL.LU R12, [R1+0x16a0] ;  /* 0x0016a000010c7983 */ /* 0x002ea20000300800 */
[----:B---3--:R-:W-:Y:S02]  /*b7b0*/  IMAD R11, R11, UR5, RZ ;  /* 0x000000050b0b7c24 */ /* 0x008fe4000f8e02ff */
[----:B----4-:R-:W-:Y:S02]  /*b7c0*/  IMAD R10, R10, UR5, RZ ;  /* 0x000000050a0a7c24 */ /* 0x010fe4000f8e02ff */
[----:B-----5:R-:W-:Y:S02]  /*b7d0*/  IMAD R9, R9, UR5, RZ ;  /* 0x0000000509097c24 */ /* 0x020fe4000f8e02ff */
[----:B------:R-:W-:-:S02]  /*b7e0*/  IMAD R8, R8, UR5, RZ ;  /* 0x0000000508087c24 */ /* 0x000fc4000f8e02ff */
[----:B------:R-:W-:Y:S02]  /*b7f0*/  IMAD R7, R7, UR5, RZ ;  /* 0x0000000507077c24 */ /* 0x000fe4000f8e02ff */
[----:B------:R-:W-:Y:S02]  /*b800*/  IMAD R6, R6, UR5, RZ ;  /* 0x0000000506067c24 */ /* 0x000fe4000f8e02ff */
[----:B------:R-:W-:Y:S02]  /*b810*/  IMAD R3, R3, UR5, RZ ;  /* 0x0000000503037c24 */ /* 0x000fe4000f8e02ff */
[----:B------:R-:W-:Y:S02]  /*b820*/  IMAD R5, R5, UR5, RZ ;  /* 0x0000000505057c24 */ /* 0x000fe4000f8e02ff */
[----:B------:R-:W-:Y:S02]  /*b830*/  IMAD R18, R18, UR5, RZ ;  /* 0x0000000512127c24 */ /* 0x000fe4000f8e02ff */
        /* <DEDUP_REMOVED lines=16> */
[----:B--2---:R-:W-:-:S05]  /*b940*/  IMAD R12, R12, UR5, RZ ;  /* 0x000000050c0c7c24 */ /* 0x004fca000f8e02ff */
[----:B------:R1:W-:Y:S04]  /*b950*/  STL [R1+0x208], R12 ;  /* 0x0002080c01007387 */ /* 0x0003e80000100800 */
[----:B-1----:R-:W2:Y:S04]  /*b960*/  LDL.LU R12, [R1+0x169c] ;  /* 0x00169c00010c7983 */ /* 0x002ea80000300800 */
[----:B------:R1:W-:Y:S04]  /*b970*/  STL [R1+0x20c], R11 ;  /* 0x00020c0b01007387 */ /* 0x0003e80000100800 */
[----:B-1----:R-:W3:Y:S04]  /*b980*/  LDL.LU R11, [R1+0x1698] ;  /* 0x00169800010b7983 */ /* 0x002ee80000300800 */
[----:B------:R1:W-:Y:S04]  /*b990*/  STL [R1+0x214], R10 ;  /* 0x0002140a01007387 */ /* 0x0003e80000100800 */
[----:B-1----:R-:W4:Y:S04]  /*b9a0*/  LDL.LU R10, [R1+0x1694] ;  /* 0x00169400010a7983 */ /* 0x002f280000300800 */
[----:B------:R1:W-:Y:S04]  /*b9b0*/  STL [R1+0x218], R9 ;  /* 0x0002180901007387 */ /* 0x0003e80000100800 */
[----:B-1----:R-:W5:Y:S04]  /*b9c0*/  LDL.LU R9, [R1+0x1690] ;  /* 0x0016900001097983 */ /* 0x002f680000300800 */
[----:B------:R1:W-:Y:S04]  /*b9d0*/  STL [R1+0x220], R8 ;  /* 0x0002200801007387 */ /* 0x0003e80000100800 */
[----:B-1----:R-:W2:Y:S04]  /*b9e0*/  LDL.LU R8, [R1+0x168c] ;  /* 0x00168c0001087983 */ /* 0x002ea80000300800 */
        /* <DEDUP_REMOVED lines=39> */
[----:B-1----:R-:W3:Y:S04]  /*bc60*/  LDL.LU R19, [R1+0x163c] ;  /* 0x00163c0001137983 */ /* 0x002ee80000300800 */
[----:B------:R1:W-:Y:S04]  /*bc70*/  STL [R1+0x2a4], R29 ;  /* 0x0002a41d01007387 */ /* 0x0003e80000100800 */
[----:B-1----:R-:W4:Y:S01]  /*bc80*/  LDL.LU R29, [R1+0x1638] ;  /* 0x00163800011d7983 */ /* 0x002f220000300800 */
[----:B------:R-:W-:-:S02]  /*bc90*/  IMAD R4, R4, UR5, RZ ;  /* 0x0000000504047c24 */ /* 0x000fc4000f8e02ff */
[----:B------:R-:W-:-:S03]  /*bca0*/  IMAD R2, R2, UR5, RZ ;  /* 0x0000000502027c24 */ /* 0x000fc6000f8e02ff */
[----:B------:R1:W-:Y:S04]  /*bcb0*/  STL [R1+0x2ac], R4 ;  /* 0x0002ac0401007387 */ /* 0x0003e80000100800 */
[----:B------:R-:W-:Y:S01]  /*bcc0*/  STL [R1+0x2b0], R2 ;  /* 0x0002b00201007387 */ /* 0x000fe20000100800 */
[----:B-1----:R-:W-:-:S05]  /*bcd0*/  IMAD R4, R0, UR5, RZ ;  /* 0x0000000500047c24 */ /* 0x002fca000f8e02ff */
[----:B------:R2:W-:Y:S02]  /*bce0*/  STL [R1+0x2b8], R4 ;  /* 0x0002b80401007387 */ /* 0x0005e40000100800 */
[----:B--2---:R-:W-:Y:S02]  /*bcf0*/  IMAD R4, R20, UR5, RZ ;  /* 0x0000000514047c24 */ /* 0x004fe4000f8e02ff */
[----:B---3--:R-:W-:Y:S02]  /*bd00*/  IMAD R0, R19, UR5, RZ ;  /* 0x0000000513007c24 */ /* 0x008fe4000f8e02ff */
[----:B----4-:R-:W-:-:S05]  /*bd10*/  IMAD R2, R29, UR5, RZ ;  /* 0x000000051d027c24 */ /* 0x010fca000f8e02ff */
[----:B------:R1:W-:Y:S04]  /*bd20*/  STL [R1+0x2c0], R2 ;  /* 0x0002c00201007387 */ /* 0x0003e80000100800 */
[----:B------:R2:W-:Y:S01]  /*bd30*/  STL [R1+0x2c4], R0 ;  /* 0x0002c40001007387 */ /* 0x0005e20000100800 */
[----:B-1----:R-:W-:-:S03]  /*bd40*/  IMAD R2, R21, UR5, RZ ;  /* 0x0000000515027c24 */ /* 0x002fc6000f8e02ff */
[----:B------:R-:W-:Y:S01]  /*bd50*/  STL [R1+0x2cc], R4 ;  /* 0x0002cc0401007387 */ /* 0x000fe20000100800 */
[----:B--2---:R-:W-:-:S03]  /*bd60*/  IMAD R0, R22, UR5, RZ ;  /* 0x0000000516007c24 */ /* 0x004fc6000f8e02ff */
[----:B------:R-:W2:Y:S04]  /*bd70*/  LDL R22, [R1+0x30] ;  /* 0x0000300001167983 */ /* 0x000ea80000100800 */
[----:B------:R1:W-:Y:S04]  /*bd80*/  STL [R1+0x2d0], R2 ;  /* 0x0002d00201007387 */ /* 0x0003e80000100800 */
[----:B------:R-:W3:Y:S04]  /*bd90*/  LDL R21, [R1+0x2c] ;  /* 0x00002c0001157983 */ /* 0x000ee80000100800 */
[----:B------:R4:W-:Y:S01]  /*bda0*/  STL [R1+0x2d8], R0 ;  /* 0x0002d80001007387 */ /* 0x0009e20000100800 */
[----:B-1----:R-:W-:-:S03]  /*bdb0*/  IMAD R2, R23, UR5, RZ ;  /* 0x0000000517027c24 */ /* 0x002fc6000f8e02ff */
[----:B------:R-:W2:Y:S04]  /*bdc0*/  LDL R20, [R1+0x28] ;  /* 0x0000280001147983 */ /* 0x000ea80000100800 */
[----:B------:R-:W2:Y:S01]  /*bdd0*/  LDL R29, [R1+0x24] ;  /* 0x00002400011d7983 */ /* 0x000ea20000100800 */
[----:B----4-:R-:W-:-:S03]  /*bde0*/  IMAD R0, R28, UR5, RZ ;  /* 0x000000051c007c24 */ /* 0x010fc6000f8e02ff */
[----:B------:R-:W4:Y:S04]  /*bdf0*/  LDL R23, [R1+0x34] ;  /* 0x0000340001177983 */ /* 0x000f280000100800 */
[----:B------:R1:W-:Y:S04]  /*be00*/  STL [R1+0x2e0], R2 ;  /* 0x0002e00201007387 */ /* 0x0003e80000100800 */
[----:B------:R-:W3:Y:S04]  /*be10*/  LDL R28, [R1+0x38] ;  /* 0x00003800011c7983 */ /* 0x000ee80000100800 */
[----:B------:R0:W-:Y:S01]  /*be20*/  STL [R1+0x2e4], R0 ;  /* 0x0002e40001007387 */ /* 0x0001e20000100800 */
[----:B-1----:R-:W-:-:S03]  /*be30*/  IMAD R2, R27, UR5, RZ ;  /* 0x000000051b027c24 */ /* 0x002fc6000f8e02ff */
[----:B------:R-:W3:Y:S04]  /*be40*/  LDL R27, [R1+0x40] ;  /* 0x00004000011b7983 */ /* 0x000ee80000100800 */
[----:B------:R1:W-:Y:S01]  /*be50*/  STL [R1+0x2ec], R2 ;  /* 0x0002ec0201007387 */ /* 0x0003e20000100800 */
[----:B0-----:R-:W-:-:S03]  /*be60*/  IMAD R0, R26, UR5, RZ ;  /* 0x000000051a007c24 */ /* 0x001fc6000f8e02ff */
[----:B------:R-:W4:Y:S01]  /*be70*/  LDL R19, [R1+0x1c] ;  /* 0x00001c0001137983 */ /* 0x000f220000100800 */
[----:B------:R-:W-:Y:S02]  /*be80*/  IMAD R4, R13, UR5, RZ ;  /* 0x000000050d047c24 */ /* 0x000fe4000f8e02ff */
[----:B-1----:R-:W-:Y:S01]  /*be90*/  IMAD R2, R25, UR5, RZ ;  /* 0x0000000519027c24 */ /* 0x002fe2000f8e02ff */
[----:B------:R0:W-:Y:S01]  /*bea0*/  STL [R1+0x2f0], R0 ;  /* 0x0002f00001007387 */ /* 0x0001e20000100800 */
[----:B------:R-:W-:-:S03]  /*beb0*/  IMAD R13, R16, UR5, RZ ;  /* 0x00000005100d7c24 */ /* 0x000fc6000f8e02ff */
[----:B------:R1:W-:Y:S01]  /*bec0*/  STL [R1+0x2f8], R2 ;  /* 0x0002f80201007387 */ /* 0x0003e20000100800 */
[----:B0-----:R-:W-:Y:S02]  /*bed0*/  IMAD R0, R24, UR5, RZ ;  /* 0x0000000518007c24 */ /* 0x001fe4000f8e02ff */
[----:B-1----:R-:W-:-:S03]  /*bee0*/  IMAD R2, R14, UR5, RZ ;  /* 0x000000050e027c24 */ /* 0x002fc6000f8e02ff */
[----:B------:R0:W-:Y:S04]  /*bef0*/  STL [R1+0x300], R0 ;  /* 0x0003000001007387 */ /* 0x0001e80000100800 */
[----:B------:R1:W-:Y:S04]  /*bf00*/  STL [R1+0x304], R4 ;  /* 0x0003040401007387 */ /* 0x0003e80000100800 */
[----:B------:R-:W-:Y:S01]  /*bf10*/  STL [R1+0x30c], R2 ;  /* 0x00030c0201007387 */ /* 0x000fe20000100800 */
[----:B0-----:R-:W-:-:S03]  /*bf20*/  IMAD R0, R15, UR5, RZ ;  /* 0x000000050f007c24 */ /* 0x001fc6000f8e02ff */
[----:B------:R0:W-:Y:S04]  /*bf30*/  STL [R1+0x318], R13 ;  /* 0x0003180d01007387 */ /* 0x0001e80000100800 */
[----:B------:R5:W-:Y:S01]  /*bf40*/  STL [R1+0x1604], R2 ;  /* 0x0016040201007387 */ /* 0x000be20000100800 */
[----:B-1----:R-:W-:-:S03]  /*bf50*/  IMAD R4, R17, UR5, RZ ;  /* 0x0000000511047c24 */ /* 0x002fc6000f8e02ff */
[----:B------:R-:W-:Y:S01]  /*bf60*/  STL [R1+0x310], R0 ;  /* 0x0003100001007387 */ /* 0x000fe20000100800 */
[----:B0-----:R-:W-:Y:S01]  /*bf70*/  SHF.R.S32.HI R13, RZ, 0x1f, R5 ;  /* 0x0000001fff0d7819 */ /* 0x001fe20000011405 */
[----:B-----5:R-:W-:Y:S02]  /*bf80*/  IMAD R2, R18, UR5, RZ ;  /* 0x0000000512027c24 */ /* 0x020fe4000f8e02ff */
[----:B------:R3:W-:Y:S04]  /*bf90*/  STL [R1+0x1608], R0 ;  /* 0x0016080001007387 */ /* 0x0007e80000100800 */
[----:B------:R0:W-:Y:S04]  /*bfa0*/  STL [R1+0x324], R2 ;  /* 0x0003240201007387 */ /* 0x0001e80000100800 */
[----:B------:R-:W-:Y:S04]  /*bfb0*/  STL [R1+0x1610], R13 ;  /* 0x0016100d01007387 */ /* 0x000fe80000100800 */
[----:B------:R-:W-:Y:S04]  /*bfc0*/  STL [R1+0x160c], R5 ;  /* 0x00160c0501007387 */ /* 0x000fe80000100800 */
[----:B------:R-:W-:Y:S04]  /*bfd0*/  STL [R1+0x31c], R4 ;  /* 0x00031c0401007387 */ /* 0x000fe80000100800 */
[----:B------:R-:W-:Y:S01]  /*bfe0*/  STL [R1+0x1614], R4 ;  /* 0x0016140401007387 */ /* 0x000fe20000100800 */
[----:B--2---:R-:W-:-:S02]  /*bff0*/  SHF.R.S32.HI R29, RZ, 0x1f, R29 ;  /* 0x0000001fff1d7819 */ /* 0x004fc4000001141d */
[----:B---3--:R-:W-:-:S05]  /*c000*/  SHF.R.S32.HI R0, RZ, 0x1f, R27 ;  /* 0x0000001fff007819 */ /* 0x008fca000001141b */
[----:B------:R1:W-:Y:S01]  /*c010*/  STL [R1+0x18], R0 ;  /* 0x0000180001007387 */ /* 0x0003e20000100800 */
[----:B0-----:R-:W-:-:S03]  /*c020*/  SHF.R.S32.HI R2, RZ, 0x1f, R28 ;  /* 0x0000001fff027819 */ /* 0x001fc6000001141c */
[----:B------:R0:W-:Y:S01]  /*c030*/  STL [R1+0x1618], R3 ;  /* 0x0016180301007387 */ /* 0x0001e20000100800 */
[----:B-1----:R-:W-:-:S05]  /*c040*/  SHF.R.S32.HI R0, RZ, 0x1f, R3 ;  /* 0x0000001fff007819 */ /* 0x002fca0000011403 */
[----:B------:R4:W-:Y:S01]  /*c050*/  STL [R1+0x14], R0 ;  /* 0x0000140001007387 */ /* 0x0009e20000100800 */
[----:B0-----:R-:W-:-:S03]  /*c060*/  SHF.R.S32.HI R3, RZ, 0x1f, R22 ;  /* 0x0000001fff037819 */ /* 0x001fc60000011416 */
[----:B------:R0:W-:Y:S01]  /*c070*/  STL [R1+0x10], R2 ;  /* 0x0000100201007387 */ /* 0x0001e20000100800 */
[----:B----4-:R-:W-:Y:S02]  /*c080*/  SHF.R.S32.HI R0, RZ, 0x1f, R23 ;  /* 0x0000001fff007819 */ /* 0x010fe40000011417 */
[----:B0-----:R-:W-:-:S03]  /*c090*/  SHF.R.S32.HI R2, RZ, 0x1f, R21 ;  /* 0x0000001fff027819 */ /* 0x001fc60000011415 */
[----:B------:R0:W-:Y:S04]  /*c0a0*/  STL [R1+0xc], R0 ;  /* 0x00000c0001007387 */ /* 0x0001e80000100800 */
[----:B------:R-:W-:Y:S01]  /*c0b0*/  STL [R1+0x8], R3 ;  /* 0x0000080301007387 */ /* 0x000fe20000100800 */
[----:B0-----:R-:W-:-:S03]  /*c0c0*/  SHF.R.S32.HI R0, RZ, 0x1f, R20 ;  /* 0x0000001fff007819 */ /* 0x001fc60000011414 */
[----:B------:R-:W-:Y:S04]  /*c0d0*/  STL [R1+0x4], R2 ;  /* 0x0000040201007387 */ /* 0x000fe80000100800 */
[----:B------:R0:W-:Y:S04]  /*c0e0*/  STL [R1+0x15c0], R29 ;  /* 0x0015c01d01007387 */ /* 0x0001e80000100800 */
[----:B------:R1:W-:Y:S04]  /*c0f0*/  STL [R1], R0 ;  /* 0x0000000001007387 */ /* 0x0003e80000100800 */
[----:B0-----:R-:W2:Y:S01]  /*c100*/  LDL.LU R29, [R1+0x20] ;  /* 0x00002000011d7983 */ /* 0x001ea20000300800 */
[----:B------:R-:W-:-:S02]  /*c110*/  SHF.R.S32.HI R15, RZ, 0x1f, R19 ;  /* 0x0000001fff0f7819 */ /* 0x000fc40000011413 */
[----:B------:R-:W-:Y:S02]  /*c120*/  SHF.R.S32.HI R16, RZ, 0x1f, R6 ;  /* 0x0000001fff107819 */ /* 0x000fe40000011406 */
[----:B------:R-:W-:Y:S02]  /*c130*/  SHF.R.S32.HI R17, RZ, 0x1f, R7 ;  /* 0x0000001fff117819 */ /* 0x000fe40000011407 */
[----:B--2---:R-:W-:Y:S01]  /*c140*/  SHF.R.S32.HI R14, RZ, 0x1f, R29 ;  /* 0x0000001fff0e7819 */ /* 0x004fe2000001141d */
[----:B------:R-:W-:Y:S04]  /*c150*/  STL [R1+0x15cc], R29 ;  /* 0x0015cc1d01007387 */ /* 0x000fe80000100800 */
[----:B------:R0:W-:Y:S04]  /*c160*/  STL [R1+0x15c4], R14 ;  /* 0x0015c40e01007387 */ /* 0x0001e80000100800 */
[----:B------:R-:W2:Y:S04]  /*c170*/  LDL R23, [R1+0x5c] ;  /* 0x00005c0001177983 */ /* 0x000ea80000100800 */
[----:B------:R-:W3:Y:S04]  /*c180*/  LDL R24, [R1+0x6c] ;  /* 0x00006c0001187983 */ /* 0x000ee80000100800 */
[----:B------:R-:W4:Y:S04]  /*c190*/  LDL R13, [R1+0xc0] ;  /* 0x0000c000010d7983 */ /* 0x000f280000100800 */
[----:B-1----:R-:W5:Y:S04]  /*c1a0*/  LDL R0, [R1+0xc8] ;  /* 0x0000c80001007983 */ /* 0x002f680000100800 */
[----:B0-----:R-:W5:Y:S04]  /*c1b0*/  LDL R14, [R1+0xcc] ;  /* 0x0000cc00010e7983 */ /* 0x001f680000100800 */
[----:B------:R-:W5:Y:S04]  /*c1c0*/  LDL R2, [R1+0xd4] ;  /* 0x0000d40001027983 */ /* 0x000f680000100800 */
[----:B------:R-:W5:Y:S04]  /*c1d0*/  LDL R29, [R1+0xd8] ;  /* 0x0000d800011d7983 */ /* 0x000f680000100800 */
[----:B------:R-:W5:Y:S04]  /*c1e0*/  LDL R3, [R1+0x110] ;  /* 0x0001100001037983 */ /* 0x000f680000100800 */
[----:B------:R-:W5:Y:S01]  /*c1f0*/  LDL R4, [R1+0x114] ;  /* 0x0001140001047983 */ /* 0x000f620000100800 */
[----:B------:R-:W-:-:S03]  /*c200*/  SHF.R.S32.HI R18, RZ, 0x1f, R8 ;  /* 0x0000001fff127819 */ /* 0x000fc60000011408 */
[----:B------:R-:W5:Y:S01]  /*c210*/  LDL R25, [R1+0x70] ;  /* 0x0000700001197983 */ /* 0x000f620000100800 */
[----:B------:R-:W-:-:S03]  /*c220*/  SHF.R.S32.HI R19, RZ, 0x1f, R9 ;  /* 0x0000001fff137819 */ /* 0x000fc60000011409 */
[----:B------:R-:W5:Y:S04]  /*c230*/  LDL R26, [R1+0xa0] ;  /* 0x0000a000011a7983 */ /* 0x000f680000100800 */
[----:B------:R-:W5:Y:S04]  /*c240*/  LDL R27, [R1+0xa8] ;  /* 0x0000a800011b7983 */ /* 0x000f680000100800 */
[----:B------:R-:W5:Y:S04]  /*c250*/  LDL R28, [R1+0xb8] ;  /* 0x0000b800011c7983 */ /* 0x000f680000100800 */
[----:B------:R-:W-:Y:S01]  /*c260*/  STL [R1+0x15c8], R15 ;  /* 0x0015c80f01007387 */ /* 0x000fe20000100800 */
[----:B------:R-:W-:-:S03]  /*c270*/  SHF.R.S32.HI R20, RZ, 0x1f, R10 ;  /* 0x0000001fff147819 */ /* 0x000fc6000001140a */
[----:B------:R-:W-:Y:S04]  /*c280*/  STL [R1+0x15d4], R16 ;  /* 0x0015d41001007387 */ /* 0x000fe80000100800 */
[----:B------:R-:W-:Y:S01]  /*c290*/  STL [R1+0x15d0], R6 ;  /* 0x0015d00601007387 */ /* 0x000fe20000100800 */
[----:B------:R-:W-:-:S03]  /*c2a0*/  SHF.R.S32.HI R21, RZ, 0x1f, R11 ;  /* 0x0000001fff157819 */ /* 0x000fc6000001140b */
[----:B------:R-:W-:Y:S04]  /*c2b0*/  STL [R1+0x15dc], R17 ;  /* 0x0015dc1101007387 */ /* 0x000fe80000100800 */
[----:B------:R4:W-:Y:S01]  /*c2c0*/  STL [R1+0x15d8], R7 ;  /* 0x0015d80701007387 */ /* 0x0009e20000100800 */
[----:B------:R-:W-:-:S03]  /*c2d0*/  SHF.R.S32.HI R22, RZ, 0x1f, R12 ;  /* 0x0000001fff167819 */ /* 0x000fc6000001140c */
[----:B------:R-:W-:Y:S04]  /*c2e0*/  STL [R1+0x15e4], R18 ;  /* 0x0015e41201007387 */ /* 0x000fe80000100800 */
        /* <DEDUP_REMOVED lines=8> */
[----:B------:R-:W-:Y:S01]  /*c370*/  STL [R1+0x1628], R12 ;  /* 0x0016280c01007387 */ /* 0x000fe20000100800 */
[----:B--2---:R-:W-:-:S02]  /*c380*/  SHF.R.S32.HI R23, RZ, 0x1f, R23 ;  /* 0x0000001fff177819 */ /* 0x004fc40000011417 */
[----:B---3--:R-:W-:-:S03]  /*c390*/  SHF.R.S32.HI R24, RZ, 0x1f, R24 ;  /* 0x0000001fff187819 */ /* 0x008fc60000011418 */
[----:B------:R-:W-:Y:S01]  /*c3a0*/  STL [R1+0x1630], R23 ;  /* 0x0016301701007387 */ /* 0x000fe20000100800 */
[----:B----4-:R-:W-:-:S03]  /*c3b0*/  SHF.R.S32.HI R7, RZ, 0x1f, R13 ;  /* 0x0000001fff077819 */ /* 0x010fc6000001140d */
[----:B------:R-:W-:Y:S04]  /*c3c0*/  STL [R1+0x1634], R24 ;  /* 0x0016341801007387 */ /* 0x000fe80000100800 */
[----:B------:R-:W2:Y:S01]  /*c3d0*/  LDL R5, [R1+0x118] ;  /* 0x0001180001057983 */ /* 0x000ea20000100800 */
[----:B-----5:R-:W-:-:S03]  /*c3e0*/  SHF.R.S32.HI R6, RZ, 0x1f, R0 ;  /* 0x0000001fff067819 */ /* 0x020fc60000011400 */
[----:B------:R-:W3:Y:S04]  /*c3f0*/  LDL R13, [R1+0x130] ;  /* 0x00013000010d7983 */ /* 0x000ee80000100800 */
[----:B------:R0:W-:Y:S04]  /*c400*/  STL [R1+0x44], R7 ;  /* 0x0000440701007387 */ /* 0x0001e80000100800 */
[----:B------:R-:W4:Y:S01]  /*c410*/  LDL R0, [R1+0x134] ;  /* 0x0001340001007983 */ /* 0x000f220000100800 */
[----:B0-----:R-:W-:-:S03]  /*c420*/  SHF.R.S32.HI R7, RZ, 0x1f, R14 ;  /* 0x0000001fff077819 */ /* 0x001fc6000001140e */
[----:B------:R0:W-:Y:S04]  /*c430*/  STL [R1+0x48], R6 ;  /* 0x0000480601007387 */ /* 0x0001e80000100800 */
[----:B------:R-:W5:Y:S04]  /*c440*/  LDL R14, [R1+0x138] ;  /* 0x00013800010e7983 */ /* 0x000f680000100800 */
[----:B------:R-:W-:Y:S01]  /*c450*/  STL [R1+0x4c], R7 ;  /* 0x00004c0701007387 */ /* 0x000fe20000100800 */
[----:B0-----:R-:W-:-:S03]  /*c460*/  SHF.R.S32.HI R6, RZ, 0x1f, R2 ;  /* 0x0000001fff067819 */ /* 0x001fc60000011402 */
[----:B------:R-:W5:Y:S01]  /*c470*/  LDL R2, [R1+0x13c] ;  /* 0x00013c0001027983 */ /* 0x000f620000100800 */
[----:B------:R-:W-:-:S03]  /*c480*/  SHF.R.S32.HI R3, RZ, 0x1f, R3 ;  /* 0x0000001fff037819 */ /* 0x000fc60000011403 */
[----:B------:R0:W-:Y:S04]  /*c490*/  STL [R1+0x50], R6 ;  /* 0x0000500601007387 */ /* 0x0001e80000100800 */
[----:B------:R-:W5:Y:S01]  /*c4a0*/  LDL R24, [R1+0x140] ;  /* 0x0001400001187983 */ /* 0x000f620000100800 */
[----:B0-----:R-:W-:-:S05]  /*c4b0*/  SHF.R.S32.HI R6, RZ, 0x1f, R29 ;  /* 0x0000001fff067819 */ /* 0x001fca000001141d */
[----:B------:R-:W-:Y:S04]  /*c4c0*/  STL [R1+0x54], R6 ;  /* 0x0000540601007387 */ /* 0x000fe80000100800 */
[----:B------:R-:W5:Y:S04]  /*c4d0*/  LDL R23, [R1+0x148] ;  /* 0x0001480001177983 */ /* 0x000f680000100800 */
[----:B------:R0:W-:Y:S04]  /*c4e0*/  STL [R1+0x58], R3 ;  /* 0x0000580301007387 */ /* 0x0001e80000100800 */
[----:B------:R-:W5:Y:S04]  /*c4f0*/  LDL R12, [R1+0x150] ;  /* 0x00015000010c7983 */ /* 0x000f680000100800 */
[----:B------:R-:W5:Y:S04]  /*c500*/  LDL R22, [R1+0x154] ;  /* 0x0001540001167983 */ /* 0x000f680000100800 */
[----:B------:R-:W5:Y:S01]  /*c510*/  LDL R11, [R1+0x15c] ;  /* 0x00015c00010b7983 */ /* 0x000f620000100800 */
[----:B0-----:R-:W-:-:S03]  /*c520*/  SHF.R.S32.HI R3, RZ, 0x1f, R4 ;  /* 0x0000001fff037819 */ /* 0x001fc60000011404 */
[----:B------:R-:W5:Y:S04]  /*c530*/  LDL R29, [R1+0x168] ;  /* 0x00016800011d7983 */ /* 0x000f680000100800 */
[----:B------:R-:W5:Y:S04]  /*c540*/  LDL R21, [R1+0x170] ;  /* 0x0001700001157983 */ /* 0x000f680000100800 */
[----:B------:R-:W5:Y:S04]  /*c550*/  LDL R10, [R1+0x178] ;  /* 0x00017800010a7983 */ /* 0x000f680000100800 */
[----:B------:R0:W-:Y:S04]  /*c560*/  STL [R1+0x60], R3 ;  /* 0x0000600301007387 */ /* 0x0001e80000100800 */
[----:B------:R-:W5:Y:S04]  /*c570*/  LDL R20, [R1+0x180] ;  /* 0x0001800001147983 */ /* 0x000f680000100800 */
        /* <DEDUP_REMOVED lines=8> */
[----:B0-----:R-:W5:Y:S04]  /*c600*/  LDL R3, [R1+0x16c] ;  /* 0x00016c0001037983 */ /* 0x001f680000100800 */
[----:B------:R-:W5:Y:S04]  /*c610*/  LDL R15, [R1+0x164] ;  /* 0x00016400010f7983 */ /* 0x000f680000100800 */
[----:B------:R-:W5:Y:S01]  /*c620*/  LDL R4, [R1+0x160] ;  /* 0x0001600001047983 */ /* 0x000f620000100800 */
[----:B--2---:R-:W-:-:S02]  /*c630*/  SHF.R.S32.HI R5, RZ, 0x1f, R5 ;  /* 0x0000001fff057819 */ /* 0x004fc40000011405 */
[----:B---3--:R-:W-:-:S03]  /*c640*/  SHF.R.S32.HI R13, RZ, 0x1f, R13 ;  /* 0x0000001fff0d7819 */ /* 0x008fc6000001140d */
[----:B------:R0:W-:Y:S01]  /*c650*/  STL [R1+0x64], R5 ;  /* 0x0000640501007387 */ /* 0x0001e20000100800 */
[----:B----4-:R-:W-:-:S03]  /*c660*/  SHF.R.S32.HI R0, RZ, 0x1f, R0 ;  /* 0x0000001fff007819 */ /* 0x010fc60000011400 */
[----:B0-----:R-:W2:Y:S04]  /*c670*/  LDL R5, [R1+0x158] ;  /* 0x0001580001057983 */ /* 0x001ea80000100800 */
[----:B------:R0:W-:Y:S01]  /*c680*/  STL [R1+0x68], R13 ;  /* 0x0000680d01007387 */ /* 0x0001e20000100800 */
[----:B-----5:R-:W-:-:S03]  /*c690*/  SHF.R.S32.HI R14, RZ, 0x1f, R14 ;  /* 0x0000001fff0e7819 */ /* 0x020fc6000001140e */
[----:B0-----:R-:W3:Y:S04]  /*c6a0*/  LDL R13, [R1+0x14c] ;  /* 0x00014c00010d7983 */ /* 0x001ee80000100800 */
[----:B------:R0:W-:Y:S01]  /*c6b0*/  STL [R1+0x74], R0 ;  /* 0x0000740001007387 */ /* 0x0001e20000100800 */
[----:B------:R-:W-:-:S03]  /*c6c0*/  SHF.R.S32.HI R2, RZ, 0x1f, R2 ;  /* 0x0000001fff027819 */ /* 0x000fc60000011402 */
[----:B0-----:R-:W4:Y:S04]  /*c6d0*/  LDL R0, [R1+0x144] ;  /* 0x0001440001007983 */ /* 0x001f280000100800 */
[----:B------:R0:W-:Y:S04]  /*c6e0*/  STL [R1+0x78], R14 ;  /* 0x0000780e01007387 */ /* 0x0001e80000100800 */
[----:B0-----:R-:W5:Y:S04]  /*c6f0*/  LDL R14, [R1+0x12c] ;  /* 0x00012c00010e7983 */ /* 0x001f680000100800 */
[----:B------:R0:W-:Y:S04]  /*c700*/  STL [R1+0x7c], R2 ;  /* 0x00007c0201007387 */ /* 0x0001e80000100800 */
[----:B0-----:R-:W5:Y:S01]  /*c710*/  LDL R2, [R1+0x128] ;  /* 0x0001280001027983 */ /* 0x001f620000100800 */
[----:B------:R-:W-:-:S02]  /*c720*/  SHF.R.S32.HI R24, RZ, 0x1f, R24 ;  /* 0x0000001fff187819 */ /* 0x000fc40000011418 */
[----:B------:R-:W-:Y:S02]  /*c730*/  SHF.R.S32.HI R23, RZ, 0x1f, R23 ;  /* 0x0000001fff177819 */ /* 0x000fe40000011417 */
[----:B------:R-:W-:Y:S02]  /*c740*/  SHF.R.S32.HI R12, RZ, 0x1f, R12 ;  /* 0x0000001fff0c7819 */ /* 0x000fe4000001140c */
[----:B------:R-:W-:Y:S01]  /*c750*/  SHF.R.S32.HI R22, RZ, 0x1f, R22 ;  /* 0x0000001fff167819 */ /* 0x000fe20000011416 */
[----:B------:R-:W-:Y:S01]  /*c760*/  STL [R1+0x80], R24 ;  /* 0x0000801801007387 */ /* 0x000fe20000100800 */
[----:B------:R-:W-:-:S03]  /*c770*/  SHF.R.S32.HI R11, RZ, 0x1f, R11 ;  /* 0x0000001fff0b7819 */ /* 0x000fc6000001140b */
[----:B------:R-:W-:Y:S04]  /*c780*/  STL [R1+0x84], R23 ;  /* 0x0000841701007387 */ /* 0x000fe80000100800 */
[----:B------:R0:W-:Y:S04]  /*c790*/  STL [R1+0x88], R12 ;  /* 0x0000880c01007387 */ /* 0x0001e80000100800 */
[----:B------:R-:W-:Y:S01]  /*c7a0*/  STL [R1+0x8c], R22 ;  /* 0x00008c1601007387 */ /* 0x000fe20000100800 */
[----:B------:R-:W-:Y:S02]  /*c7b0*/  SHF.R.S32.HI R10, RZ, 0x1f, R10 ;  /* 0x0000001fff0a7819 */ /* 0x000fe4000001140a */
[----:B0-----:R-:W-:-:S02]  /*c7c0*/  SHF.R.S32.HI R12, RZ, 0x1f, R29 ;  /* 0x0000001fff0c7819 */ /* 0x001fc4000001141d */
[----:B------:R-:W5:Y:S04]  /*c7d0*/  LDL R29, [R1+0x124] ;  /* 0x00012400011d7983 */ /* 0x000f680000100800 */
[----:B------:R0:W-:Y:S04]  /*c7e0*/  STL [R1+0x90], R11 ;  /* 0x0000900b01007387 */ /* 0x0001e80000100800 */
[----:B------:R1:W-:Y:S01]  /*c7f0*/  STL [R1+0x94], R12 ;  /* 0x0000940c01007387 */ /* 0x0003e20000100800 */
[----:B0-----:R-:W-:Y:S02]  /*c800*/  SHF.R.S32.HI R11, RZ, 0x1f, R21 ;  /* 0x0000001fff0b7819 */ /* 0x001fe40000011415 */
[----:B-1----:R-:W-:-:S03]  /*c810*/  SHF.R.S32.HI R12, RZ, 0x1f, R20 ;  /* 0x0000001fff0c7819 */ /* 0x002fc60000011414 */
[----:B------:R0:W-:Y:S04]  /*c820*/  STL [R1+0x98], R11 ;  /* 0x0000980b01007387 */ /* 0x0001e80000100800 */
[----:B------:R1:W-:Y:S01]  /*c830*/  STL [R1+0x9c], R10 ;  /* 0x00009c0a01007387 */ /* 0x0003e20000100800 */
[----:B------:R-:W-:Y:S02]  /*c840*/  SHF.R.S32.HI R7, RZ, 0x1f, R7 ;  /* 0x0000001fff077819 */ /* 0x000fe40000011407 */
[----:B0-----:R-:W-:Y:S02]  /*c850*/  SHF.R.S32.HI R11, RZ, 0x1f, R9 ;  /* 0x0000001fff0b7819 */ /* 0x001fe40000011409 */
[----:B------:R-:W-:Y:S02]  /*c860*/  SHF.R.S32.HI R9, RZ, 0x1f, R8 ;  /* 0x0000001fff097819 */ /* 0x000fe40000011408 */
[----:B-1----:R-:W-:Y:S01]  /*c870*/  SHF.R.S32.HI R10, RZ, 0x1f, R19 ;  /* 0x0000001fff0a7819 */ /* 0x002fe20000011413 */
[----:B------:R-:W-:Y:S01]  /*c880*/  STL [R1+0xa4], R12 ;  /* 0x0000a40c01007387 */ /* 0x000fe20000100800 */
[----:B------:R-:W-:-:S03]  /*c890*/  SHF.R.S32.HI R8, RZ, 0x1f, R18 ;  /* 0x0000001fff087819 */ /* 0x000fc60000011412 */
[----:B------:R-:W-:Y:S04]  /*c8a0*/  STL [R1+0xac], R11 ;  /* 0x0000ac0b01007387 */ /* 0x000fe80000100800 */
[----:B------:R-:W-:Y:S04]  /*c8b0*/  STL [R1+0xb0], R10 ;  /* 0x0000b00a01007387 */ /* 0x000fe80000100800 */
[----:B------:R0:W-:Y:S04]  /*c8c0*/  STL [R1+0xb4], R9 ;  /* 0x0000b40901007387 */ /* 0x0001e80000100800 */
[----:B------:R1:W-:Y:S04]  /*c8d0*/  STL [R1+0xbc], R8 ;  /* 0x0000bc0801007387 */ /* 0x0003e80000100800 */
[----:B------:R1:W-:Y:S01]  /*c8e0*/  STL [R1+0xc4], R7 ;  /* 0x0000c40701007387 */ /* 0x0003e20000100800 */
[----:B0-----:R-:W-:-:S02]  /*c8f0*/  SHF.R.S32.HI R9, RZ, 0x1f, R17 ;  /* 0x0000001fff097819 */ /* 0x001fc40000011411 */
[----:B-1----:R-:W-:-:S03]  /*c900*/  SHF.R.S32.HI R8, RZ, 0x1f, R6 ;  /* 0x0000001fff087819 */ /* 0x002fc60000011406 */
[----:B------:R-:W-:Y:S01]  /*c910*/  STL [R1+0xd0], R9 ;  /* 0x0000d00901007387 */ /* 0x000fe20000100800 */
[----:B------:R-:W-:-:S03]  /*c920*/  SHF.R.S32.HI R7, RZ, 0x1f, R16 ;  /* 0x0000001fff077819 */ /* 0x000fc60000011410 */
[----:B------:R0:W-:Y:S01]  /*c930*/  STL [R1+0xdc], R8 ;  /* 0x0000dc0801007387 */ /* 0x0001e20000100800 */
[----:B------:R-:W-:-:S03]  /*c940*/  SHF.R.S32.HI R6, RZ, 0x1f, R3 ;  /* 0x0000001fff067819 */ /* 0x000fc60000011403 */
[----:B------:R-:W5:Y:S04]  /*c950*/  LDL R3, [R1+0x120] ;  /* 0x0001200001037983 */ /* 0x000f680000100800 */
[----:B------:R1:W-:Y:S01]  /*c960*/  STL [R1+0xe0], R7 ;  /* 0x0000e00701007387 */ /* 0x0003e20000100800 */
[----:B0-----:R-:W-:-:S03]  /*c970*/  SHF.R.S32.HI R8, RZ, 0x1f, R15 ;  /* 0x0000001fff087819 */ /* 0x001fc6000001140f */
[----:B------:R2:W-:Y:S01]  /*c980*/  STL [R1+0xe4], R6 ;  /* 0x0000e40601007387 */ /* 0x0005e20000100800 */
[----:B-1----:R-:W-:-:S03]  /*c990*/  SHF.R.S32.HI R7, RZ, 0x1f, R4 ;  /* 0x0000001fff077819 */ /* 0x002fc60000011404 */
[----:B------:R-:W-:Y:S04]  /*c9a0*/  STL [R1+0xe8], R8 ;  /* 0x0000e80801007387 */ /* 0x000fe80000100800 */
[----:B------:R-:W5:Y:S04]  /*c9b0*/  LDL R4, [R1+0x11c] ;  /* 0x00011c0001047983 */ /* 0x000f680000100800 */
[----:B------:R3:W-:Y:S01]  /*c9c0*/  STL [R1+0xec], R7 ;  /* 0x0000ec0701007387 */ /* 0x0007e20000100800 */
[----:B--2---:R-:W-:-:S03]  /*c9d0*/  SHF.R.S32.HI R6, RZ, 0x1f, R5 ;  /* 0x0000001fff067819 */ /* 0x004fc60000011405 */
[----:B------:R-:W2:Y:S04]  /*c9e0*/  LDL R5, [R1+0x10c] ;  /* 0x00010c0001057983 */ /* 0x000ea80000100800 */
[----:B------:R4:W-:Y:S01]  /*c9f0*/  STL [R1+0xf0], R6 ;  /* 0x0000f00601007387 */ /* 0x0009e20000100800 */
[----:B---3--:R-:W-:-:S03]  /*ca00*/  SHF.R.S32.HI R7, RZ, 0x1f, R13 ;  /* 0x0000001fff077819 */ /* 0x008fc6000001140d */
[----:B------:R-:W3:Y:S04]  /*ca10*/  LDL R13, [R1+0x108] ;  /* 0x00010800010d7983 */ /* 0x000ee80000100800 */
[----:B------:R-:W-:Y:S01]  /*ca20*/  STL [R1+0xf4], R7 ;  /* 0x0000f40701007387 */ /* 0x000fe20000100800 */
[----:B----4-:R-:W-:-:S03]  /*ca30*/  SHF.R.S32.HI R6, RZ, 0x1f, R0 ;  /* 0x0000001fff067819 */ /* 0x010fc60000011400 */
[----:B------:R-:W4:Y:S04]  /*ca40*/  LDL R0, [R1+0x1a0] ;  /* 0x0001a00001007983 */ /* 0x000f280000100800 */
[----:B------:R5:W-:Y:S04]  /*ca50*/  STL [R1+0xf8], R6 ;  /* 0x0000f80601007387 */ /* 0x000be80000100800 */
[----:B------:R-:W4:Y:S01]  /*ca60*/  LDL R24, [R1+0x1a8] ;  /* 0x0001a80001187983 */ /* 0x000f220000100800 */
[----:B-----5:R-:W-:-:S05]  /*ca70*/  SHF.R.S32.HI R6, RZ, 0x1f, R14 ;  /* 0x0000001fff067819 */ /* 0x020fca000001140e */
[----:B------:R-:W-:Y:S04]  /*ca80*/  STL [R1+0xfc], R6 ;  /* 0x0000fc0601007387 */ /* 0x000fe80000100800 */
[----:B------:R-:W5:Y:S01]  /*ca90*/  LDL R23, [R1+0x1ac] ;  /* 0x0001ac0001177983 */ /* 0x000f620000100800 */
[----:B------:R-:W-:-:S05]  /*caa0*/  SHF.R.S32.HI R2, RZ, 0x1f, R2 ;  /* 0x0000001fff027819 */ /* 0x000fca0000011402 */
[----:B------:R0:W-:Y:S04]  /*cab0*/  STL [R1+0x100], R2 ;  /* 0x0001000201007387 */ /* 0x0001e80000100800 */
[----:B------:R-:W5:Y:S04]  /*cac0*/  LDL R12, [R1+0x1b4] ;  /* 0x0001b400010c7983 */ /* 0x000f680000100800 */
[----:B------:R-:W5:Y:S04]  /*cad0*/  LDL R22, [R1+0x1b8] ;  /* 0x0001b80001167983 */ /* 0x000f680000100800 */
[----:B0-----:R-:W5:Y:S04]  /*cae0*/  LDL R2, [R1+0x1c8] ;  /* 0x0001c80001027983 */ /* 0x001f680000100800 */
[----:B------:R-:W5:Y:S04]  /*caf0*/  LDL R11, [R1+0x1c0] ;  /* 0x0001c000010b7983 */ /* 0x000f680000100800 */
[----:B------:R-:W5:Y:S01]  /*cb00*/  LDL R21, [R1+0x1cc] ;  /* 0x0001cc0001157983 */ /* 0x000f620000100800 */
[----:B------:R-:W-:-:S03]  /*cb10*/  SHF.R.S32.HI R6, RZ, 0x1f, R29 ;  /* 0x0000001fff067819 */ /* 0x000fc6000001141d */
        /* <DEDUP_REMOVED lines=11> */
[----:B------:R-:W5:Y:S04]  /*cbd0*/  LDL R15, [R1+0x214] ;  /* 0x00021400010f7983 */ /* 0x000f680000100800 */
[----:B------:R-:W5:Y:S04]  /*cbe0*/  LDL R14, [R1+0x218] ;  /* 0x00021800010e7983 */ /* 0x000f680000100800 */
[----:B------:R-:W5:Y:S01]  /*cbf0*/  LDL R29, [R1+0x220] ;  /* 0x00022000011d7983 */ /* 0x000f620000100800 */
[----:B------:R-:W-:-:S05]  /*cc00*/  SHF.R.S32.HI R3, RZ, 0x1f, R3 ;  /* 0x0000001fff037819 */ /* 0x000fca0000011403 */
[----:B------:R0:W-:Y:S04]  /*cc10*/  STL [R1+0x19c], R3 ;  /* 0x00019c0301007387 */ /* 0x0001e80000100800 */
[----:B0-----:R-:W5:Y:S01]  /*cc20*/  LDL R3, [R1+0x228] ;  /* 0x0002280001037983 */ /* 0x001f620000100800 */
[----:B------:R-:W-:-:S05]  /*cc30*/  SHF.R.S32.HI R4, RZ, 0x1f, R4 ;  /* 0x0000001fff047819 */ /* 0x000fca0000011404 */
[----:B------:R0:W-:Y:S04]  /*cc40*/  STL [R1+0x1a4], R4 ;  /* 0x0001a40401007387 */ /* 0x0001e80000100800 */
[----:B0-----:R-:W5:Y:S01]  /*cc50*/  LDL R4, [R1+0x22c] ;  /* 0x00022c0001047983 */ /* 0x001f620000100800 */
[----:B--2---:R-:W-:-:S05]  /*cc60*/  SHF.R.S32.HI R5, RZ, 0x1f, R5 ;  /* 0x0000001fff057819 */ /* 0x004fca0000011405 */
[----:B------:R0:W-:Y:S01]  /*cc70*/  STL [R1+0x1b0], R5 ;  /* 0x0001b00501007387 */ /* 0x0001e20000100800 */
[----:B---3--:R-:W-:-:S03]  /*cc80*/  SHF.R.S32.HI R13, RZ, 0x1f, R13 ;  /* 0x0000001fff0d7819 */ /* 0x008fc6000001140d */
[----:B0-----:R-:W2:Y:S04]  /*cc90*/  LDL R5, [R1+0x234] ;  /* 0x0002340001057983 */ /* 0x001ea80000100800 */
[----:B------:R0:W-:Y:S01]  /*cca0*/  STL [R1+0x1bc], R13 ;  /* 0x0001bc0d01007387 */ /* 0x0001e20000100800 */
[----:B----4-:R-:W-:-:S03]  /*ccb0*/  SHF.R.S32.HI R0, RZ, 0x1f, R0 ;  /* 0x0000001fff007819 */ /* 0x010fc60000011400 */
[----:B0-----:R-:W3:Y:S04]  /*ccc0*/  LDL R13, [R1+0x238] ;  /* 0x00023800010d7983 */ /* 0x001ee80000100800 */
[----:B------:R0:W-:Y:S01]  /*ccd0*/  STL [R1+0x1c4], R0 ;  /* 0x0001c40001007387 */ /* 0x0001e20000100800 */
[----:B------:R-:W-:-:S03]  /*cce0*/  SHF.R.S32.HI R24, RZ, 0x1f, R24 ;  /* 0x0000001fff187819 */ /* 0x000fc60000011418 */
[----:B0-----:R-:W4:Y:S04]  /*ccf0*/  LDL R0, [R1+0x240] ;  /* 0x0002400001007983 */ /* 0x001f280000100800 */
[----:B------:R-:W-:Y:S01]  /*cd00*/  STL [R1+0x1d0], R24 ;  /* 0x0001d01801007387 */ /* 0x000fe20000100800 */
[----:B-----5:R-:W-:-:S05]  /*cd10*/  SHF.R.S32.HI R23, RZ, 0x1f, R23 ;  /* 0x0000001fff177819 */ /* 0x020fca0000011417 */
[----:B------:R-:W-:Y:S01]  /*cd20*/  STL [R1+0x1dc], R23 ;  /* 0x0001dc1701007387 */ /* 0x000fe20000100800 */
[----:B------:R-:W-:Y:S02]  /*cd30*/  SHF.R.S32.HI R12, RZ, 0x1f, R12 ;  /* 0x0000001fff0c7819 */ /* 0x000fe4000001140c */
[----:B------:R-:W-:-:S03]  /*cd40*/  SHF.R.S32.HI R22, RZ, 0x1f, R22 ;  /* 0x0000001fff167819 */ /* 0x000fc60000011416 */
[----:B------:R0:W-:Y:S04]  /*cd50*/  STL [R1+0x1e4], R12 ;  /* 0x0001e40c01007387 */ /* 0x0001e80000100800 */
[----:B------:R-:W-:Y:S01]  /*cd60*/  STL [R1+0x1f0], R22 ;  /* 0x0001f01601007387 */ /* 0x000fe20000100800 */
[----:B0-----:R-:W-:-:S03]  /*cd70*/  SHF.R.S32.HI R12, RZ, 0x1f, R2 ;  /* 0x0000001fff0c7819 */ /* 0x001fc60000011402 */
[----:B------:R-:W5:Y:S01]  /*cd80*/  LDL R2, [R1+0x244] ;  /* 0x0002440001027983 */ /* 0x000f620000100800 */
[----:B------:R-:W-:-:S05]  /*cd90*/  SHF.R.S32.HI R11, RZ, 0x1f, R11 ;  /* 0x0000001fff0b7819 */ /* 0x000fca000001140b */
[----:B------:R0:W-:Y:S04]  /*cda0*/  STL [R1+0x1fc], R11 ;  /* 0x0001fc0b01007387 */ /* 0x0001e80000100800 */
[----:B------:R1:W-:Y:S01]  /*cdb0*/  STL [R1+0x204], R12 ;  /* 0x0002040c01007387 */ /* 0x0003e20000100800 */
[----:B0-----:R-:W-:Y:S02]  /*cdc0*/  SHF.R.S32.HI R11, RZ, 0x1f, R21 ;  /* 0x0000001fff0b7819 */ /* 0x001fe40000011415 */
[----:B-1----:R-:W-:Y:S02]  /*cdd0*/  SHF.R.S32.HI R12, RZ, 0x1f, R10 ;  /* 0x0000001fff0c7819 */ /* 0x002fe4000001140a */
[----:B------:R-:W-:Y:S01]  /*cde0*/  SHF.R.S32.HI R10, RZ, 0x1f, R20 ;  /* 0x0000001fff0a7819 */ /* 0x000fe20000011414 */
[----:B------:R0:W-:Y:S04]  /*cdf0*/  STL [R1+0x210], R11 ;  /* 0x0002100b01007387 */ /* 0x0001e80000100800 */
[----:B------:R-:W-:Y:S04]  /*ce00*/  STL [R1+0x21c], R12 ;  /* 0x00021c0c01007387 */ /* 0x000fe80000100800 */
[----:B------:R1:W-:Y:S01]  /*ce10*/  STL [R1+0x224], R10 ;  /* 0x0002240a01007387 */ /* 0x0003e20000100800 */
[----:B0-----:R-:W-:-:S02]  /*ce20*/  SHF.R.S32.HI R11, RZ, 0x1f, R9 ;  /* 0x0000001fff0b7819 */ /* 0x001fc40000011409 */
[----:B------:R-:W-:-:S03]  /*ce30*/  SHF.R.S32.HI R9, RZ, 0x1f, R19 ;  /* 0x0000001fff097819 */ /* 0x000fc60000011413 */
[----:B------:R-:W-:Y:S01]  /*ce40*/  STL [R1+0x230], R11 ;  /* 0x0002300b01007387 */ /* 0x000fe20000100800 */
        /* <DEDUP_REMOVED lines=8> */
[----:B-1----:R-:W-:-:S03]  /*ced0*/  SHF.R.S32.HI R8, RZ, 0x1f, R6 ;  /* 0x0000001fff087819 */ /* 0x002fc60000011406 */
[----:B------:R0:W-:Y:S01]  /*cee0*/  STL [R1+0x268], R7 ;  /* 0x0002680701007387 */ /* 0x0001e20000100800 */
[----:B------:R-:W-:-:S03]  /*cef0*/  SHF.R.S32.HI R6, RZ, 0x1f, R16 ;  /* 0x0000001fff067819 */ /* 0x000fc60000011410 */
[----:B------:R-:W-:Y:S04]  /*cf00*/  STL [R1+0x274], R8 ;  /* 0x0002740801007387 */ /* 0x000fe80000100800 */
[----:B------:R-:W5:Y:S01]  /*cf10*/  LDL R17, [R1+0x24c] ;  /* 0x00024c0001117983 */ /* 0x000f620000100800 */
[----:B0-----:R-:W-:-:S03]  /*cf20*/  SHF.R.S32.HI R7, RZ, 0x1f, R15 ;  /* 0x0000001fff077819 */ /* 0x001fc6000001140f */
[----:B------:R0:W-:Y:S04]  /*cf30*/  STL [R1+0x27c], R6 ;  /* 0x00027c0601007387 */ /* 0x0001e80000100800 */
[----:B------:R1:W-:Y:S01]  /*cf40*/  STL [R1+0x288], R7 ;  /* 0x0002880701007387 */ /* 0x0003e20000100800 */
[----:B0-----:R-:W-:Y:S02]  /*cf50*/  SHF.R.S32.HI R6, RZ, 0x1f, R14 ;  /* 0x0000001fff067819 */ /* 0x001fe4000001140e */
[----:B------:R-:W-:Y:S02]  /*cf60*/  SHF.R.S32.HI R3, RZ, 0x1f, R3 ;  /* 0x0000001fff037819 */ /* 0x000fe40000011403 */
[----:B-1----:R-:W-:Y:S01]  /*cf70*/  SHF.R.S32.HI R7, RZ, 0x1f, R29 ;  /* 0x0000001fff077819 */ /* 0x002fe2000001141d */
[----:B------:R0:W-:Y:S04]  /*cf80*/  STL [R1+0x294], R6 ;  /* 0x0002940601007387 */ /* 0x0001e80000100800 */
[----:B0-----:R-:W5:Y:S04]  /*cf90*/  LDL R6, [R1+0x254] ;  /* 0x0002540001067983 */ /* 0x001f680000100800 */
[----:B------:R-:W-:Y:S01]  /*cfa0*/  STL [R1+0x29c], R7 ;  /* 0x00029c0701007387 */ /* 0x000fe20000100800 */
[----:B------:R-:W-:-:S03]  /*cfb0*/  SHF.R.S32.HI R4, RZ, 0x1f, R4 ;  /* 0x0000001fff047819 */ /* 0x000fc60000011404 */
[----:B------:R-:W5:Y:S04]  /*cfc0*/  LDL R16, [R1+0x258] ;  /* 0x0002580001107983 */ /* 0x000f680000100800 */
[----:B------:R2:W-:Y:S04]  /*cfd0*/  STL [R1+0x2a8], R3 ;  /* 0x0002a80301007387 */ /* 0x0005e80000100800 */
[----:B------:R-:W5:Y:S04]  /*cfe0*/  LDL R15, [R1+0x260] ;  /* 0x00026000010f7983 */ /* 0x000f680000100800 */
[----:B------:R-:W-:Y:S04]  /*cff0*/  STL [R1+0x2b4], R4 ;  /* 0x0002b40401007387 */ /* 0x000fe80000100800 */
[----:B------:R-:W5:Y:S01]  /*d000*/  LDL R14, [R1+0x264] ;  /* 0x00026400010e7983 */ /* 0x000f620000100800 */
[----:B--2---:R-:W-:-:S05]  /*d010*/  SHF.R.S32.HI R3, RZ, 0x1f, R5 ;  /* 0x0000001fff037819 */ /* 0x004fca0000011405 */
[----:B------:R3:W-:Y:S04]  /*d020*/  STL [R1+0x2bc], R3 ;  /* 0x0002bc0301007387 */ /* 0x0007e80000100800 */
[----:B------:R-:W2:Y:S01]  /*d030*/  LDL R24, [R1+0x26c] ;  /* 0x00026c0001187983 */ /* 0x000ea20000100800 */
[----:B---3--:R-:W-:-:S05]  /*d040*/  SHF.R.S32.HI R3, RZ, 0x1f, R13 ;  /* 0x0000001fff037819 */ /* 0x008fca000001140d */
[----:B------:R-:W-:Y:S04]  /*d050*/  STL [R1+0x2c8], R3 ;  /* 0x0002c80301007387 */ /* 0x000fe80000100800 */
[----:B------:R-:W3:Y:S01]  /*d060*/  LDL R23, [R1+0x270] ;  /* 0x0002700001177983 */ /* 0x000ee20000100800 */
[----:B----4-:R-:W-:-:S05]  /*d070*/  SHF.R.S32.HI R0, RZ, 0x1f, R0 ;  /* 0x0000001fff007819 */ /* 0x010fca0000011400 */
[----:B------:R5:W-:Y:S04]  /*d080*/  STL [R1+0x2d4], R0 ;  /* 0x0002d40001007387 */ /* 0x000be80000100800 */
[----:B------:R-:W4:Y:S04]  /*d090*/  LDL R22, [R1+0x278] ;  /* 0x0002780001167983 */ /* 0x000f280000100800 */
[----:B------:R-:W4:Y:S04]  /*d0a0*/  LDL R12, [R1+0x280] ;  /* 0x00028000010c7983 */ /* 0x000f280000100800 */
[----:B------:R-:W4:Y:S04]  /*d0b0*/  LDL R21, [R1+0x284] ;  /* 0x0002840001157983 */ /* 0x000f280000100800 */
[----:B------:R-:W4:Y:S04]  /*d0c0*/  LDL R29, [R1+0x28c] ;  /* 0x00028c00011d7983 */ /* 0x000f280000100800 */
[----:B------:R-:W4:Y:S04]  /*d0d0*/  LDL R11, [R1+0x290] ;  /* 0x00029000010b7983 */ /* 0x000f280000100800 */
[----:B------:R-:W4:Y:S01]  /*d0e0*/  LDL R20, [R1+0x298] ;  /* 0x0002980001147983 */ /* 0x000f220000100800 */
[----:B-----5:R-:W-:-:S05]  /*d0f0*/  SHF.R.S32.HI R0, RZ, 0x1f, R2 ;  /* 0x0000001fff007819 */ /* 0x020fca0000011402 */
[----:B------:R0:W-:Y:S04]  /*d100*/  STL [R1+0x2dc], R0 ;  /* 0x0002dc0001007387 */ /* 0x0001e80000100800 */
        /* <DEDUP_REMOVED lines=16> */
[----:B------:R0:W-:Y:S01]  /*d210*/  STL [R1+0x2f4], R6 ;  /* 0x0002f40601007387 */ /* 0x0001e20000100800 */
[----:B------:R-:W-:-:S03]  /*d220*/  SHF.R.S32.HI R16, RZ, 0x1f, R16 ;  /* 0x0000001fff107819 */ /* 0x000fc60000011410 */
[----:B0-----:R-:W5:Y:S01]  /*d230*/  LDL R6, [R1+0x2f0] ;  /* 0x0002f00001067983 */ /* 0x001f620000100800 */
[----:B------:R-:W-:-:S03]  /*d240*/  SHF.R.S32.HI R15, RZ, 0x1f, R15 ;  /* 0x0000001fff0f7819 */ /* 0x000fc6000001140f */
[----:B------:R0:W-:Y:S01]  /*d250*/  STL [R1+0x2fc], R16 ;  /* 0x0002fc1001007387 */ /* 0x0001e20000100800 */
[----:B------:R-:W-:-:S03]  /*d260*/  SHF.R.S32.HI R14, RZ, 0x1f, R14 ;  /* 0x0000001fff0e7819 */ /* 0x000fc6000001140e */
[----:B0-----:R-:W5:Y:S04]  /*d270*/  LDL R16, [R1+0x2f8] ;  /* 0x0002f80001107983 */ /* 0x001f680000100800 */
[----:B------:R0:W-:Y:S04]  /*d280*/  STL [R1+0x308], R15 ;  /* 0x0003080f01007387 */ /* 0x0001e80000100800 */
[----:B0-----:R-:W5:Y:S04]  /*d290*/  LDL R15, [R1+0x300] ;  /* 0x00030000010f7983 */ /* 0x001f680000100800 */
[----:B------:R0:W-:Y:S04]  /*d2a0*/  STL [R1+0x314], R14 ;  /* 0x0003140e01007387 */ /* 0x0001e80000100800 */
[----:B0-----:R-:W5:Y:S01]  /*d2b0*/  LDL R14, [R1+0x304] ;  /* 0x00030400010e7983 */ /* 0x001f620000100800 */
[----:B--2---:R-:W-:-:S05]  /*d2c0*/  SHF.R.S32.HI R24, RZ, 0x1f, R24 ;  /* 0x0000001fff187819 */ /* 0x004fca0000011418 */
[----:B------:R0:W-:Y:S01]  /*d2d0*/  STL [R1+0x320], R24 ;  /* 0x0003201801007387 */ /* 0x0001e20000100800 */
[----:B---3--:R-:W-:-:S03]  /*d2e0*/  SHF.R.S32.HI R23, RZ, 0x1f, R23 ;  /* 0x0000001fff177819 */ /* 0x008fc60000011417 */
[----:B0-----:R-:W2:Y:S04]  /*d2f0*/  LDL.LU R24, [R1+0x1634] ;  /* 0x0016340001187983 */ /* 0x001ea80000300800 */
[----:B------:R0:W-:Y:S01]  /*d300*/  STL [R1+0x328], R23 ;  /* 0x0003281701007387 */ /* 0x0001e20000100800 */
[----:B----4-:R-:W-:-:S03]  /*d310*/  SHF.R.S32.HI R22, RZ, 0x1f, R22 ;  /* 0x0000001fff167819 */ /* 0x010fc60000011416 */
[----:B0-----:R-:W3:Y:S01]  /*d320*/  LDL.LU R23, [R1+0x1630] ;  /* 0x0016300001177983 */ /* 0x001ee20000300800 */
[----:B------:R-:W-:-:S03]  /*d330*/  SHF.R.S32.HI R12, RZ, 0x1f, R12 ;  /* 0x0000001fff0c7819 */ /* 0x000fc6000001140c */
[----:B------:R0:W-:Y:S01]  /*d340*/  STL [R1+0x32c], R22 ;  /* 0x00032c1601007387 */ /* 0x0001e20000100800 */
[----:B------:R-:W-:Y:S02]  /*d350*/  SHF.R.S32.HI R21, RZ, 0x1f, R21 ;  /* 0x0000001fff157819 */ /* 0x000fe40000011415 */
[----:B------:R-:W-:Y:S01]  /*d360*/  SHF.R.S32.HI R29, RZ, 0x1f, R29 ;  /* 0x0000001fff1d7819 */ /* 0x000fe2000001141d */
[----:B0-----:R-:W4:Y:S01]  /*d370*/  LDL.LU R22, [R1+0x162c] ;  /* 0x00162c0001167983 */ /* 0x001f220000300800 */
[----:B------:R-:W-:-:S03]  /*d380*/  SHF.R.S32.HI R11, RZ, 0x1f, R11 ;  /* 0x0000001fff0b7819 */ /* 0x000fc6000001140b */
[----:B------:R0:W-:Y:S01]  /*d390*/  STL [R1+0x330], R12 ;  /* 0x0003300c01007387 */ /* 0x0001e20000100800 */
[----:B------:R-:W-:-:S03]  /*d3a0*/  SHF.R.S32.HI R20, RZ, 0x1f, R20 ;  /* 0x0000001fff147819 */ /* 0x000fc60000011414 */
[----:B0-----:R-:W2:Y:S04]  /*d3b0*/  LDL.LU R12, [R1+0x1628] ;  /* 0x00162800010c7983 */ /* 0x001ea80000300800 */
[----:B------:R0:W-:Y:S01]  /*d3c0*/  STL [R1+0x334], R21 ;  /* 0x0003341501007387 */ /* 0x0001e20000100800 */
[----:B-----5:R-:W-:-:S03]  /*d3d0*/  SHF.R.S32.HI R3, RZ, 0x1f, R3 ;  /* 0x0000001fff037819 */ /* 0x020fc60000011403 */
[----:B0-----:R-:W5:Y:S01]  /*d3e0*/  LDL.LU R21, [R1+0x1624] ;  /* 0x0016240001157983 */ /* 0x001f620000300800 */
[----:B------:R-:W-:-:S03]  /*d3f0*/  SHF.R.S32.HI R4, RZ, 0x1f, R4 ;  /* 0x0000001fff047819 */ /* 0x000fc60000011404 */
[----:B------:R0:W-:Y:S01]  /*d400*/  STL [R1+0x338], R29 ;  /* 0x0003381d01007387 */ /* 0x0001e20000100800 */
[----:B------:R-:W-:Y:S02]  /*d410*/  SHF.R.S32.HI R13, RZ, 0x1f, R13 ;  /* 0x0000001fff0d7819 */ /* 0x000fe4000001140d */
[----:B------:R-:W-:Y:S01]  /*d420*/  SHF.R.S32.HI R5, RZ, 0x1f, R5 ;  /* 0x0000001fff057819 */ /* 0x000fe20000011405 */
[----:B0-----:R-:W2:Y:S04]  /*d430*/  LDL R29, [R1+0x318] ;  /* 0x00031800011d7983 */ /* 0x001ea80000100800 */
[----:B------:R0:W-:Y:S01]  /*d440*/  STL [R1+0x33c], R11 ;  /* 0x00033c0b01007387 */ /* 0x0001e20000100800 */
[----:B------:R-:W-:-:S03]  /*d450*/  SHF.R.S32.HI R0, RZ, 0x1f, R0 ;  /* 0x0000001fff007819 */ /* 0x000fc60000011400 */
[----:B0-----:R-:W2:Y:S04]  /*d460*/  LDL.LU R11, [R1+0x1620] ;  /* 0x00162000010b7983 */ /* 0x001ea80000300800 */
[----:B------:R0:W-:Y:S01]  /*d470*/  STL [R1+0x340], R20 ;  /* 0x0003401401007387 */ /* 0x0001e20000100800 */
[----:B------:R-:W-:-:S03]  /*d480*/  SHF.R.S32.HI R2, RZ, 0x1f, R2 ;  /* 0x0000001fff027819 */ /* 0x000fc60000011402 */
        /* <DEDUP_REMOVED lines=12> */
[----:B0-----:R-:W3:Y:S01]  /*d550*/  LDL.LU R2, [R1+0x1604] ;  /* 0x0016040001027983 */ /* 0x001ee20000300800 */
[----:B------:R-:W-:-:S05]  /*d560*/  SHF.R.S32.HI R10, RZ, 0x1f, R10 ;  /* 0x0000001fff0a7819 */ /* 0x000fca000001140a */
[----:B------:R0:W-:Y:S01]  /*d570*/  STL [R1+0x35c], R10 ;  /* 0x00035c0a01007387 */ /* 0x0001e20000100800 */
[----:B------:R-:W-:Y:S02]  /*d580*/  SHF.R.S32.HI R8, RZ, 0x1f, R8 ;  /* 0x0000001fff087819 */ /* 0x000fe40000011408 */
[----:B0-----:R-:W-:Y:S02]  /*d590*/  SHF.R.S32.HI R10, RZ, 0x1f, R9 ;  /* 0x0000001fff0a7819 */ /* 0x001fe40000011409 */
[----:B------:R-:W-:-:S03]  /*d5a0*/  SHF.R.S32.HI R9, RZ, 0x1f, R19 ;  /* 0x0000001fff097819 */ /* 0x000fc60000011413 */
[----:B------:R0:W-:Y:S04]  /*d5b0*/  STL [R1+0x360], R10 ;  /* 0x0003600a01007387 */ /* 0x0001e80000100800 */
[----:B0-----:R-:W4:Y:S04]  /*d5c0*/  LDL.LU R10, [R1+0x38] ;  /* 0x00003800010a7983 */ /* 0x001f280000300800 */
[----:B------:R0:W-:Y:S04]  /*d5d0*/  STL [R1+0x364], R9 ;  /* 0x0003640901007387 */ /* 0x0001e80000100800 */
[----:B------:R1:W-:Y:S01]  /*d5e0*/  STL [R1+0x368], R8 ;  /* 0x0003680801007387 */ /* 0x0003e20000100800 */
[----:B0-----:R-:W-:-:S02]  /*d5f0*/  SHF.R.S32.HI R9, RZ, 0x1f, R18 ;  /* 0x0000001fff097819 */ /* 0x001fc40000011412 */
[----:B-1----:R-:W-:-:S03]  /*d600*/  SHF.R.S32.HI R8, RZ, 0x1f, R7 ;  /* 0x0000001fff087819 */ /* 0x002fc60000011407 */
[----:B------:R0:W-:Y:S01]  /*d610*/  STL [R1+0x36c], R9 ;  /* 0x00036c0901007387 */ /* 0x0001e20000100800 */
[----:B------:R-:W-:-:S03]  /*d620*/  SHF.R.S32.HI R7, RZ, 0x1f, R17 ;  /* 0x0000001fff077819 */ /* 0x000fc60000011411 */
[----:B------:R-:W4:Y:S04]  /*d630*/  LDL.LU R19, [R1+0x18] ;  /* 0x0000180001137983 */ /* 0x000f280000300800 */
[----:B------:R-:W-:Y:S04]  /*d640*/  STL [R1+0x370], R8 ;  /* 0x0003700801007387 */ /* 0x000fe80000100800 */
[----:B0-----:R-:W4:Y:S04]  /*d650*/  LDL.LU R9, [R1+0x34] ;  /* 0x0000340001097983 */ /* 0x001f280000300800 */
[----:B------:R0:W-:Y:S04]  /*d660*/  STL [R1+0x374], R7 ;  /* 0x0003740701007387 */ /* 0x0001e80000100800 */
[----:B------:R-:W4:Y:S01]  /*d670*/  LDL.LU R18, [R1+0x14] ;  /* 0x0000140001127983 */ /* 0x000f220000300800 */
[----:B0-----:R-:W-:-:S02]  /*d680*/  SHF.R.S32.HI R7, RZ, 0x1f, R6 ;  /* 0x0000001fff077819 */ /* 0x001fc40000011406 */
[----:B------:R-:W-:-:S03]  /*d690*/  SHF.R.S32.HI R6, RZ, 0x1f, R16 ;  /* 0x0000001fff067819 */ /* 0x000fc60000011410 */
[----:B------:R0:W-:Y:S04]  /*d6a0*/  STL [R1+0x378], R7 ;  /* 0x0003780701007387 */ /* 0x0001e80000100800 */
[----:B------:R-:W4:Y:S04]  /*d6b0*/  LDL.LU R8, [R1+0x30] ;  /* 0x0000300001087983 */ /* 0x000f280000300800 */
[----:B------:R1:W-:Y:S01]  /*d6c0*/  STL [R1+0x37c], R6 ;  /* 0x00037c0601007387 */ /* 0x0003e20000100800 */
[----:B0-----:R-:W-:-:S03]  /*d6d0*/  SHF.R.S32.HI R7, RZ, 0x1f, R15 ;  /* 0x0000001fff077819 */ /* 0x001fc6000001140f */
[----:B------:R-:W4:Y:S01]  /*d6e0*/  LDL.LU R17, [R1+0x10] ;  /* 0x0000100001117983 */ /* 0x000f220000300800 */
[----:B-1----:R-:W-:-:S03]  /*d6f0*/  SHF.R.S32.HI R6, RZ, 0x1f, R14 ;  /* 0x0000001fff067819 */ /* 0x002fc6000001140e */
[----:B------:R0:W-:Y:S04]  /*d700*/  STL [R1+0x380], R7 ;  /* 0x0003800701007387 */ /* 0x0001e80000100800 */
[----:B0-----:R-:W4:Y:S04]  /*d710*/  LDL.LU R7, [R1+0x2c] ;  /* 0x00002c0001077983 */ /* 0x001f280000300800 */
[----:B------:R3:W-:Y:S01]  /*d720*/  STL [R1+0x384], R6 ;  /* 0x0003840601007387 */ /* 0x0007e20000100800 */
[----:B--2---:R-:W-:Y:S02]  /*d730*/  SHF.R.S32.HI R14, RZ, 0x1f, R0 ;  /* 0x0000001fff0e7819 */ /* 0x004fe40000011400 */
[----:B---3--:R-:W-:-:S02]  /*d740*/  SHF.R.S32.HI R6, RZ, 0x1f, R2 ;  /* 0x0000001fff067819 */ /* 0x008fc40000011402 */
[----:B------:R-:W2:Y:S04]  /*d750*/  LDL.LU R2, [R1+0x1600] ;  /* 0x0016000001027983 */ /* 0x000ea80000300800 */
[----:B------:R-:W3:Y:S04]  /*d760*/  LDL.LU R0, [R1+0x15fc] ;  /* 0x0015fc0001007983 */ /* 0x000ee80000300800 */
[----:B------:R0:W-:Y:S04]  /*d770*/  STL [R1+0x388], R6 ;  /* 0x0003880601007387 */ /* 0x0001e80000100800 */
[----:B------:R-:W4:Y:S01]  /*d780*/  LDL.LU R16, [R1+0xc] ;  /* 0x00000c0001107983 */ /* 0x000f220000300800 */
[----:B------:R-:W-:-:S03]  /*d790*/  SHF.R.S32.HI R4, RZ, 0x1f, R4 ;  /* 0x0000001fff047819 */ /* 0x000fc60000011404 */
[----:B0-----:R-:W4:Y:S04]  /*d7a0*/  LDL.LU R6, [R1+0x28] ;  /* 0x0000280001067983 */ /* 0x001f280000300800 */
[----:B------:R0:W-:Y:S02]  /*d7b0*/  STL [R1+0x38c], R14 ;  /* 0x00038c0e01007387 */ /* 0x0001e40000100800 */
[----:B0-----:R-:W-:Y:S02]  /*d7c0*/  SHF.R.S32.HI R14, RZ, 0x1f, R29 ;  /* 0x0000001fff0e7819 */ /* 0x001fe4000001141d */
[----:B------:R-:W4:Y:S04]  /*d7d0*/  LDL.LU R29, [R1+0x8] ;  /* 0x00000800011d7983 */ /* 0x000f280000300800 */
[----:B------:R2:W-:Y:S04]  /*d7e0*/  STL [R1+0x394], R14 ;  /* 0x0003940e01007387 */ /* 0x0005e80000100800 */
[----:B------:R-:W4:Y:S04]  /*d7f0*/  LDL.LU R15, [R1+0x24] ;  /* 0x00002400010f7983 */ /* 0x000f280000300800 */
[----:B------:R3:W-:Y:S01]  /*d800*/  STL [R1+0x398], R4 ;  /* 0x0003980401007387 */ /* 0x0007e20000100800 */
[----:B--2---:R-:W-:-:S02]  /*d810*/  IADD3 R14, P0, PT, R5, R2, RZ ;  /* 0x00000002050e7210 */ /* 0x004fc40007f1e0ff */
[----:B---3--:R-:W-:Y:S02]  /*d820*/  IADD3 R4, P1, PT, R5, R0, RZ ;  /* 0x0000000005047210 */ /* 0x008fe40007f3e0ff */
[----:B------:R-:W2:Y:S04]  /*d830*/  LDL.LU R5, [R1+0x40] ;  /* 0x0000400001057983 */ /* 0x000ea80000300800 */
[----:B------:R0:W-:Y:S04]  /*d840*/  STL [R1+0x1470], R14 ;  /* 0x0014700e01007387 */ /* 0x0001e80000100800 */
[----:B0-----:R-:W3:Y:S04]  /*d850*/  LDL.LU R14, [R1+0x4] ;  /* 0x00000400010e7983 */ /* 0x001ee80000300800 */
[----:B------:R2:W-:Y:S02]  /*d860*/  STL [R1+0x146c], R4 ;  /* 0x00146c0401007387 */ /* 0x0005e40000100800 */
[----:B--2---:R-:W-:-:S05]  /*d870*/  IADD3 R4, P2, PT, R5, R2, RZ ;  /* 0x0000000205047210 */ /* 0x004fca0007f5e0ff */
[----:B------:R0:W-:Y:S04]  /*d880*/  STL [R1+0x1468], R4 ;  /* 0x0014680401007387 */ /* 0x0001e80000100800 */
[----:B0-----:R-:W2:Y:S01]  /*d890*/  LDL.LU R4, [R1+0x15f8] ;  /* 0x0015f80001047983 */ /* 0x001ea20000300800 */
[----:B------:R-:W-:-:S05]  /*d8a0*/  IADD3 R5, P3, PT, R5, R0, RZ ;  /* 0x0000000005057210 */ /* 0x000fca0007f7e0ff */
[----:B------:R0:W-:Y:S02]  /*d8b0*/  STL [R1+0x1460], R5 ;  /* 0x0014600501007387 */ /* 0x0001e40000100800 */
[C---:B0-----:R-:W-:Y:S02]  /*d8c0*/  IADD3 R5, P4, PT, R3.reuse, R2, RZ ;  /* 0x0000000203057210 */ /* 0x041fe40007f9e0ff */
[----:B------:R-:W-:-:S03]  /*d8d0*/  IADD3 R3, P5, PT, R3, R0, RZ ;  /* 0x0000000003037210 */ /* 0x000fc60007fbe0ff */
[----:B------:R0:W-:Y:S04]  /*d8e0*/  STL [R1+0x1464], R5 ;  /* 0x0014640501007387 */ /* 0x0001e80000100800 */
[----:B0-----:R-:W3:Y:S04]  /*d8f0*/  LDL.LU R5, [R1+0x1c] ;  /* 0x00001c0001057983 */ /* 0x001ee80000300800 */
[----:B------:R2:W-:Y:S02]  /*d900*/  STL [R1+0x1454], R3 ;  /* 0x0014540301007387 */ /* 0x0005e40000100800 */
[----:B--2---:R-:W-:-:S05]  /*d910*/  IMAD.X R3, R13, 0x1, R4, P0 ;  /* 0x000000010d037824 */ /* 0x004fca00000e0604 */
[----:B------:R4:W-:Y:S02]  /*d920*/  STL [R1+0x145c], R3 ;  /* 0x00145c0301007387 */ /* 0x0009e40000100800 */
[----:B----4-:R-:W-:-:S05]  /*d930*/  IADD3 R3, P0, PT, R10, R2, RZ ;  /* 0x000000020a037210 */ /* 0x010fca0007f1e0ff */
[----:B------:R0:W-:Y:S04]  /*d940*/  STL [R1+0x1458], R3 ;  /* 0x0014580301007387 */ /* 0x0001e80000100800 */
[----:B0-----:R-:W2:Y:S02]  /*d950*/  LDL.LU R3, [R1+0x15f4] ;  /* 0x0015f40001037983 */ /* 0x001ea40000300800 */
[----:B--2---:R-:W-:Y:S01]  /*d960*/  IMAD.X R13, R13, 0x1, R3, P1 ;  /* 0x000000010d0d7824 */ /* 0x004fe200008e0603 */
[----:B------:R-:W-:-:S04]  /*d970*/  IADD3 R10, P1, PT, R10, R0, RZ ;  /* 0x000000000a0a7210 */ /* 0x000fc80007f3e0ff */
[----:B------:R0:W-:Y:S04]  /*d980*/  STL [R1+0x1450], R13 ;  /* 0x0014500d01007387 */ /* 0x0001e80000100800 */
[----:B0-----:R-:W2:Y:S04]  /*d990*/  LDL.LU R13, [R1] ;  /* 0x00000000010d7983 */ /* 0x001ea80000300800 */
[----:B------:R0:W-:Y:S02]  /*d9a0*/  STL [R1+0x1448], R10 ;  /* 0x0014480a01007387 */ /* 0x0001e40000100800 */
[----:B0-----:R-:W-:-:S02]  /*d9b0*/  IMAD.X R10, R19, 0x1, R4, P2 ;  /* 0x00000001130a7824 */ /* 0x001fc400010e0604 */
[----:B------:R-:W-:-:S03]  /*d9c0*/  IMAD.X R19, R19, 0x1, R3, P3 ;  /* 0x0000000113137824 */ /* 0x000fc600018e0603 */
[----:B------:R0:W-:Y:S02]  /*d9d0*/  STL [R1+0x1444], R10 ;  /* 0x0014440a01007387 */ /* 0x0001e40000100800 */
[C---:B0-----:R-:W-:Y:S02]  /*d9e0*/  IADD3 R10, P2, PT, R9.reuse, R2, RZ ;  /* 0x00000002090a7210 */ /* 0x041fe40007f5e0ff */
[----:B------:R-:W-:-:S03]  /*d9f0*/  IADD3 R9, P3, PT, R9, R0, RZ ;  /* 0x0000000009097210 */ /* 0x000fc60007f7e0ff */
[----:B------:R0:W-:Y:S04]  /*da00*/  STL [R1+0x144c], R10 ;  /* 0x00144c0a01007387 */ /* 0x0001e80000100800 */
[----:B0-----:R-:W4:Y:S04]  /*da10*/  LDL.LU R10, [R1+0x15f0] ;  /* 0x0015f000010a7983 */ /* 0x001f280000300800 */
[----:B------:R0:W-:Y:S04]  /*da20*/  STL [R1+0x1440], R19 ;  /* 0x0014401301007387 */ /* 0x0001e80000100800 */
[----:B0-----:R-:W2:Y:S04]  /*da30*/  LDL.LU R19, [R1+0x15ec] ;  /* 0x0015ec0001137983 */ /* 0x001ea80000300800 */
[----:B------:R0:W-:Y:S02]  /*da40*/  STL [R1+0x1438], R9 ;  /* 0x0014380901007387 */ /* 0x0001e40000100800 */
[----:B0-----:R-:W-:-:S02]  /*da50*/  IMAD.X R9, R18, 0x1, R4, P4 ;  /* 0x0000000112097824 */ /* 0x001fc400020e0604 */
[----:B------:R-:W-:-:S03]  /*da60*/  IMAD.X R18, R18, 0x1, R3, P5 ;  /* 0x0000000112127824 */ /* 0x000fc600028e0603 */
[----:B------:R0:W-:Y:S02]  /*da70*/  STL [R1+0x1434], R9 ;  /* 0x0014340901007387 */ /* 0x0001e40000100800 */
[C---:B0-----:R-:W-:Y:S02]  /*da80*/  IADD3 R9, P4, PT, R8.reuse, R2, RZ ;  /* 0x0000000208097210 */ /* 0x041fe40007f9e0ff */
[----:B------:R-:W-:-:S03]  /*da90*/  IADD3 R8, P5, PT, R8, R0, RZ ;  /* 0x0000000008087210 */ /* 0x000fc60007fbe0ff */
[----:B------:R0:W-:Y:S04]  /*daa0*/  STL [R1+0x143c], R9 ;  /* 0x00143c0901007387 */ /* 0x0001e80000100800 */
[----:B0-----:R-:W2:Y:S04]  /*dab0*/  LDL.LU R9, [R1+0x15e8] ;  /* 0x0015e80001097983 */ /* 0x001ea80000300800 */
        /* <DEDUP_REMOVED lines=26> */
[----:B0-----:R-:W-:-:S05]  /*dc60*/  IADD3 R6, P4, PT, R15, R2, RZ ;  /* 0x000000020f067210 */ /* 0x001fca0007f9e0ff */
[----:B------:R0:W-:Y:S04]  /*dc70*/  STL [R1+0x140c], R6 ;  /* 0x00140c0601007387 */ /* 0x0001e80000100800 */
[----:B0-----:R-:W2:Y:S04]  /*dc80*/  LDL.LU R6, [R1+0x15d0] ;  /* 0x0015d00001067983 */ /* 0x001ea80000300800 */
[----:B------:R0:W-:Y:S04]  /*dc90*/  STL [R1+0x1400], R29 ;  /* 0x0014001d01007387 */ /* 0x0001e80000100800 */
[----:B0-----:R-:W2:Y:S01]  /*dca0*/  LDL.LU R29, [R1+0x15cc] ;  /* 0x0015cc00011d7983 */ /* 0x001ea20000300800 */
[----:B------:R-:W-:-:S05]  /*dcb0*/  IADD3 R15, P5, PT, R15, R0, RZ ;  /* 0x000000000f0f7210 */ /* 0x000fca0007fbe0ff */
[----:B------:R3:W-:Y:S02]  /*dcc0*/  STL [R1+0x13f8], R15 ;  /* 0x0013f80f01007387 */ /* 0x0007e40000100800 */
[C---:B---3--:R-:W-:Y:S02]  /*dcd0*/  IMAD.X R15, R14.reuse, 0x1, R4, P0 ;  /* 0x000000010e0f7824 */ /* 0x048fe400000e0604 */
[----:B------:R-:W-:-:S03]  /*dce0*/  IMAD.X R14, R14, 0x1, R3, P1 ;  /* 0x000000010e0e7824 */ /* 0x000fc600008e0603 */
[----:B------:R2:W-:Y:S02]  /*dcf0*/  STL [R1+0x13f4], R15 ;  /* 0x0013f40f01007387 */ /* 0x0005e40000100800 */
[C---:B--2---:R-:W-:Y:S02]  /*dd00*/  IADD3 R15, P0, PT, R29.reuse, R2, RZ ;  /* 0x000000021d0f7210 */ /* 0x044fe40007f1e0ff */
[----:B------:R-:W-:-:S03]  /*dd10*/  IADD3 R29, P1, PT, R29, R0, RZ ;  /* 0x000000001d1d7210 */ /* 0x000fc60007f3e0ff */
[----:B------:R0:W-:Y:S04]  /*dd20*/  STL [R1+0x13fc], R15 ;  /* 0x0013fc0f01007387 */ /* 0x0001e80000100800 */
[----:B0-----:R-:W2:Y:S04]  /*dd30*/  LDL.LU R15, [R1+0x15c8] ;  /* 0x0015c800010f7983 */ /* 0x001ea80000300800 */
[----:B------:R0:W-:Y:S04]  /*dd40*/  STL [R1+0x13f0], R14 ;  /* 0x0013f00e01007387 */ /* 0x0001e80000100800 */
[----:B0-----:R-:W3:Y:S04]  /*dd50*/  LDL.LU R14, [R1+0x15c4] ;  /* 0x0015c400010e7983 */ /* 0x001ee80000300800 */
[----:B------:R0:W-:Y:S02]  /*dd60*/  STL [R1+0x13e8], R29 ;  /* 0x0013e81d01007387 */ /* 0x0001e40000100800 */
[----:B0-----:R-:W-:-:S05]  /*dd70*/  IMAD.X R29, R13, 0x1, R4, P2 ;  /* 0x000000010d1d7824 */ /* 0x001fca00010e0604 */
[----:B------:R0:W-:Y:S02]  /*dd80*/  STL [R1+0x13e4], R29 ;  /* 0x0013e41d01007387 */ /* 0x0001e40000100800 */
[----:B0-----:R-:W-:-:S05]  /*dd90*/  IADD3 R29, P2, PT, R5, R2, RZ ;  /* 0x00000002051d7210 */ /* 0x001fca0007f5e0ff */
[----:B------:R0:W-:Y:S04]  /*dda0*/  STL [R1+0x13ec], R29 ;  /* 0x0013ec1d01007387 */ /* 0x0001e80000100800 */
[----:B0-----:R-:W2:Y:S01]  /*ddb0*/  LDL.LU R29, [R1+0x15c0] ;  /* 0x0015c000011d7983 */ /* 0x001ea20000300800 */
[----:B------:R-:W-:-:S05]  /*ddc0*/  IMAD.X R13, R13, 0x1, R3, P3 ;  /* 0x000000010d0d7824 */ /* 0x000fca00018e0603 */
[----:B------:R0:W-:Y:S02]  /*ddd0*/  STL [R1+0x13e0], R13 ;  /* 0x0013e00d01007387 */ /* 0x0001e40000100800 */
[----:B0-----:R-:W-:-:S05]  /*dde0*/  IADD3 R13, P3, PT, R5, R0, RZ ;  /* 0x00000000050d7210 */ /* 0x001fca0007f7e0ff */
[----:B------:R0:W-:Y:S01]  /*ddf0*/  STL [R1+0x13d8], R13 ;  /* 0x0013d80d01007387 */ /* 0x0001e20000100800 */
[----:B--2---:R-:W-:Y:S01]  /*de00*/  IMAD.X R5, R29, 0x1, R4, P4 ;  /* 0x000000011d057824 */ /* 0x004fe200020e0604 */
[----:B0-----:R-:W-:-:S04]  /*de10*/  IADD3 R13, P4, PT, R6, R2, RZ ;  /* 0x00000002060d7210 */ /* 0x001fc80007f9e0ff */
[----:B------:R0:W-:Y:S04]  /*de20*/  STL [R1+0x13d4], R5 ;  /* 0x0013d40501007387 */ /* 0x0001e80000100800 */
[----:B------:R1:W-:Y:S01]  /*de30*/  STL [R1+0x13dc], R13 ;  /* 0x0013dc0d01007387 */ /* 0x0003e20000100800 */
[----:B0-----:R-:W-:Y:S01]  /*de40*/  IMAD.X R5, R29, 0x1, R3, P5 ;  /* 0x000000011d057824 */ /* 0x001fe200028e0603 */
[----:B-1----:R-:W-:Y:S01]  /*de50*/  IADD3 R13, P5, PT, R6, R0, RZ ;  /* 0x00000000060d7210 */ /* 0x002fe20007fbe0ff */
[----:B---3--:R-:W-:-:S03]  /*de60*/  IMAD.X R6, R14, 0x1, R4, P0 ;  /* 0x000000010e067824 */ /* 0x008fc600000e0604 */
[----:B------:R0:W-:Y:S04]  /*de70*/  STL [R1+0x13d0], R5 ;  /* 0x0013d00501007387 */ /* 0x0001e80000100800 */
[----:B------:R1:W-:Y:S01]  /*de80*/  STL [R1+0x13c8], R13 ;  /* 0x0013c80d01007387 */ /* 0x0003e20000100800 */
[----:B0-----:R-:W-:-:S03]  /*de90*/  IADD3 R5, P0, PT, R7, R2, RZ ;  /* 0x0000000207057210 */ /* 0x001fc60007f1e0ff */
[----:B------:R0:W-:Y:S01]  /*dea0*/  STL [R1+0x13c4], R6 ;  /* 0x0013c40601007387 */ /* 0x0001e20000100800 */
[----:B-1----:R-:W-:-:S03]  /*deb0*/  IMAD.X R13, R14, 0x1, R3, P1 ;  /* 0x000000010e0d7824 */ /* 0x002fc600008e0603 */
[----:B------:R1:W-:Y:S01]  /*dec0*/  STL [R1+0x13cc], R5 ;  /* 0x0013cc0501007387 */ /* 0x0003e20000100800 */
[----:B0-----:R-:W-:-:S03]  /*ded0*/  IADD3 R6, P1, PT, R7, R0, RZ ;  /* 0x0000000007067210 */ /* 0x001fc60007f3e0ff */
[----:B-1----:R-:W2:Y:S04]  /*dee0*/  LDL.LU R5, [R1+0x6c] ;  /* 0x00006c0001057983 */ /* 0x002ea80000300800 */
[----:B------:R0:W-:Y:S04]  /*def0*/  STL [R1+0x13c0], R13 ;  /* 0x0013c00d01007387 */ /* 0x0001e80000100800 */
[----:B------:R1:W-:Y:S01]  /*df00*/  STL [R1+0x13b8], R6 ;  /* 0x0013b80601007387 */ /* 0x0003e20000100800 */
[C---:B0-----:R-:W-:Y:S02]  /*df10*/  IMAD.X R13, R15.reuse, 0x1, R4, P2 ;  /* 0x000000010f0d7824 */ /* 0x041fe400010e0604 */
[----:B-1----:R-:W-:-:S03]  /*df20*/  IMAD.X R6, R15, 0x1, R3, P3 ;  /* 0x000000010f067824 */ /* 0x002fc600018e0603 */
[----:B------:R-:W-:Y:S04]  /*df30*/  STL [R1+0x13b4], R13 ;  /* 0x0013b40d01007387 */ /* 0x000fe80000100800 */
[----:B------:R-:W3:Y:S01]  /*df40*/  LDL.LU R15, [R1+0x5c] ;  /* 0x00005c00010f7983 */ /* 0x000ee20000300800 */
[----:B------:R-:W-:-:S05]  /*df50*/  IADD3 R7, P2, PT, R8, R2, RZ ;  /* 0x0000000208077210 */ /* 0x000fca0007f5e0ff */
[----:B------:R0:W-:Y:S01]  /*df60*/  STL [R1+0x13bc], R7 ;  /* 0x0013bc0701007387 */ /* 0x0001e20000100800 */
[----:B------:R-:W-:-:S03]  /*df70*/  IADD3 R8, P3, PT, R8, R0, RZ ;  /* 0x0000000008087210 */ /* 0x000fc60007f7e0ff */
[----:B------:R1:W-:Y:S04]  /*df80*/  STL [R1+0x13b0], R6 ;  /* 0x0013b00601007387 */ /* 0x0003e80000100800 */
[----:B0-----:R-:W2:Y:S01]  /*df90*/  LDL.LU R7, [R1+0x70] ;  /* 0x0000700001077983 */ /* 0x001ea20000300800 */
[C---:B-1----:R-:W-:Y:S01]  /*dfa0*/  IMAD.X R6, R16.reuse, 0x1, R4, P4 ;  /* 0x0000000110067824 */ /* 0x042fe200020e0604 */
[----:B------:R-:W-:Y:S02]  /*dfb0*/  IADD3 R13, P4, PT, R9, R2, RZ ;  /* 0x00000002090d7210 */ /* 0x000fe40007f9e0ff */
[----:B------:R0:W-:Y:S04]  /*dfc0*/  STL [R1+0x13a8], R8 ;  /* 0x0013a80801007387 */ /* 0x0001e80000100800 */
[----:B------:R1:W-:Y:S04]  /*dfd0*/  STL [R1+0x13a4], R6 ;  /* 0x0013a40601007387 */ /* 0x0003e80000100800 */
[----:B------:R-:W-:Y:S01]  /*dfe0*/  STL [R1+0x13ac], R13 ;  /* 0x0013ac0d01007387 */ /* 0x000fe20000100800 */
[----:B0-----:R-:W-:-:S03]  /*dff0*/  IMAD.X R8, R16, 0x1, R3, P5 ;  /* 0x0000000110087824 */ /* 0x001fc600028e0603 */
[----:B------:R-:W2:Y:S01]  /*e000*/  LDL.LU R14, [R1+0xa0] ;  /* 0x0000a000010e7983 */ /* 0x000ea20000300800 */
[----:B-1----:R-:W-:Y:S01]  /*e010*/  IADD3 R6, P5, PT, R9, R0, RZ ;  /* 0x0000000009067210 */ /* 0x002fe20007fbe0ff */
[----:B------:R-:W-:Y:S02]  /*e020*/  IMAD.X R9, R17, 0x1, R4, P0 ;  /* 0x0000000111097824 */ /* 0x000fe400000e0604 */
[----:B------:R4:W-:Y:S04]  /*e030*/  STL [R1+0x13a0], R8 ;  /* 0x0013a00801007387 */ /* 0x0009e80000100800 */
[----:B------:R0:W-:Y:S01]  /*e040*/  STL [R1+0x1398], R6 ;  /* 0x0013980601007387 */ /* 0x0001e20000100800 */
[----:B----4-:R-:W-:-:S03]  /*e050*/  IADD3 R8, P0, PT, R10, R2, RZ ;  /* 0x000000020a087210 */ /* 0x010fc60007f1e0ff */
[----:B------:R1:W-:Y:S01]  /*e060*/  STL [R1+0x1394], R9 ;  /* 0x0013940901007387 */ /* 0x0003e20000100800 */
[----:B0-----:R-:W-:-:S03]  /*e070*/  IMAD.X R6, R17, 0x1, R3, P1 ;  /* 0x0000000111067824 */ /* 0x001fc600008e0603 */
[----:B------:R0:W-:Y:S04]  /*e080*/  STL [R1+0x139c], R8 ;  /* 0x00139c0801007387 */ /* 0x0001e80000100800 */
[----:B------:R4:W-:Y:S01]  /*e090*/  STL [R1+0x1390], R6 ;  /* 0x0013900601007387 */ /* 0x0009e20000100800 */
[----:B-1----:R-:W-:Y:S01]  /*e0a0*/  IADD3 R9, P1, PT, R10, R0, RZ ;  /* 0x000000000a097210 */ /* 0x002fe20007f3e0ff */
[C---:B0-----:R-:W-:Y:S02]  /*e0b0*/  IMAD.X R8, R18.reuse, 0x1, R4, P2 ;  /* 0x0000000112087824 */ /* 0x041fe400010e0604 */
[----:B----4-:R-:W4:Y:S04]  /*e0c0*/  LDL.LU R6, [R1+0xa8] ;  /* 0x0000a80001067983 */ /* 0x010f280000300800 */
[----:B------:R0:W-:Y:S04]  /*e0d0*/  STL [R1+0x1388], R9 ;  /* 0x0013880901007387 */ /* 0x0001e80000100800 */
[----:B------:R1:W-:Y:S01]  /*e0e0*/  STL [R1+0x1384], R8 ;  /* 0x0013840801007387 */ /* 0x0003e20000100800 */
[C---:B0-----:R-:W-:Y:S01]  /*e0f0*/  IADD3 R9, P2, PT, R11.reuse, R2, RZ ;  /* 0x000000020b097210 */ /* 0x041fe20007f5e0ff */
[----:B-1----:R-:W-:Y:S01]  /*e100*/  IMAD.X R8, R18, 0x1, R3, P3 ;  /* 0x0000000112087824 */ /* 0x002fe200018e0603 */
[----:B------:R-:W-:-:S03]  /*e110*/  IADD3 R10, P3, PT, R11, R0, RZ ;  /* 0x000000000b0a7210 */ /* 0x000fc60007f7e0ff */
[----:B------:R0:W-:Y:S04]  /*e120*/  STL [R1+0x138c], R9 ;  /* 0x00138c0901007387 */ /* 0x0001e80000100800 */
[----:B------:R1:W-:Y:S04]  /*e130*/  STL [R1+0x1380], R8 ;  /* 0x0013800801007387 */ /* 0x0003e80000100800 */
[----:B------:R5:W-:Y:S01]  /*e140*/  STL [R1+0x1378], R10 ;  /* 0x0013780a01007387 */ /* 0x000be20000100800 */
[----:B0-----:R-:W-:-:S03]  /*e150*/  IMAD.X R9, R19, 0x1, R4, P4 ;  /* 0x0000000113097824 */ /* 0x001fc600020e0604 */
[----:B------:R-:W4:Y:S01]  /*e160*/  LDL.LU R29, [R1+0xb8] ;  /* 0x0000b800011d7983 */ /* 0x000f220000300800 */
[----:B-1----:R-:W-:-:S03]  /*e170*/  IADD3 R8, P4, PT, R12, R2, RZ ;  /* 0x000000020c087210 */ /* 0x002fc60007f9e0ff */
[----:B------:R0:W-:Y:S01]  /*e180*/  STL [R1+0x1374], R9 ;  /* 0x0013740901007387 */ /* 0x0001e20000100800 */
[----:B-----5:R-:W-:-:S03]  /*e190*/  IMAD.X R10, R20, 0x1, R4, P0 ;  /* 0x00000001140a7824 */ /* 0x020fc600000e0604 */
[----:B------:R1:W-:Y:S01]  /*e1a0*/  STL [R1+0x137c], R8 ;  /* 0x00137c0801007387 */ /* 0x0003e20000100800 */
[----:B0-----:R-:W-:Y:S01]  /*e1b0*/  IMAD.X R9, R19, 0x1, R3, P5 ;  /* 0x0000000113097824 */ /* 0x001fe200028e0603 */
[----:B-1----:R-:W-:-:S04]  /*e1c0*/  IADD3 R8, P5, PT, R12, R0, RZ ;  /* 0x000000000c087210 */ /* 0x002fc80007fbe0ff */
[----:B------:R-:W-:Y:S04]  /*e1d0*/  STL [R1+0x1370], R9 ;  /* 0x0013700901007387 */ /* 0x000fe80000100800 */
[----:B------:R0:W-:Y:S04]  /*e1e0*/  STL [R1+0x1368], R8 ;  /* 0x0013680801007387 */ /* 0x0001e80000100800 */
[----:B------:R-:W-:Y:S04]  /*e1f0*/  STL [R1+0x1364], R10 ;  /* 0x0013640a01007387 */ /* 0x000fe80000100800 */
[----:B------:R-:W5:Y:S01]  /*e200*/  LDL.LU R13, [R1+0xc0] ;  /* 0x0000c000010d7983 */ /* 0x000f620000300800 */
[----:B0-----:R-:W-:Y:S01]  /*e210*/  IMAD.X R8, R20, 0x1, R3, P1 ;  /* 0x0000000114087824 */ /* 0x001fe200008e0603 */
[----:B---3--:R-:W-:-:S05]  /*e220*/  IADD3 R9, P0, PT, R15, R2, RZ ;  /* 0x000000020f097210 */ /* 0x008fca0007f1e0ff */
[----:B------:R0:W-:Y:S04]  /*e230*/  STL [R1+0x136c], R9 ;  /* 0x00136c0901007387 */ /* 0x0001e80000100800 */
[----:B------:R1:W-:Y:S01]  /*e240*/  STL [R1+0x1354], R8 ;  /* 0x0013540801007387 */ /* 0x0003e20000100800 */
[----:B0-----:R-:W-:Y:S01]  /*e250*/  IADD3 R9, P1, PT, R15, R0, RZ ;  /* 0x000000000f097210 */ /* 0x001fe20007f3e0ff */
[----:B-1----:R-:W-:Y:S01]  /*e260*/  IMAD.X R8, R21, 0x1, R4, P2 ;  /* 0x0000000115087824 */ /* 0x002fe200010e0604 */
[----:B--2---:R-:W-:-:S03]  /*e270*/  IADD3 R10, P2, PT, R5, R2, RZ ;  /* 0x00000002050a7210 */ /* 0x004fc60007f5e0ff */
[----:B------:R0:W-:Y:S04]  /*e280*/  STL [R1+0x135c], R9 ;  /* 0x00135c0901007387 */ /* 0x0001e80000100800 */
[----:B------:R1:W-:Y:S04]  /*e290*/  STL [R1+0x1358], R8 ;  /* 0x0013580801007387 */ /* 0x0003e80000100800 */
[----:B------:R-:W-:Y:S01]  /*e2a0*/  STL [R1+0x1360], R10 ;  /* 0x0013600a01007387 */ /* 0x000fe20000100800 */
[----:B0-----:R-:W-:Y:S01]  /*e2b0*/  IMAD.X R9, R21, 0x1, R3, P3 ;  /* 0x0000000115097824 */ /* 0x001fe200018e0603 */
[----:B-1----:R-:W-:-:S02]  /*e2c0*/  IADD3 R8, P3, PT, R5, R0, RZ ;  /* 0x0000000005087210 */ /* 0x002fc40007f7e0ff */
[----:B------:R-:W2:Y:S04]  /*e2d0*/  LDL.LU R5, [R1+0xc8] ;  /* 0x0000c80001057983 */ /* 0x000ea80000300800 */
[----:B------:R0:W-:Y:S04]  /*e2e0*/  STL [R1+0x1344], R9 ;  /* 0x0013440901007387 */ /* 0x0001e80000100800 */
[----:B------:R1:W-:Y:S01]  /*e2f0*/  STL [R1+0x134c], R8 ;  /* 0x00134c0801007387 */ /* 0x0003e20000100800 */
[C---:B0-----:R-:W-:Y:S01]  /*e300*/  IMAD.X R9, R22.reuse, 0x1, R4, P4 ;  /* 0x0000000116097824 */ /* 0x041fe200020e0604 */
[----:B------:R-:W-:Y:S01]  /*e310*/  IADD3 R10, P4, PT, R7, R2, RZ ;  /* 0x00000002070a7210 */ /* 0x000fe20007f9e0ff */
[----:B-1----:R-:W-:-:S03]  /*e320*/  IMAD.X R8, R22, 0x1, R3, P5 ;  /* 0x0000000116087824 */ /* 0x002fc600028e0603 */
[----:B------:R0:W-:Y:S04]  /*e330*/  STL [R1+0x1348], R9 ;  /* 0x0013480901007387 */ /* 0x0001e80000100800 */
[----:B------:R1:W-:Y:S04]  /*e340*/  STL [R1+0x1350], R10 ;  /* 0x0013500a01007387 */ /* 0x0003e80000100800 */
[----:B------:R3:W-:Y:S01]  /*e350*/  STL [R1+0x1334], R8 ;  /* 0x0013340801007387 */ /* 0x0007e20000100800 */
[----:B0-----:R-:W-:Y:S01]  /*e360*/  IADD3 R9, P5, PT, R7, R0, RZ ;  /* 0x0000000007097210 */ /* 0x001fe20007fbe0ff */
[C---:B------:R-:W-:Y:S01]  /*e370*/  IMAD.X R7, R23.reuse, 0x1, R4, P0 ;  /* 0x0000000117077824 */ /* 0x040fe200000e0604 */
[----:B-1----:R-:W-:Y:S01]  /*e380*/  IADD3 R10, P0, PT, R14, R2, RZ ;  /* 0x000000020e0a7210 */ /* 0x002fe20007f1e0ff */
[----:B---3--:R-:W3:Y:S04]  /*e390*/  LDL.LU R8, [R1+0xcc] ;  /* 0x0000cc0001087983 */ /* 0x008ee80000300800 */
[----:B------:R0:W-:Y:S04]  /*e3a0*/  STL [R1+0x133c], R9 ;  /* 0x00133c0901007387 */ /* 0x0001e80000100800 */
[----:B------:R1:W-:Y:S01]  /*e3b0*/  STL [R1+0x1338], R7 ;  /* 0x0013380701007387 */ /* 0x0003e20000100800 */
[----:B0-----:R-:W-:-:S03]  /*e3c0*/  IMAD.X R9, R23, 0x1, R3, P1 ;  /* 0x0000000117097824 */ /* 0x001fc600008e0603 */
[----:B------:R0:W-:Y:S01]  /*e3d0*/  STL [R1+0x1340], R10 ;  /* 0x0013400a01007387 */ /* 0x0001e20000100800 */
[----:B-1----:R-:W-:-:S03]  /*e3e0*/  IADD3 R7, P1, PT, R14, R0, RZ ;  /* 0x000000000e077210 */ /* 0x002fc60007f3e0ff */
[----:B0-----:R-:W3:Y:S04]  /*e3f0*/  LDL.LU R10, [R1+0x44] ;  /* 0x00004400010a7983 */ /* 0x001ee80000300800 */
[----:B------:R0:W-:Y:S04]  /*e400*/  STL [R1+0x1324], R9 ;  /* 0x0013240901007387 */ /* 0x0001e80000100800 */
[----:B------:R4:W-:Y:S04]  /*e410*/  STL [R1+0x132c], R7 ;  /* 0x00132c0701007387 */ /* 0x0009e80000100800 */
[----:B------:R-:W3:Y:S01]  /*e420*/  LDL.LU R15, [R1+0xd4] ;  /* 0x0000d400010f7983 */ /* 0x000ee20000300800 */
[----:B0-----:R-:W-:-:S02]  /*e430*/  IMAD.X R9, R24, 0x1, R4, P2 ;  /* 0x0000000118097824 */ /* 0x001fc400010e0604 */
[----:B------:R-:W-:Y:S01]  /*e440*/  IMAD.X R11, R24, 0x1, R3, P3 ;  /* 0x00000001180b7824 */ /* 0x000fe200018e0603 */
[----:B----4-:R-:W-:Y:S02]  /*e450*/  IADD3 R7, P2, PT, R6, R2, RZ ;  /* 0x0000000206077210 */ /* 0x010fe40007f5e0ff */
[----:B------:R0:W-:Y:S01]  /*e460*/  STL [R1+0x1328], R9 ;  /* 0x0013280901007387 */ /* 0x0001e20000100800 */
[----:B------:R-:W-:-:S03]  /*e470*/  SHF.R.S32.HI R25, RZ, 0x1f, R25 ;  /* 0x0000001fff197819 */ /* 0x000fc60000011419 */
[----:B------:R1:W-:Y:S01]  /*e480*/  STL [R1+0x1330], R7 ;  /* 0x0013300701007387 */ /* 0x0003e20000100800 */
[----:B0-----:R-:W-:Y:S01]  /*e490*/  IADD3 R9, P3, PT, R6, R0, RZ ;  /* 0x0000000006097210 */ /* 0x001fe20007f7e0ff */
[----:B------:R-:W-:Y:S02]  /*e4a0*/  IMAD.X R6, R25, 0x1, R4, P4 ;  /* 0x0000000119067824 */ /* 0x000fe400020e0604 */
[----:B-1----:R-:W4:Y:S04]  /*e4b0*/  LDL.LU R7, [R1+0x48] ;  /* 0x0000480001077983 */ /* 0x002f280000300800 */
[----:B------:R0:W-:Y:S04]  /*e4c0*/  STL [R1+0x1314], R11 ;  /* 0x0013140b01007387 */ /* 0x0001e80000100800 */
[----:B------:R1:W-:Y:S04]  /*e4d0*/  STL [R1+0x131c], R9 ;  /* 0x00131c0901007387 */ /* 0x0003e80000100800 */
[----:B------:R-:W4:Y:S01]  /*e4e0*/  LDL.LU R14, [R1+0xd8] ;  /* 0x0000d800010e7983 */ /* 0x000f220000300800 */
[----:B0-----:R-:W-:-:S03]  /*e4f0*/  IADD3 R11, P4, PT, R29, R2, RZ ;  /* 0x000000021d0b7210 */ /* 0x001fc60007f9e0ff */
[----:B------:R0:W-:Y:S01]  /*e500*/  STL [R1+0x1318], R6 ;  /* 0x0013180601007387 */ /* 0x0001e20000100800 */
[----:B-1----:R-:W-:Y:S01]  /*e510*/  IMAD.X R9, R25, 0x1, R3, P5 ;  /* 0x0000000119097824 */ /* 0x002fe200028e0603 */
[----:B------:R-:W-:Y:S02]  /*e520*/  SHF.R.S32.HI R26, RZ, 0x1f, R26 ;  /* 0x0000001fff1a7819 */ /* 0x000fe4000001141a */
[----:B------:R1:W-:Y:S04]  /*e530*/  STL [R1+0x1320], R11 ;  /* 0x0013200b01007387 */ /* 0x0003e80000100800 */
[----:B------:R-:W4:Y:S01]  /*e540*/  LDL.LU R17, [R1+0x4c] ;  /* 0x00004c0001117983 */ /* 0x000f220000300800 */
[----:B0-----:R-:W-:-:S03]  /*e550*/  IADD3 R6, P5, PT, R29, R0, RZ ;  /* 0x000000001d067210 */ /* 0x001fc60007fbe0ff */
[----:B------:R0:W-:Y:S04]  /*e560*/  STL [R1+0x1304], R9 ;  /* 0x0013040901007387 */ /* 0x0001e80000100800 */
[----:B------:R5:W-:Y:S01]  /*e570*/  STL [R1+0x130c], R6 ;  /* 0x00130c0601007387 */ /* 0x000be20000100800 */
[C---:B-1----:R-:W-:Y:S02]  /*e580*/  IMAD.X R11, R26.reuse, 0x1, R3, P1 ;  /* 0x000000011a0b7824 */ /* 0x042fe400008e0603 */
[----:B0-----:R-:W-:Y:S01]  /*e590*/  IMAD.X R9, R26, 0x1, R4, P0 ;  /* 0x000000011a097824 */ /* 0x001fe200000e0604 */
[----:B-----5:R-:W-:Y:S01]  /*e5a0*/  IADD3 R12, P0, PT, R13, R2, RZ ;  /* 0x000000020d0c7210 */ /* 0x020fe20007f1e0ff */
[----:B------:R-:W5:Y:S01]  /*e5b0*/  LDL.LU R6, [R1+0x110] ;  /* 0x0001100001067983 */ /* 0x000f620000300800 */
[----:B------:R-:W-:-:S03]  /*e5c0*/  SHF.R.S32.HI R27, RZ, 0x1f, R27 ;  /* 0x0000001fff1b7819 */ /* 0x000fc6000001141b */
[----:B------:R0:W-:Y:S04]  /*e5d0*/  STL [R1+0x1308], R9 ;  /* 0x0013080901007387 */ /* 0x0001e80000100800 */
[----:B------:R-:W-:Y:S04]  /*e5e0*/  STL [R1+0x1310], R12 ;  /* 0x0013100c01007387 */ /* 0x000fe80000100800 */
[----:B------:R-:W5:Y:S01]  /*e5f0*/  LDL.LU R29, [R1+0x50] ;  /* 0x00005000011d7983 */ /* 0x000f620000300800 */
[----:B0-----:R-:W-:-:S03]  /*e600*/  IADD3 R9, P1, PT, R13, R0, RZ ;  /* 0x000000000d097210 */ /* 0x001fc60007f3e0ff */
[----:B------:R0:W-:Y:S04]  /*e610*/  STL [R1+0x12f4], R11 ;  /* 0x0012f40b01007387 */ /* 0x0001e80000100800 */
[----:B------:R-:W-:Y:S04]  /*e620*/  STL [R1+0x12fc], R9 ;  /* 0x0012fc0901007387 */ /* 0x000fe80000100800 */
[----:B------:R-:W5:Y:S01]  /*e630*/  LDL.LU R13, [R1+0x114] ;  /* 0x00011400010d7983 */ /* 0x000f620000300800 */
[----:B0-----:R-:W-:-:S05]  /*e640*/  IMAD.X R11, R27, 0x1, R4, P2 ;  /* 0x000000011b0b7824 */ /* 0x001fca00010e0604 */
[----:B------:R0:W-:Y:S02]  /*e650*/  STL [R1+0x12f8], R11 ;  /* 0x0012f80b01007387 */ /* 0x0001e40000100800 */
[----:B0-----:R-:W-:Y:S01]  /*e660*/  IMAD.X R11, R27, 0x1, R3, P3 ;  /* 0x000000011b0b7824 */ /* 0x001fe200018e0603 */
[C---:B--2---:R-:W-:Y:S02]  /*e670*/  IADD3 R9, P2, PT, R5.reuse, R2, RZ ;  /* 0x0000000205097210 */ /* 0x044fe40007f5e0ff */
[----:B------:R-:W-:-:S03]  /*e680*/  IADD3 R5, P3, PT, R5, R0, RZ ;  /* 0x0000000005057210 */ /* 0x000fc60007f7e0ff */
[----:B------:R0:W-:Y:S04]  /*e690*/  STL [R1+0x1300], R9 ;  /* 0x0013000901007387 */ /* 0x0001e80000100800 */
[----:B0-----:R-:W2:Y:S04]  /*e6a0*/  LDL.LU R9, [R1+0x54] ;  /* 0x0000540001097983 */ /* 0x001ea80000300800 */
[----:B------:R-:W-:Y:S04]  /*e6b0*/  STL [R1+0x12e4], R11 ;  /* 0x0012e40b01007387 */ /* 0x000fe80000100800 */
[----:B------:R0:W-:Y:S04]  /*e6c0*/  STL [R1+0x12ec], R5 ;  /* 0x0012ec0501007387 */ /* 0x0001e80000100800 */
[----:B0-----:R-:W2:Y:S01]  /*e6d0*/  LDL.LU R5, [R1+0x118] ;  /* 0x0001180001057983 */ /* 0x001ea20000300800 */
[----:B------:R-:W-:-:S05]  /*e6e0*/  SHF.R.S32.HI R28, RZ, 0x1f, R28 ;  /* 0x0000001fff1c7819 */ /* 0x000fca000001141c */
[----:B------:R-:W-:Y:S01]  /*e6f0*/  IMAD.X R11, R28, 0x1, R4, P4 ;  /* 0x000000011c0b7824 */ /* 0x000fe200020e0604 */
[----:B---3--:R-:W-:-:S04]  /*e700*/  IADD3 R12, P4, PT, R8, R2, RZ ;  /* 0x00000002080c7210 */ /* 0x008fc80007f9e0ff */
[----:B------:R0:W-:Y:S04]  /*e710*/  STL [R1+0x12e8], R11 ;  /* 0x0012e80b01007387 */ /* 0x0001e80000100800 */
[----:B------:R-:W-:Y:S04]  /*e720*/  STL [R1+0x12f0], R12 ;  /* 0x0012f00c01007387 */ /* 0x000fe80000100800 */
[----:B------:R-:W3:Y:S01]  /*e730*/  LDL.LU R16, [R1+0x58] ;  /* 0x0000580001107983 */ /* 0x000ee20000300800 */
[----:B0-----:R-:W-:Y:S01]  /*e740*/  IMAD.X R11, R28, 0x1, R3, P5 ;  /* 0x000000011c0b7824 */ /* 0x001fe200028e0603 */
[----:B------:R-:W-:-:S04]  /*e750*/  IADD3 R8, P5, PT, R8, R0, RZ ;  /* 0x0000000008087210 */ /* 0x000fc80007fbe0ff */
[----:B------:R0:W-:Y:S04]  /*e760*/  STL [R1+0xc98], R11 ;  /* 0x000c980b01007387 */ /* 0x0001e80000100800 */
[----:B------:R1:W-:Y:S01]  /*e770*/  STL [R1+0xcb4], R8 ;  /* 0x000cb40801007387 */ /* 0x0003e20000100800 */
[----:B0-----:R-:W-:-:S03]  /*e780*/  IMAD.X R11, R10, 0x1, R4, P0 ;  /* 0x000000010a0b7824 */ /* 0x001fc600000e0604 */
[----:B-1----:R-:W3:Y:S01]  /*e790*/  LDL.LU R8, [R1+0x130] ;  /* 0x0001300001087983 */ /* 0x002ee20000300800 */
[----:B------:R-:W-:-:S03]  /*e7a0*/  IADD3 R18, P0, PT, R15, R2, RZ ;  /* 0x000000020f127210 */ /* 0x000fc60007f1e0ff */
[----:B------:R0:W-:Y:S04]  /*e7b0*/  STL [R1+0xc9c], R11 ;  /* 0x000c9c0b01007387 */ /* 0x0001e80000100800 */
[----:B------:R-:W-:Y:S01]  /*e7c0*/  STL [R1+0xcbc], R18 ;  /* 0x000cbc1201007387 */ /* 0x000fe20000100800 */
[----:B0-----:R-:W-:Y:S01]  /*e7d0*/  IMAD.X R11, R10, 0x1, R3, P1 ;  /* 0x000000010a0b7824 */ /* 0x001fe200008e0603 */
[----:B------:R-:W-:Y:S02]  /*e7e0*/  IADD3 R12, P1, PT, R15, R0, RZ ;  /* 0x000000000f0c7210 */ /* 0x000fe40007f3e0ff */
[----:B------:R-:W3:Y:S04]  /*e7f0*/  LDL.LU R10, [R1+0x60] ;  /* 0x00006000010a7983 */ /* 0x000ee80000300800 */
[----:B------:R4:W-:Y:S04]  /*e800*/  STL [R1+0xca0], R11 ;  /* 0x000ca00b01007387 */ /* 0x0009e80000100800 */
[----:B------:R-:W-:Y:S04]  /*e810*/  STL [R1+0xcc4], R12 ;  /* 0x000cc40c01007387 */ /* 0x000fe80000100800 */
[----:B------:R-:W3:Y:S01]  /*e820*/  LDL.LU R15, [R1+0x134] ;  /* 0x00013400010f7983 */ /* 0x000ee20000300800 */
[----:B----4-:R-:W-:Y:S01]  /*e830*/  IMAD.X R11, R7, 0x1, R4, P2 ;  /* 0x00000001070b7824 */ /* 0x010fe200010e0604 */
[----:B------:R-:W-:-:S04]  /*e840*/  IADD3 R18, P2, PT, R14, R2, RZ ;  /* 0x000000020e127210 */ /* 0x000fc80007f5e0ff */
[----:B------:R0:W-:Y:S04]  /*e850*/  STL [R1+0xca4], R11 ;  /* 0x000ca40b01007387 */ /* 0x0001e80000100800 */
[----:B------:R-:W-:Y:S01]  /*e860*/  STL [R1+0xccc], R18 ;  /* 0x000ccc1201007387 */ /* 0x000fe20000100800 */
[----:B0-----:R-:W-:Y:S01]  /*e870*/  IMAD.X R11, R7, 0x1, R3, P3 ;  /* 0x00000001070b7824 */ /* 0x001fe200018e0603 */
[----:B------:R-:W-:Y:S02]  /*e880*/  IADD3 R12, P3, PT, R14, R0, RZ ;  /* 0x000000000e0c7210 */ /* 0x000fe40007f7e0ff */
[----:B------:R-:W4:Y:S04]  /*e890*/  LDL.LU R7, [R1+0x64] ;  /* 0x0000640001077983 */ /* 0x000f280000300800 */
[----:B------:R0:W-:Y:S04]  /*e8a0*/  STL [R1+0xca8], R11 ;  /* 0x000ca80b01007387 */ /* 0x0001e80000100800 */
[----:B------:R5:W-:Y:S04]  /*e8b0*/  STL [R1+0xcd4], R12 ;  /* 0x000cd40c01007387 */ /* 0x000be80000100800 */
[----:B------:R-:W4:Y:S01]  /*e8c0*/  LDL.LU R14, [R1+0x138] ;  /* 0x00013800010e7983 */ /* 0x000f220000300800 */
[----:B0-----:R-:W-:Y:S01]  /*e8d0*/  IMAD.X R11, R17, 0x1, R4, P4 ;  /* 0x00000001110b7824 */ /* 0x001fe200020e0604 */
[----:B-----5:R-:W-:-:S04]  /*e8e0*/  IADD3 R12, P4, PT, R6, R2, RZ ;  /* 0x00000002060c7210 */ /* 0x020fc80007f9e0ff */
[----:B------:R0:W-:Y:S04]  /*e8f0*/  STL [R1+0xcac], R11 ;  /* 0x000cac0b01007387 */ /* 0x0001e80000100800 */
[----:B------:R-:W-:Y:S01]  /*e900*/  STL [R1+0xcdc], R12 ;  /* 0x000cdc0c01007387 */ /* 0x000fe20000100800 */
[----:B0-----:R-:W-:Y:S01]  /*e910*/  IMAD.X R11, R17, 0x1, R3, P5 ;  /* 0x00000001110b7824 */ /* 0x001fe200028e0603 */
[----:B------:R-:W-:Y:S02]  /*e920*/  IADD3 R6, P5, PT, R6, R0, RZ ;  /* 0x0000000006067210 */ /* 0x000fe40007fbe0ff */
[----:B------:R-:W5:Y:S04]  /*e930*/  LDL.LU R17, [R1+0x68] ;  /* 0x0000680001117983 */ /* 0x000f680000300800 */
[----:B------:R0:W-:Y:S04]  /*e940*/  STL [R1+0xcb0], R11 ;  /* 0x000cb00b01007387 */ /* 0x0001e80000100800 */
[----:B------:R1:W-:Y:S01]  /*e950*/  STL [R1+0xce4], R6 ;  /* 0x000ce40601007387 */ /* 0x0003e20000100800 */
[----:B0-----:R-:W-:Y:S01]  /*e960*/  IMAD.X R11, R29, 0x1, R4, P0 ;  /* 0x000000011d0b7824 */ /* 0x001fe200000e0604 */
[----:B------:R-:W-:-:S02]  /*e970*/  IADD3 R18, P0, PT, R13, R2, RZ ;  /* 0x000000020d127210 */ /* 0x000fc40007f1e0ff */
[----:B-1----:R-:W5:Y:S04]  /*e980*/  LDL.LU R6, [R1+0x13c] ;  /* 0x00013c0001067983 */ /* 0x002f680000300800 */
[----:B------:R0:W-:Y:S04]  /*e990*/  STL [R1+0xcb8], R11 ;  /* 0x000cb80b01007387 */ /* 0x0001e80000100800 */
[----:B------:R-:W-:Y:S01]  /*e9a0*/  STL [R1+0xcec], R18 ;  /* 0x000cec1201007387 */ /* 0x000fe20000100800 */
[----:B0-----:R-:W-:Y:S01]  /*e9b0*/  IMAD.X R11, R29, 0x1, R3, P1 ;  /* 0x000000011d0b7824 */ /* 0x001fe200008e0603 */
[----:B------:R-:W-:-:S02]  /*e9c0*/  IADD3 R12, P1, PT, R13, R0, RZ ;  /* 0x000000000d0c7210 */ /* 0x000fc40007f3e0ff */
[----:B------:R-:W5:Y:S04]  /*e9d0*/  LDL.LU R29, [R1+0x74] ;  /* 0x00007400011d7983 */ /* 0x000f680000300800 */
[----:B------:R2:W-:Y:S04]  /*e9e0*/  STL [R1+0xcc0], R11 ;  /* 0x000cc00b01007387 */ /* 0x0005e80000100800 */
[----:B------:R-:W-:Y:S04]  /*e9f0*/  STL [R1+0xcf4], R12 ;  /* 0x000cf40c01007387 */ /* 0x000fe80000100800 */
[----:B------:R-:W5:Y:S01]  /*ea00*/  LDL.LU R13, [R1+0x140] ;  /* 0x00014000010d7983 */ /* 0x000f620000300800 */
[----:B--2---:R-:W-:-:S05]  /*ea10*/  IMAD.X R11, R9, 0x1, R4, P2 ;  /* 0x00000001090b7824 */ /* 0x004fca00010e0604 */
[----:B------:R0:W-:Y:S02]  /*ea20*/  STL [R1+0xcc8], R11 ;  /* 0x000cc80b01007387 */ /* 0x0001e40000100800 */
[----:B0-----:R-:W-:Y:S01]  /*ea30*/  IMAD.X R11, R9, 0x1, R3, P3 ;  /* 0x00000001090b7824 */ /* 0x001fe200018e0603 */
[C---:B------:R-:W-:Y:S02]  /*ea40*/  IADD3 R12, P2, PT, R5.reuse, R2, RZ ;  /* 0x00000002050c7210 */ /* 0x040fe40007f5e0ff */
[----:B------:R-:W-:-:S03]  /*ea50*/  IADD3 R5, P3, PT, R5, R0, RZ ;  /* 0x0000000005057210 */ /* 0x000fc60007f7e0ff */
[----:B------:R-:W-:Y:S04]  /*ea60*/  STL [R1+0xcfc], R12 ;  /* 0x000cfc0c01007387 */ /* 0x000fe80000100800 */
[----:B------:R-:W2:Y:S04]  /*ea70*/  LDL.LU R9, [R1+0x78] ;  /* 0x0000780001097983 */ /* 0x000ea80000300800 */
[----:B------:R-:W-:Y:S04]  /*ea80*/  STL [R1+0xcd0], R11 ;  /* 0x000cd00b01007387 */ /* 0x000fe80000100800 */
[----:B------:R0:W-:Y:S04]  /*ea90*/  STL [R1+0xd04], R5 ;  /* 0x000d040501007387 */ /* 0x0001e80000100800 */
[----:B0-----:R-:W2:Y:S01]  /*eaa0*/  LDL.LU R5, [R1+0x148] ;  /* 0x0001480001057983 */ /* 0x001ea20000300800 */
[----:B---3--:R-:W-:-:S05]  /*eab0*/  IMAD.X R11, R16, 0x1, R4, P4 ;  /* 0x00000001100b7824 */ /* 0x008fca00020e0604 */
[----:B------:R0:W-:Y:S01]  /*eac0*/  STL [R1+0xcd8], R11 ;  /* 0x000cd80b01007387 */ /* 0x0001e20000100800 */
[----:B------:R-:W-:Y:S01]  /*ead0*/  IADD3 R12, P4, PT, R8, R2, RZ ;  /* 0x00000002080c7210 */ /* 0x000fe20007f9e0ff */
[----:B0-----:R-:W-:Y:S01]  /*eae0*/  IMAD.X R11, R16, 0x1, R3, P5 ;  /* 0x00000001100b7824 */ /* 0x001fe200028e0603 */
[----:B------:R-:W-:-:S03]  /*eaf0*/  IADD3 R8, P5, PT, R8, R0, RZ ;  /* 0x0000000008087210 */ /* 0x000fc60007fbe0ff */
[----:B------:R-:W-:Y:S04]  /*eb00*/  STL [R1+0xd0c], R12 ;  /* 0x000d0c0c01007387 */ /* 0x000fe80000100800 */
[----:B------:R-:W3:Y:S04]  /*eb10*/  LDL.LU R16, [R1+0x7c] ;  /* 0x00007c0001107983 */ /* 0x000ee80000300800 */
        /* <DEDUP_REMOVED lines=23> */
[----:B-----5:R-:W-:-:S05]  /*ec90*/  IMAD.X R11, R17, 0x1, R4, P4 ;  /* 0x00000001110b7824 */ /* 0x020fca00020e0604 */
[----:B------:R1:W-:Y:S01]  /*eca0*/  STL [R1+0xd08], R11 ;  /* 0x000d080b01007387 */ /* 0x0003e20000100800 */
[C---:B0-----:R-:W-:Y:S01]  /*ecb0*/  IADD3 R12, P4, PT, R6.reuse, R2, RZ ;  /* 0x00000002060c7210 */ /* 0x041fe20007f9e0ff */
[----:B-1----:R-:W-:Y:S01]  /*ecc0*/  IMAD.X R11, R17, 0x1, R3, P5 ;  /* 0x00000001110b7824 */ /* 0x002fe200028e0603 */
[----:B------:R-:W-:-:S03]  /*ecd0*/  IADD3 R6, P5, PT, R6, R0, RZ ;  /* 0x0000000006067210 */ /* 0x000fc60007fbe0ff */
[----:B------:R-:W-:Y:S04]  /*ece0*/  STL [R1+0xd3c], R12 ;  /* 0x000d3c0c01007387 */ /* 0x000fe80000100800 */
        /* <DEDUP_REMOVED lines=63> */
[----:B0-----:R-:W-:-:S03]  /*f0e0*/  IMAD.X R11, R29, 0x1, R4, P0 ;  /* 0x000000011d0b7824 */ /* 0x001fc600000e0604 */
[----:B-1----:R-:W5:Y:S01]  /*f0f0*/  LDL.LU R6, [R1+0x194] ;  /* 0x0001940001067983 */ /* 0x002f620000300800 */
[----:B------:R-:W-:-:S03]  /*f100*/  IADD3 R18, P0, PT, R13, R2, RZ ;  /* 0x000000020d127210 */ /* 0x000fc60007f1e0ff */
[----:B------:R0:W-:Y:S04]  /*f110*/  STL [R1+0xd78], R11 ;  /* 0x000d780b01007387 */ /* 0x0001e80000100800 */
[----:B------:R-:W-:Y:S01]  /*f120*/  STL [R1+0xdac], R18 ;  /* 0x000dac1201007387 */ /* 0x000fe20000100800 */
[----:B0-----:R-:W-:Y:S01]  /*f130*/  IMAD.X R11, R29, 0x1, R3, P1 ;  /* 0x000000011d0b7824 */ /* 0x001fe200008e0603 */
[----:B------:R-:W-:Y:S02]  /*f140*/  IADD3 R12, P1, PT, R13, R0, RZ ;  /* 0x000000000d0c7210 */ /* 0x000fe40007f3e0ff */
        /* <DEDUP_REMOVED lines=542> */
[----:B------:R0:W-:Y:S04]  /*11330*/  STL [R1+0x1114], R12 ;  /* 0x0011140c01007387 */ /* 0x0001e80000100800 */
[----:B------:R-:W5:Y:S01]  /*11340*/  LDL.LU R13, [R1+0x284] ;  /* 0x00028400010d7983 */ /* 0x000f620000300800 */
[----:B--2---:R-:W-:-:S05]  /*11350*/  IMAD.X R11, R9, 0x1, R4, P2 ;  /* 0x00000001090b7824 */ /* 0x004fca00010e0604 */
[----:B------:R1:W-:Y:S01]  /*11360*/  STL [R1+0x10e8], R11 ;  /* 0x0010e80b01007387 */ /* 0x0003e20000100800 */
[----:B0-----:R-:W-:Y:S01]  /*11370*/  IADD3 R12, P2, PT, R5, R2, RZ ;  /* 0x00000002050c7210 */ /* 0x001fe20007f5e0ff */
[----:B-1----:R-:W-:Y:S01]  /*11380*/  IMAD.X R11, R9, 0x1, R3, P3 ;  /* 0x00000001090b7824 */ /* 0x002fe200018e0603 */
        /* <DEDUP_REMOVED lines=9> */
[----:B0-----:R-:W-:Y:S02]  /*11420*/  IMAD.X R11, R16, 0x1, R3, P5 ;  /* 0x00000001100b7824 */ /* 0x001fe400028e0603 */
[----:B------:R-:W3:Y:S04]  /*11430*/  LDL.LU R16, [R1+0x330] ;  /* 0x0003300001107983 */ /* 0x000ee80000300800 */
[----:B------:R0:W-:Y:S04]  /*11440*/  STL [R1+0x112c], R12 ;  /* 0x00112c0c01007387 */ /* 0x0001e80000100800 */
[----:B------:R1:W-:Y:S01]  /*11450*/  STL [R1+0x1100], R11 ;  /* 0x0011000b01007387 */ /* 0x0003e20000100800 */
[----:B0-----:R-:W-:-:S03]  /*11460*/  IADD3 R12, P5, PT, R8, R0, RZ ;  /* 0x00000000080c7210 */ /* 0x001fc60007fbe0ff */
[----:B------:R-:W3:Y:S01]  /*11470*/  LDL.LU R8, [R1+0x290] ;  /* 0x0002900001087983 */ /* 0x000ee20000300800 */
[----:B-1----:R-:W-:-:S03]  /*11480*/  IMAD.X R11, R10, 0x1, R4, P0 ;  /* 0x000000010a0b7824 */ /* 0x002fc600000e0604 */
[----:B------:R0:W-:Y:S04]  /*11490*/  STL [R1+0x1134], R12 ;  /* 0x0011340c01007387 */ /* 0x0001e80000100800 */
[----:B------:R1:W-:Y:S01]  /*114a0*/  STL [R1+0x1108], R11 ;  /* 0x0011080b01007387 */ /* 0x0003e20000100800 */
[C---:B0-----:R-:W-:Y:S01]  /*114b0*/  IADD3 R12, P0, PT, R15.reuse, R2, RZ ;  /* 0x000000020f0c7210 */ /* 0x041fe20007f1e0ff */
[----:B-1----:R-:W-:Y:S02]  /*114c0*/  IMAD.X R11, R10, 0x1, R3, P1 ;  /* 0x000000010a0b7824 */ /* 0x002fe400008e0603 */
[----:B------:R-:W3:Y:S04]  /*114d0*/  LDL.LU R10, [R1+0x334] ;  /* 0x00033400010a7983 */ /* 0x000ee80000300800 */
[----:B------:R0:W-:Y:S04]  /*114e0*/  STL [R1+0x113c], R12 ;  /* 0x00113c0c01007387 */ /* 0x0001e80000100800 */
[----:B------:R4:W-:Y:S01]  /*114f0*/  STL [R1+0x1110], R11 ;  /* 0x0011100b01007387 */ /* 0x0009e20000100800 */
[----:B0-----:R-:W-:-:S03]  /*11500*/  IADD3 R12, P1, PT, R15, R0, RZ ;  /* 0x000000000f0c7210 */ /* 0x001fc60007f3e0ff */
[----:B------:R-:W3:Y:S01]  /*11510*/  LDL.LU R15, [R1+0x298] ;  /* 0x00029800010f7983 */ /* 0x000ee20000300800 */
[----:B----4-:R-:W-:-:S03]  /*11520*/  IMAD.X R11, R7, 0x1, R4, P2 ;  /* 0x00000001070b7824 */ /* 0x010fc600010e0604 */
[----:B------:R0:W-:Y:S04]  /*11530*/  STL [R1+0x1144], R12 ;  /* 0x0011440c01007387 */ /* 0x0001e80000100800 */
[----:B------:R1:W-:Y:S01]  /*11540*/  STL [R1+0x1118], R11 ;  /* 0x0011180b01007387 */ /* 0x0003e20000100800 */
[C---:B0-----:R-:W-:Y:S01]  /*11550*/  IADD3 R12, P2, PT, R14.reuse, R2, RZ ;  /* 0x000000020e0c7210 */ /* 0x041fe20007f5e0ff */
[----:B-1----:R-:W-:Y:S02]  /*11560*/  IMAD.X R11, R7, 0x1, R3, P3 ;  /* 0x00000001070b7824 */ /* 0x002fe400018e0603 */
[----:B------:R-:W4:Y:S04]  /*11570*/  LDL.LU R7, [R1+0x338] ;  /* 0x0003380001077983 */ /* 0x000f280000300800 */
[----:B------:R0:W-:Y:S04]  /*11580*/  STL [R1+0x114c], R12 ;  /* 0x00114c0c01007387 */ /* 0x0001e80000100800 */
[----:B------:R5:W-:Y:S01]  /*11590*/  STL [R1+0x1120], R11 ;  /* 0x0011200b01007387 */ /* 0x000be20000100800 */
[----:B0-----:R-:W-:-:S03]  /*115a0*/  IADD3 R12, P3, PT, R14, R0, RZ ;  /* 0x000000000e0c7210 */ /* 0x001fc60007f7e0ff */
[----:B------:R-:W4:Y:S01]  /*115b0*/  LDL.LU R14, [R1+0x2a0] ;  /* 0x0002a000010e7983 */ /* 0x000f220000300800 */
[----:B-----5:R-:W-:-:S03]  /*115c0*/  IMAD.X R11, R17, 0x1, R4, P4 ;  /* 0x00000001110b7824 */ /* 0x020fc600020e0604 */
[----:B------:R0:W-:Y:S04]  /*115d0*/  STL [R1+0x1154], R12 ;  /* 0x0011540c01007387 */ /* 0x0001e80000100800 */
[----:B------:R1:W-:Y:S01]  /*115e0*/  STL [R1+0x1128], R11 ;  /* 0x0011280b01007387 */ /* 0x0003e20000100800 */
[C---:B0-----:R-:W-:Y:S01]  /*115f0*/  IADD3 R12, P4, PT, R6.reuse, R2, RZ ;  /* 0x00000002060c7210 */ /* 0x041fe20007f9e0ff */
[----:B-1----:R-:W-:Y:S02]  /*11600*/  IMAD.X R11, R17, 0x1, R3, P5 ;  /* 0x00000001110b7824 */ /* 0x002fe400028e0603 */
[----:B------:R-:W5:Y:S04]  /*11610*/  LDL.LU R17, [R1+0x33c] ;  /* 0x00033c0001117983 */ /* 0x000f680000300800 */
[----:B------:R0:W-:Y:S04]  /*11620*/  STL [R1+0x115c], R12 ;  /* 0x00115c0c01007387 */ /* 0x0001e80000100800 */
[----:B------:R1:W-:Y:S01]  /*11630*/  STL [R1+0x1130], R11 ;  /* 0x0011300b01007387 */ /* 0x0003e20000100800 */
[----:B0-----:R-:W-:-:S03]  /*11640*/  IADD3 R12, P5, PT, R6, R0, RZ ;  /* 0x00000000060c7210 */ /* 0x001fc60007fbe0ff */
[----:B------:R-:W5:Y:S01]  /*11650*/  LDL.LU R6, [R1+0x2a4] ;  /* 0x0002a40001067983 */ /* 0x000f620000300800 */
[----:B-1----:R-:W-:Y:S01]  /*11660*/  IMAD.X R11, R29, 0x1, R4, P0 ;  /* 0x000000011d0b7824 */ /* 0x002fe200000e0604 */
[----:B------:R-:W-:Y:S02]  /*11670*/  IADD3 R18, P0, PT, R13, R2, RZ ;  /* 0x000000020d127210 */ /* 0x000fe40007f1e0ff */
[----:B------:R0:W-:Y:S04]  /*11680*/  STL [R1+0x1164], R12 ;  /* 0x0011640c01007387 */ /* 0x0001e80000100800 */
[----:B------:R1:W-:Y:S04]  /*11690*/  STL [R1+0x1138], R11 ;  /* 0x0011380b01007387 */ /* 0x0003e80000100800 */
[----:B------:R-:W-:Y:S01]  /*116a0*/  STL [R1+0x116c], R18 ;  /* 0x00116c1201007387 */ /* 0x000fe20000100800 */
[----:B0-----:R-:W-:-:S03]  /*116b0*/  IMAD.X R12, R29, 0x1, R3, P1 ;  /* 0x000000011d0c7824 */ /* 0x001fc600008e0603 */
[----:B------:R-:W5:Y:S01]  /*116c0*/  LDL.LU R29, [R1+0x340] ;  /* 0x00034000011d7983 */ /* 0x000f620000300800 */
[----:B-1----:R-:W-:-:S03]  /*116d0*/  IADD3 R11, P1, PT, R13, R0, RZ ;  /* 0x000000000d0b7210 */ /* 0x002fc60007f3e0ff */
        /* <DEDUP_REMOVED lines=9> */
[----:B------:R-:W-:Y:S04]  /*11770*/  STL [R1+0x1150], R12 ;  /* 0x0011500c01007387 */ /* 0x000fe80000100800 */
[----:B------:R-:W2:Y:S04]  /*11780*/  LDL.LU R5, [R1+0x344] ;  /* 0x0003440001057983 */ /* 0x000ea80000300800 */
[----:B------:R0:W-:Y:S04]  /*11790*/  STL [R1+0x1184], R9 ;  /* 0x0011840901007387 */ /* 0x0001e80000100800 */
[----:B0-----:R-:W2:Y:S01]  /*117a0*/  LDL.LU R9, [R1+0x2b0] ;  /* 0x0002b00001097983 */ /* 0x001ea20000300800 */
[----:B---3--:R-:W-:-:S02]  /*117b0*/  IMAD.X R11, R16, 0x1, R4, P4 ;  /* 0x00000001100b7824 */ /* 0x008fc400020e0604 */
[----:B------:R-:W-:-:S03]  /*117c0*/  IMAD.X R12, R16, 0x1, R3, P5 ;  /* 0x00000001100c7824 */ /* 0x000fc600028e0603 */
[----:B------:R0:W-:Y:S02]  /*117d0*/  STL [R1+0x1158], R11 ;  /* 0x0011580b01007387 */ /* 0x0001e40000100800 */
[C---:B0-----:R-:W-:Y:S02]  /*117e0*/  IADD3 R11, P4, PT, R8.reuse, R2, RZ ;  /* 0x00000002080b7210 */ /* 0x041fe40007f9e0ff */
[----:B------:R-:W-:-:S03]  /*117f0*/  IADD3 R8, P5, PT, R8, R0, RZ ;  /* 0x0000000008087210 */ /* 0x000fc60007fbe0ff */
[----:B------:R0:W-:Y:S04]  /*11800*/  STL [R1+0x118c], R11 ;  /* 0x00118c0b01007387 */ /* 0x0001e80000100800 */
[----:B------:R1:W-:Y:S04]  /*11810*/  STL [R1+0x1160], R12 ;  /* 0x0011600c01007387 */ /* 0x0003e80000100800 */
[----:B------:R-:W3:Y:S01]  /*11820*/  LDL.LU R16, [R1+0x348] ;  /* 0x0003480001107983 */ /* 0x000ee20000300800 */
[----:B0-----:R-:W-:-:S03]  /*11830*/  IMAD.X R11, R10, 0x1, R4, P0 ;  /* 0x000000010a0b7824 */ /* 0x001fc600000e0604 */
[----:B------:R0:W-:Y:S01]  /*11840*/  STL [R1+0x1194], R8 ;  /* 0x0011940801007387 */ /* 0x0001e20000100800 */
[----:B-1----:R-:W-:Y:S01]  /*11850*/  IMAD.X R12, R10, 0x1, R3, P1 ;  /* 0x000000010a0c7824 */ /* 0x002fe200008e0603 */
[C---:B------:R-:W-:Y:S02]  /*11860*/  IADD3 R18, P0, PT, R15.reuse, R2, RZ ;  /* 0x000000020f127210 */ /* 0x040fe40007f1e0ff */
[----:B0-----:R-:W3:Y:S04]  /*11870*/  LDL.LU R8, [R1+0x2b8] ;  /* 0x0002b80001087983 */ /* 0x001ee80000300800 */
[----:B------:R0:W-:Y:S04]  /*11880*/  STL [R1+0x1168], R11 ;  /* 0x0011680b01007387 */ /* 0x0001e80000100800 */
[----:B------:R1:W-:Y:S01]  /*11890*/  STL [R1+0x119c], R18 ;  /* 0x00119c1201007387 */ /* 0x0003e20000100800 */
[----:B0-----:R-:W-:-:S03]  /*118a0*/  IADD3 R11, P1, PT, R15, R0, RZ ;  /* 0x000000000f0b7210 */ /* 0x001fc60007f3e0ff */
[----:B------:R-:W-:Y:S01]  /*118b0*/  STL [R1+0x1170], R12 ;  /* 0x0011700c01007387 */ /* 0x000fe20000100800 */
[----:B----4-:R-:W-:-:S03]  /*118c0*/  IMAD.X R10, R7, 0x1, R4, P2 ;  /* 0x00000001070a7824 */ /* 0x010fc600010e0604 */
[----:B------:R-:W4:Y:S04]  /*118d0*/  LDL.LU R15, [R1+0x34c] ;  /* 0x00034c00010f7983 */ /* 0x000f280000300800 */
[----:B------:R0:W-:Y:S04]  /*118e0*/  STL [R1+0x11a4], R11 ;  /* 0x0011a40b01007387 */ /* 0x0001e80000100800 */
[----:B-1----:R-:W4:Y:S01]  /*118f0*/  LDL.LU R18, [R1+0x2c0] ;  /* 0x0002c00001127983 */ /* 0x002f220000300800 */
[----:B------:R-:W-:-:S03]  /*11900*/  IMAD.X R7, R7, 0x1, R3, P3 ;  /* 0x0000000107077824 */ /* 0x000fc600018e0603 */
[----:B------:R1:W-:Y:S01]  /*11910*/  STL [R1+0x1178], R10 ;  /* 0x0011780a01007387 */ /* 0x0003e20000100800 */
[C---:B0-----:R-:W-:Y:S02]  /*11920*/  IADD3 R11, P3, PT, R14.reuse, R0, RZ ;  /* 0x000000000e0b7210 */ /* 0x041fe40007f7e0ff */
[----:B-1----:R-:W-:-:S05]  /*11930*/  IADD3 R10, P2, PT, R14, R2, RZ ;  /* 0x000000020e0a7210 */ /* 0x002fca0007f5e0ff */
[----:B------:R5:W-:Y:S04]  /*11940*/  STL [R1+0x11ac], R10 ;  /* 0x0011ac0a01007387 */ /* 0x000be80000100800 */
[----:B------:R0:W-:Y:S01]  /*11950*/  STL [R1+0x1180], R7 ;  /* 0x0011800701007387 */ /* 0x0001e20000100800 */
[----:B-----5:R-:W-:-:S03]  /*11960*/  IMAD.X R10, R17, 0x1, R4, P4 ;  /* 0x00000001110a7824 */ /* 0x020fc600020e0604 */
[----:B0-----:R-:W5:Y:S04]  /*11970*/  LDL.LU R7, [R1+0x350] ;  /* 0x0003500001077983 */ /* 0x001f680000300800 */
[----:B------:R0:W-:Y:S04]  /*11980*/  STL [R1+0x11b4], R11 ;  /* 0x0011b40b01007387 */ /* 0x0001e80000100800 */
[----:B------:R-:W5:Y:S04]  /*11990*/  LDL.LU R14, [R1+0x2c4] ;  /* 0x0002c400010e7983 */ /* 0x000f680000300800 */
[----:B------:R1:W-:Y:S01]  /*119a0*/  STL [R1+0x1188], R10 ;  /* 0x0011880a01007387 */ /* 0x0003e20000100800 */
[----:B0-----:R-:W-:Y:S01]  /*119b0*/  IMAD.X R11, R17, 0x1, R3, P5 ;  /* 0x00000001110b7824 */ /* 0x001fe200028e0603 */
[----:B-1----:R-:W-:-:S02]  /*119c0*/  IADD3 R10, P4, PT, R6, R2, RZ ;  /* 0x00000002060a7210 */ /* 0x002fc40007f9e0ff */
[----:B------:R-:W-:-:S03]  /*119d0*/  IADD3 R6, P5, PT, R6, R0, RZ ;  /* 0x0000000006067210 */ /* 0x000fc60007fbe0ff */
[----:B------:R0:W-:Y:S01]  /*119e0*/  STL [R1+0x11bc], R10 ;  /* 0x0011bc0a01007387 */ /* 0x0001e20000100800 */
[----:B------:R-:W-:-:S03]  /*119f0*/  IMAD.X R12, R29, 0x1, R4, P0 ;  /* 0x000000011d0c7824 */ /* 0x000fc600000e0604 */
[----:B0-----:R-:W5:Y:S04]  /*11a00*/  LDL.LU R10, [R1+0x354] ;  /* 0x00035400010a7983 */ /* 0x001f680000300800 */
[----:B------:R0:W-:Y:S04]  /*11a10*/  STL [R1+0x1190], R11 ;  /* 0x0011900b01007387 */ /* 0x0001e80000100800 */
[----:B------:R1:W-:Y:S01]  /*11a20*/  STL [R1+0x11c4], R6 ;  /* 0x0011c40601007387 */ /* 0x0003e20000100800 */
[----:B0-----:R-:W-:-:S03]  /*11a30*/  IADD3 R11, P0, PT, R13, R2, RZ ;  /* 0x000000020d0b7210 */ /* 0x001fc60007f1e0ff */
[----:B-1----:R-:W5:Y:S04]  /*11a40*/  LDL.LU R6, [R1+0x2cc] ;  /* 0x0002cc0001067983 */ /* 0x002f680000300800 */
[----:B------:R0:W-:Y:S02]  /*11a50*/  STL [R1+0x1198], R12 ;  /* 0x0011980c01007387 */ /* 0x0001e40000100800 */
[----:B0-----:R-:W-:Y:S02]  /*11a60*/  IMAD.X R12, R29, 0x1, R3, P1 ;  /* 0x000000011d0c7824 */ /* 0x001fe400008e0603 */
[----:B------:R-:W5:Y:S04]  /*11a70*/  LDL.LU R29, [R1+0x358] ;  /* 0x00035800011d7983 */ /* 0x000f680000300800 */
[----:B------:R0:W-:Y:S04]  /*11a80*/  STL [R1+0x11cc], R11 ;  /* 0x0011cc0b01007387 */ /* 0x0001e80000100800 */
[----:B------:R-:W-:Y:S04]  /*11a90*/  STL [R1+0x11a0], R12 ;  /* 0x0011a00c01007387 */ /* 0x000fe80000100800 */
[----:B------:R-:W5:Y:S01]  /*11aa0*/  LDL.LU R17, [R1+0x2d0] ;  /* 0x0002d00001117983 */ /* 0x000f620000300800 */
[----:B0-----:R-:W-:-:S05]  /*11ab0*/  IADD3 R11, P1, PT, R13, R0, RZ ;  /* 0x000000000d0b7210 */ /* 0x001fca0007f3e0ff */
[----:B------:R0:W-:Y:S01]  /*11ac0*/  STL [R1+0x11d4], R11 ;  /* 0x0011d40b01007387 */ /* 0x0001e20000100800 */
[C---:B--2---:R-:W-:Y:S02]  /*11ad0*/  IMAD.X R13, R5.reuse, 0x1, R4, P2 ;  /* 0x00000001050d7824 */ /* 0x044fe400010e0604 */
[----:B0-----:R-:W-:-:S03]  /*11ae0*/  IMAD.X R11, R5, 0x1, R3, P3 ;  /* 0x00000001050b7824 */ /* 0x001fc600018e0603 */
[----:B------:R0:W-:Y:S01]  /*11af0*/  STL [R1+0x11a8], R13 ;  /* 0x0011a80d01007387 */ /* 0x0001e20000100800 */
[----:B------:R-:W-:-:S03]  /*11b00*/  IADD3 R12, P2, PT, R9, R2, RZ ;  /* 0x00000002090c7210 */ /* 0x000fc60007f5e0ff */
[----:B0-----:R-:W2:Y:S04]  /*11b10*/  LDL.LU R13, [R1+0x35c] ;  /* 0x00035c00010d7983 */ /* 0x001ea80000300800 */
[----:B------:R-:W-:Y:S04]  /*11b20*/  STL [R1+0x11dc], R12 ;  /* 0x0011dc0c01007387 */ /* 0x000fe80000100800 */
[----:B------:R-:W2:Y:S01]  /*11b30*/  LDL.LU R5, [R1+0x2d8] ;  /* 0x0002d80001057983 */ /* 0x000ea20000300800 */
[----:B------:R-:W-:-:S03]  /*11b40*/  IADD3 R9, P3, PT, R9, R0, RZ ;  /* 0x0000000009097210 */ /* 0x000fc60007f7e0ff */
        /* <DEDUP_REMOVED lines=12> */
[----:B----4-:R-:W-:-:S03]  /*11c10*/  IMAD.X R11, R15, 0x1, R4, P0 ;  /* 0x000000010f0b7824 */ /* 0x010fc600000e0604 */
[----:B0-----:R-:W4:Y:S01]  /*11c20*/  LDL.LU R8, [R1+0x364] ;  /* 0x0003640001087983 */ /* 0x001f220000300800 */
[----:B------:R-:W-:-:S03]  /*11c30*/  IADD3 R12, P0, PT, R18, R2, RZ ;  /* 0x00000002120c7210 */ /* 0x000fc60007f1e0ff */
[----:B------:R0:W-:Y:S04]  /*11c40*/  STL [R1+0x11c8], R11 ;  /* 0x0011c80b01007387 */ /* 0x0001e80000100800 */
[----:B------:R1:W-:Y:S01]  /*11c50*/  STL [R1+0x11fc], R12 ;  /* 0x0011fc0c01007387 */ /* 0x0003e20000100800 */
[----:B0-----:R-:W-:-:S03]  /*11c60*/  IMAD.X R11, R15, 0x1, R3, P1 ;  /* 0x000000010f0b7824 */ /* 0x001fc600008e0603 */
[----:B------:R-:W4:Y:S01]  /*11c70*/  LDL.LU R15, [R1+0x2e4] ;  /* 0x0002e400010f7983 */ /* 0x000f220000300800 */
[----:B-1----:R-:W-:-:S03]  /*11c80*/  IADD3 R12, P1, PT, R18, R0, RZ ;  /* 0x00000000120c7210 */ /* 0x002fc60007f3e0ff */
[----:B------:R-:W-:Y:S04]  /*11c90*/  STL [R1+0x11d0], R11 ;  /* 0x0011d00b01007387 */ /* 0x000fe80000100800 */
[----:B------:R0:W-:Y:S01]  /*11ca0*/  STL [R1+0x1204], R12 ;  /* 0x0012040c01007387 */ /* 0x0001e20000100800 */
[C---:B-----5:R-:W-:Y:S02]  /*11cb0*/  IMAD.X R18, R7.reuse, 0x1, R4, P2 ;  /* 0x0000000107127824 */ /* 0x060fe400010e0604 */
[----:B0-----:R-:W-:-:S03]  /*11cc0*/  IMAD.X R12, R7, 0x1, R3, P3 ;  /* 0x00000001070c7824 */ /* 0x001fc600018e0603 */
[----:B------:R-:W-:Y:S01]  /*11cd0*/  STL [R1+0x11d8], R18 ;  /* 0x0011d81201007387 */ /* 0x000fe20000100800 */
[----:B------:R-:W-:-:S03]  /*11ce0*/  IADD3 R11, P2, PT, R14, R2, RZ ;  /* 0x000000020e0b7210 */ /* 0x000fc60007f5e0ff */
[----:B------:R-:W5:Y:S04]  /*11cf0*/  LDL.LU R7, [R1+0x368] ;  /* 0x0003680001077983 */ /* 0x000f680000300800 */
[----:B------:R0:W-:Y:S04]  /*11d00*/  STL [R1+0x120c], R11 ;  /* 0x00120c0b01007387 */ /* 0x0001e80000100800 */
[----:B------:R1:W-:Y:S01]  /*11d10*/  STL [R1+0x11e0], R12 ;  /* 0x0011e00c01007387 */ /* 0x0003e20000100800 */
[----:B0-----:R-:W-:-:S03]  /*11d20*/  IADD3 R11, P3, PT, R14, R0, RZ ;  /* 0x000000000e0b7210 */ /* 0x001fc60007f7e0ff */
[----:B------:R-:W5:Y:S04]  /*11d30*/  LDL.LU R14, [R1+0x2ec] ;  /* 0x0002ec00010e7983 */ /* 0x000f680000300800 */
[----:B------:R-:W-:Y:S01]  /*11d40*/  STL [R1+0x1214], R11 ;  /* 0x0012140b01007387 */ /* 0x000fe20000100800 */
[----:B-1----:R-:W-:-:S05]  /*11d50*/  IMAD.X R12, R10, 0x1, R4, P4 ;  /* 0x000000010a0c7824 */ /* 0x002fca00020e0604 */
[----:B------:R0:W-:Y:S02]  /*11d60*/  STL [R1+0x11e8], R12 ;  /* 0x0011e80c01007387 */ /* 0x0001e40000100800 */
[----:B0-----:R-:W-:Y:S01]  /*11d70*/  IMAD.X R12, R10, 0x1, R3, P5 ;  /* 0x000000010a0c7824 */ /* 0x001fe200028e0603 */
[C---:B------:R-:W-:Y:S02]  /*11d80*/  IADD3 R11, P4, PT, R6.reuse, R2, RZ ;  /* 0x00000002060b7210 */ /* 0x040fe40007f9e0ff */
[----:B------:R-:W-:-:S03]  /*11d90*/  IADD3 R10, P5, PT, R6, R0, RZ ;  /* 0x00000000060a7210 */ /* 0x000fc60007fbe0ff */
[----:B------:R0:W-:Y:S04]  /*11da0*/  STL [R1+0x121c], R11 ;  /* 0x00121c0b01007387 */ /* 0x0001e80000100800 */
[----:B------:R-:W-:Y:S04]  /*11db0*/  STL [R1+0x11f0], R12 ;  /* 0x0011f00c01007387 */ /* 0x000fe80000100800 */
[----:B------:R-:W5:Y:S01]  /*11dc0*/  LDL.LU R6, [R1+0x36c] ;  /* 0x00036c0001067983 */ /* 0x000f620000300800 */
[----:B0-----:R-:W-:-:S03]  /*11dd0*/  IMAD.X R11, R29, 0x1, R4, P0 ;  /* 0x000000011d0b7824 */ /* 0x001fc600000e0604 */
[----:B------:R0:W-:Y:S04]  /*11de0*/  STL [R1+0x1224], R10 ;  /* 0x0012240a01007387 */ /* 0x0001e80000100800 */
[----:B------:R1:W-:Y:S01]  /*11df0*/  STL [R1+0x11f8], R11 ;  /* 0x0011f80b01007387 */ /* 0x0003e20000100800 */
[----:B0-----:R-:W-:Y:S01]  /*11e00*/  IADD3 R10, P0, PT, R17, R2, RZ ;  /* 0x00000002110a7210 */ /* 0x001fe20007f1e0ff */
[----:B-1----:R-:W-:Y:S02]  /*11e10*/  IMAD.X R11, R29, 0x1, R3, P1 ;  /* 0x000000011d0b7824 */ /* 0x002fe400008e0603 */
[----:B------:R-:W5:Y:S04]  /*11e20*/  LDL.LU R29, [R1+0x2f0] ;  /* 0x0002f000011d7983 */ /* 0x000f680000300800 */
[----:B------:R0:W-:Y:S04]  /*11e30*/  STL [R1+0x122c], R10 ;  /* 0x00122c0a01007387 */ /* 0x0001e80000100800 */
[----:B------:R-:W-:Y:S01]  /*11e40*/  STL [R1+0x1200], R11 ;  /* 0x0012000b01007387 */ /* 0x000fe20000100800 */
[----:B0-----:R-:W-:-:S05]  /*11e50*/  IADD3 R10, P1, PT, R17, R0, RZ ;  /* 0x00000000110a7210 */ /* 0x001fca0007f3e0ff */
[----:B------:R0:W-:Y:S01]  /*11e60*/  STL [R1+0x1234], R10 ;  /* 0x0012340a01007387 */ /* 0x0001e20000100800 */
[C---:B--2---:R-:W-:Y:S02]  /*11e70*/  IMAD.X R12, R13.reuse, 0x1, R4, P2 ;  /* 0x000000010d0c7824 */ /* 0x044fe400010e0604 */
[----:B0-----:R-:W-:-:S03]  /*11e80*/  IMAD.X R10, R13, 0x1, R3, P3 ;  /* 0x000000010d0a7824 */ /* 0x001fc600018e0603 */
[----:B------:R-:W-:Y:S01]  /*11e90*/  STL [R1+0x1208], R12 ;  /* 0x0012080c01007387 */ /* 0x000fe20000100800 */
[----:B------:R-:W-:-:S03]  /*11ea0*/  IADD3 R11, P2, PT, R5, R2, RZ ;  /* 0x00000002050b7210 */ /* 0x000fc60007f5e0ff */
[----:B------:R-:W2:Y:S04]  /*11eb0*/  LDL.LU R13, [R1+0x370] ;  /* 0x00037000010d7983 */ /* 0x000ea80000300800 */
[----:B------:R0:W-:Y:S04]  /*11ec0*/  STL [R1+0x123c], R11 ;  /* 0x00123c0b01007387 */ /* 0x0001e80000100800 */
[----:B------:R1:W-:Y:S01]  /*11ed0*/  STL [R1+0x1210], R10 ;  /* 0x0012100a01007387 */ /* 0x0003e20000100800 */
[----:B0-----:R-:W-:-:S03]  /*11ee0*/  IADD3 R11, P3, PT, R5, R0, RZ ;  /* 0x00000000050b7210 */ /* 0x001fc60007f7e0ff */
[----:B------:R-:W2:Y:S01]  /*11ef0*/  LDL.LU R5, [R1+0x2f8] ;  /* 0x0002f80001057983 */ /* 0x000ea20000300800 */
[----:B-1----:R-:W-:-:S03]  /*11f00*/  IMAD.X R10, R9, 0x1, R4, P4 ;  /* 0x00000001090a7824 */ /* 0x002fc600020e0604 */
[----:B------:R-:W-:Y:S04]  /*11f10*/  STL [R1+0x1244], R11 ;  /* 0x0012440b01007387 */ /* 0x000fe80000100800 */
[----:B------:R0:W-:Y:S02]  /*11f20*/  STL [R1+0x1218], R10 ;  /* 0x0012180a01007387 */ /* 0x0001e40000100800 */
[----:B0-----:R-:W-:Y:S01]  /*11f30*/  IMAD.X R10, R9, 0x1, R3, P5 ;  /* 0x00000001090a7824 */ /* 0x001fe200028e0603 */
[C---:B---3--:R-:W-:Y:S02]  /*11f40*/  IADD3 R11, P4, PT, R16.reuse, R2, RZ ;  /* 0x00000002100b7210 */ /* 0x048fe40007f9e0ff */
[----:B------:R-:W-:-:S03]  /*11f50*/  IADD3 R9, P5, PT, R16, R0, RZ ;  /* 0x0000000010097210 */ /* 0x000fc60007fbe0ff */
[----:B------:R-:W-:Y:S04]  /*11f60*/  STL [R1+0x124c], R11 ;  /* 0x00124c0b01007387 */ /* 0x000fe80000100800 */
[----:B------:R-:W3:Y:S04]  /*11f70*/  LDL.LU R12, [R1+0x374] ;  /* 0x00037400010c7983 */ /* 0x000ee80000300800 */
[----:B------:R4:W-:Y:S04]  /*11f80*/  STL [R1+0x1220], R10 ;  /* 0x0012200a01007387 */ /* 0x0009e80000100800 */
[----:B------:R0:W-:Y:S04]  /*11f90*/  STL [R1+0x1254], R9 ;  /* 0x0012540901007387 */ /* 0x0001e80000100800 */
[----:B------:R-:W3:Y:S01]  /*11fa0*/  LDL.LU R19, [R1+0x300] ;  /* 0x0003000001137983 */ /* 0x000ee20000300800 */
[----:B----4-:R-:W-:-:S02]  /*11fb0*/  IMAD.X R10, R8, 0x1, R4, P0 ;  /* 0x00000001080a7824 */ /* 0x010fc400000e0604 */
[----:B------:R-:W-:-:S03]  /*11fc0*/  IMAD.X R8, R8, 0x1, R3, P1 ;  /* 0x0000000108087824 */ /* 0x000fc600008e0603 */
[----:B------:R-:W-:Y:S04]  /*11fd0*/  STL [R1+0x1228], R10 ;  /* 0x0012280a01007387 */ /* 0x000fe80000100800 */
[----:B------:R-:W4:Y:S01]  /*11fe0*/  LDL.LU R11, [R1+0x378] ;  /* 0x00037800010b7983 */ /* 0x000f220000300800 */
[----:B0-----:R-:W-:-:S05]  /*11ff0*/  IADD3 R9, P0, PT, R15, R2, RZ ;  /* 0x000000020f097210 */ /* 0x001fca0007f1e0ff */
[----:B------:R0:W-:Y:S04]  /*12000*/  STL [R1+0x125c], R9 ;  /* 0x00125c0901007387 */ /* 0x0001e80000100800 */
[----:B------:R-:W4:Y:S04]  /*12010*/  LDL.LU R18, [R1+0x304] ;  /* 0x0003040001127983 */ /* 0x000f280000300800 */
[----:B------:R5:W-:Y:S01]  /*12020*/  STL [R1+0x1230], R8 ;  /* 0x0012300801007387 */ /* 0x000be20000100800 */
[----:B0-----:R-:W-:-:S03]  /*12030*/  IADD3 R9, P1, PT, R15, R0, RZ ;  /* 0x000000000f097210 */ /* 0x001fc60007f3e0ff */
[----:B------:R-:W4:Y:S04]  /*12040*/  LDL.LU R10, [R1+0x37c] ;  /* 0x00037c00010a7983 */ /* 0x000f280000300800 */
[----:B------:R0:W-:Y:S04]  /*12050*/  STL [R1+0x1264], R9 ;  /* 0x0012640901007387 */ /* 0x0001e80000100800 */
[----:B------:R-:W4:Y:S01]  /*12060*/  LDL.LU R17, [R1+0x30c] ;  /* 0x00030c0001117983 */ /* 0x000f220000300800 */
[----:B-----5:R-:W-:-:S05]  /*12070*/  IMAD.X R8, R7, 0x1, R4, P2 ;  /* 0x0000000107087824 */ /* 0x020fca00010e0604 */
[----:B------:R1:W-:Y:S01]  /*12080*/  STL [R1+0x1238], R8 ;  /* 0x0012380801007387 */ /* 0x0003e20000100800 */
[----:B------:R-:W-:-:S03]  /*12090*/  IMAD.X R7, R7, 0x1, R3, P3 ;  /* 0x0000000107077824 */ /* 0x000fc600018e0603 */
[----:B0-----:R-:W5:Y:S01]  /*120a0*/  LDL.LU R9, [R1+0x380] ;  /* 0x0003800001097983 */ /* 0x001f620000300800 */
[C---:B-1----:R-:W-:Y:S02]  /*120b0*/  IADD3 R8, P2, PT, R14.reuse, R2, RZ ;  /* 0x000000020e087210 */ /* 0x042fe40007f5e0ff */
[----:B------:R-:W-:-:S03]  /*120c0*/  IADD3 R14, P3, PT, R14, R0, RZ ;  /* 0x000000000e0e7210 */ /* 0x000fc60007f7e0ff */
[----:B------:R0:W-:Y:S04]  /*120d0*/  STL [R1+0x126c], R8 ;  /* 0x00126c0801007387 */ /* 0x0001e80000100800 */
[----:B------:R-:W5:Y:S04]  /*120e0*/  LDL.LU R16, [R1+0x310] ;  /* 0x0003100001107983 */ /* 0x000f680000300800 */
[----:B------:R1:W-:Y:S04]  /*120f0*/  STL [R1+0x1240], R7 ;  /* 0x0012400701007387 */ /* 0x0003e80000100800 */
[----:B0-----:R-:W5:Y:S04]  /*12100*/  LDL.LU R8, [R1+0x384] ;  /* 0x0003840001087983 */ /* 0x001f680000300800 */
[----:B------:R-:W-:Y:S04]  /*12110*/  STL [R1+0x1274], R14 ;  /* 0x0012740e01007387 */ /* 0x000fe80000100800 */
[----:B------:R-:W5:Y:S01]  /*12120*/  LDL.LU R15, [R1+0x318] ;  /* 0x00031800010f7983 */ /* 0x000f620000300800 */
[----:B-1----:R-:W-:-:S02]  /*12130*/  IMAD.X R7, R6, 0x1, R4, P4 ;  /* 0x0000000106077824 */ /* 0x002fc400020e0604 */
[----:B------:R-:W-:-:S03]  /*12140*/  IMAD.X R6, R6, 0x1, R3, P5 ;  /* 0x0000000106067824 */ /* 0x000fc600028e0603 */
[----:B------:R0:W-:Y:S04]  /*12150*/  STL [R1+0x1248], R7 ;  /* 0x0012480701007387 */ /* 0x0001e80000100800 */
[----:B0-----:R-:W5:Y:S01]  /*12160*/  LDL.LU R7, [R1+0x388] ;  /* 0x0003880001077983 */ /* 0x001f620000300800 */
[C---:B------:R-:W-:Y:S02]  /*12170*/  IADD3 R14, P4, PT, R29.reuse, R2, RZ ;  /* 0x000000021d0e7210 */ /* 0x040fe40007f9e0ff */
[----:B------:R-:W-:-:S03]  /*12180*/  IADD3 R21, P5, PT, R29, R0, RZ ;  /* 0x000000001d157210 */ /* 0x000fc60007fbe0ff */
[----:B------:R0:W-:Y:S04]  /*12190*/  STL [R1+0x127c], R14 ;  /* 0x00127c0e01007387 */ /* 0x0001e80000100800 */
[----:B0-----:R-:W5:Y:S04]  /*121a0*/  LDL.LU R14, [R1+0x31c] ;  /* 0x00031c00010e7983 */ /* 0x001f680000300800 */
[----:B------:R0:W-:Y:S04]  /*121b0*/  STL [R1+0x1250], R6 ;  /* 0x0012500601007387 */ /* 0x0001e80000100800 */
[----:B0-----:R-:W5:Y:S04]  /*121c0*/  LDL.LU R6, [R1+0x38c] ;  /* 0x00038c0001067983 */ /* 0x001f680000300800 */
        /* <DEDUP_REMOVED lines=12> */
[----:B---3--:R-:W-:-:S02]  /*12290*/  IMAD.X R20, R12, 0x1, R4, P2 ;  /* 0x000000010c147824 */ /* 0x008fc400010e0604 */
[----:B------:R-:W-:-:S03]  /*122a0*/  IMAD.X R12, R12, 0x1, R3, P3 ;  /* 0x000000010c0c7824 */ /* 0x000fc600018e0603 */
[----:B------:R0:W-:Y:S01]  /*122b0*/  STL [R1+0x1268], R20 ;  /* 0x0012681401007387 */ /* 0x0001e20000100800 */
[C---:B------:R-:W-:Y:S02]  /*122c0*/  IADD3 R21, P2, PT, R19.reuse, R2, RZ ;  /* 0x0000000213157210 */ /* 0x040fe40007f5e0ff */
[----:B0-----:R-:W-:-:S03]  /*122d0*/  IADD3 R20, P3, PT, R19, R0, RZ ;  /* 0x0000000013147210 */ /* 0x001fc60007f7e0ff */
[----:B------:R-:W-:Y:S04]  /*122e0*/  STL [R1+0x129c], R21 ;  /* 0x00129c1501007387 */ /* 0x000fe80000100800 */
[----:B------:R0:W-:Y:S01]  /*122f0*/  STL [R1+0x1270], R12 ;  /* 0x0012700c01007387 */ /* 0x0001e20000100800 */
[C---:B----4-:R-:W-:Y:S02]  /*12300*/  IMAD.X R19, R11.reuse, 0x1, R4, P4 ;  /* 0x000000010b137824 */ /* 0x050fe400020e0604 */
[----:B------:R-:W-:Y:S01]  /*12310*/  IMAD.X R11, R11, 0x1, R3, P5 ;  /* 0x000000010b0b7824 */ /* 0x000fe200028e0603 */
[----:B------:R-:W-:Y:S04]  /*12320*/  STL [R1+0x12a4], R20 ;  /* 0x0012a41401007387 */ /* 0x000fe80000100800 */
[----:B------:R-:W-:Y:S01]  /*12330*/  STL [R1+0x1278], R19 ;  /* 0x0012781301007387 */ /* 0x000fe20000100800 */
[----:B0-----:R-:W-:-:S02]  /*12340*/  IADD3 R12, P4, PT, R18, R2, RZ ;  /* 0x00000002120c7210 */ /* 0x001fc40007f9e0ff */
[----:B------:R-:W-:-:S03]  /*12350*/  IADD3 R18, P5, PT, R18, R0, RZ ;  /* 0x0000000012127210 */ /* 0x000fc60007fbe0ff */
[----:B------:R0:W-:Y:S04]  /*12360*/  STL [R1+0x12ac], R12 ;  /* 0x0012ac0c01007387 */ /* 0x0001e80000100800 */
[----:B------:R1:W-:Y:S01]  /*12370*/  STL [R1+0x1280], R11 ;  /* 0x0012800b01007387 */ /* 0x0003e20000100800 */
[C-C-:B0-----:R-:W-:Y:S02]  /*12380*/  IMAD.X R12, R10.reuse, 0x1, R4.reuse, P0 ;  /* 0x000000010a0c7824 */ /* 0x141fe400000e0604 */
[----:B------:R-:W-:Y:S01]  /*12390*/  IMAD.X R10, R10, 0x1, R3, P1 ;  /* 0x000000010a0a7824 */ /* 0x000fe200008e0603 */
[C---:B-1----:R-:W-:Y:S01]  /*123a0*/  IADD3 R11, P0, PT, R17.reuse, R2, RZ ;  /* 0x00000002110b7210 */ /* 0x042fe20007f1e0ff */
[----:B------:R-:W-:Y:S04]  /*123b0*/  STL [R1+0x12b4], R18 ;  /* 0x0012b41201007387 */ /* 0x000fe80000100800 */
[----:B------:R0:W-:Y:S04]  /*123c0*/  STL [R1+0x1288], R12 ;  /* 0x0012880c01007387 */ /* 0x0001e80000100800 */
[----:B------:R5:W-:Y:S04]  /*123d0*/  STL [R1+0x12bc], R11 ;  /* 0x0012bc0b01007387 */ /* 0x000be80000100800 */
[----:B------:R1:W-:Y:S01]  /*123e0*/  STL [R1+0x1290], R10 ;  /* 0x0012900a01007387 */ /* 0x0003e20000100800 */
[----:B0-----:R-:W-:Y:S01]  /*123f0*/  IADD3 R12, P1, PT, R17, R0, RZ ;  /* 0x00000000110c7210 */ /* 0x001fe20007f3e0ff */
[----:B-----5:R-:W-:-:S02]  /*12400*/  IMAD.X R11, R9, 0x1, R4, P2 ;  /* 0x00000001090b7824 */ /* 0x020fc400010e0604 */
[----:B------:R-:W-:Y:S01]  /*12410*/  IMAD.X R9, R9, 0x1, R3, P3 ;  /* 0x0000000109097824 */ /* 0x000fe200018e0603 */
[C---:B-1----:R-:W-:Y:S01]  /*12420*/  IADD3 R10, P2, PT, R16.reuse, R2, RZ ;  /* 0x00000002100a7210 */ /* 0x042fe20007f5e0ff */
[----:B------:R-:W-:Y:S04]  /*12430*/  STL [R1+0x12c4], R12 ;  /* 0x0012c40c01007387 */ /* 0x000fe80000100800 */
[----:B------:R0:W-:Y:S04]  /*12440*/  STL [R1+0x1298], R11 ;  /* 0x0012980b01007387 */ /* 0x0001e80000100800 */
[----:B------:R1:W-:Y:S04]  /*12450*/  STL [R1+0x12cc], R10 ;  /* 0x0012cc0a01007387 */ /* 0x0003e80000100800 */
[----:B------:R3:W-:Y:S01]  /*12460*/  STL [R1+0x12a0], R9 ;  /* 0x0012a00901007387 */ /* 0x0007e20000100800 */
[----:B0-----:R-:W-:Y:S01]  /*12470*/  IADD3 R11, P3, PT, R16, R0, RZ ;  /* 0x00000000100b7210 */ /* 0x001fe20007f7e0ff */
[----:B-1----:R-:W-:-:S02]  /*12480*/  IMAD.X R10, R8, 0x1, R4, P4 ;  /* 0x00000001080a7824 */ /* 0x002fc400020e0604 */
[----:B------:R-:W-:Y:S01]  /*12490*/  IMAD.X R8, R8, 0x1, R3, P5 ;  /* 0x0000000108087824 */ /* 0x000fe200028e0603 */
[C---:B---3--:R-:W-:Y:S01]  /*124a0*/  IADD3 R9, P4, PT, R15.reuse, R2, RZ ;  /* 0x000000020f097210 */ /* 0x048fe20007f9e0ff */
[----:B------:R-:W-:Y:S04]  /*124b0*/  STL [R1+0x12d0], R11 ;  /* 0x0012d00b01007387 */ /* 0x000fe80000100800 */
[----:B------:R0:W-:Y:S04]  /*124c0*/  STL [R1+0x12a8], R10 ;  /* 0x0012a80a01007387 */ /* 0x0001e80000100800 */
[----:B------:R1:W-:Y:S04]  /*124d0*/  STL [R1+0x12d4], R9 ;  /* 0x0012d40901007387 */ /* 0x0003e80000100800 */
[----:B------:R3:W-:Y:S01]  /*124e0*/  STL [R1+0x12b0], R8 ;  /* 0x0012b00801007387 */ /* 0x0007e20000100800 */
[----:B0-----:R-:W-:-:S05]  /*124f0*/  IADD3 R10, P5, PT, R15, R0, RZ ;  /* 0x000000000f0a7210 */ /* 0x001fca0007fbe0ff */
[----:B------:R-:W-:Y:S01]  /*12500*/  STL [R1+0x12d8], R10 ;  /* 0x0012d80a01007387 */ /* 0x000fe20000100800 */
[C---:B-1----:R-:W-:Y:S02]  /*12510*/  IMAD.X R9, R7.reuse, 0x1, R4, P0 ;  /* 0x0000000107097824 */ /* 0x042fe400000e0604 */
[----:B------:R-:W-:-:S03]  /*12520*/  IMAD.X R7, R7, 0x1, R3, P1 ;  /* 0x0000000107077824 */ /* 0x000fc600008e0603 */
[----:B------:R0:W-:Y:S01]  /*12530*/  STL [R1+0x12b8], R9 ;  /* 0x0012b80901007387 */ /* 0x0001e20000100800 */
[C---:B---3--:R-:W-:Y:S02]  /*12540*/  IADD3 R8, P0, PT, R14.reuse, R2, RZ ;  /* 0x000000020e087210 */ /* 0x048fe40007f1e0ff */
[----:B0-----:R-:W-:-:S03]  /*12550*/  IADD3 R9, P1, PT, R14, R0, RZ ;  /* 0x000000000e097210 */ /* 0x001fc60007f3e0ff */
[----:B------:R0:W-:Y:S04]  /*12560*/  STL [R1+0x12dc], R8 ;  /* 0x0012dc0801007387 */ /* 0x0001e80000100800 */
[----:B------:R1:W-:Y:S01]  /*12570*/  STL [R1+0x12c0], R7 ;  /* 0x0012c00701007387 */ /* 0x0003e20000100800 */
[C---:B0-----:R-:W-:Y:S02]  /*12580*/  IMAD.X R8, R6.reuse, 0x1, R4, P2 ;  /* 0x0000000106087824 */ /* 0x041fe400010e0604 */
[----:B------:R-:W-:Y:S01]  /*12590*/  IMAD.X R6, R6, 0x1, R3, P3 ;  /* 0x0000000106067824 */ /* 0x000fe200018e0603 */
[----:B------:R-:W-:Y:S01]  /*125a0*/  STL [R1+0x12e0], R9 ;  /* 0x0012e00901007387 */ /* 0x000fe20000100800 */
[C---:B-1----:R-:W-:Y:S02]  /*125b0*/  IADD3 R7, P2, PT, R29.reuse, R2, RZ ;  /* 0x000000021d077210 */ /* 0x042fe40007f5e0ff */
[----:B------:R-:W-:Y:S01]  /*125c0*/  IADD3 R2, P3, PT, R29, R0, RZ ;  /* 0x000000001d027210 */ /* 0x000fe20007f7e0ff */
[----:B------:R-:W-:Y:S04]  /*125d0*/  STL [R1+0x12c8], R8 ;  /* 0x0012c80801007387 */ /* 0x000fe80000100800 */
[----:B------:R2:W-:Y:S04]  /*125e0*/  STL [R1+0xc94], R7 ;  /* 0x000c940701007387 */ /* 0x0005e80000100800 */
[----:B------:R-:W-:Y:S01]  /*125f0*/  STL [R1+0xc90], R6 ;  /* 0x000c900601007387 */ /* 0x000fe20000100800 */
[----:B------:R-:W-:-:S03]  /*12600*/  SHF.R.S32.HI R0, RZ, 0x1f, R29 ;  /* 0x0000001fff007819 */ /* 0x000fc6000001141d */
[----:B------:R0:W-:Y:S01]  /*12610*/  STL [R1+0xc8c], R2 ;  /* 0x000c8c0201007387 */ /* 0x0001e20000100800 */
[C---:B--2---:R-:W-:Y:S02]  /*12620*/  IMAD.X R7, R5.reuse, 0x1, R4, P4 ;  /* 0x0000000105077824 */ /* 0x044fe400020e0604 */
[----:B0-----:R-:W-:-:S03]  /*12630*/  IMAD.X R2, R5, 0x1, R3, P5 ;  /* 0x0000000105027824 */ /* 0x001fc600028e0603 */
[----:B------:R-:W-:Y:S04]  /*12640*/  STL [R1+0xc7c], R7 ;  /* 0x000c7c0701007387 */ /* 0x000fe80000100800 */
[----:B------:R0:W-:Y:S01]  /*12650*/  STL [R1+0xc80], R2 ;  /* 0x000c800201007387 */ /* 0x0001e20000100800 */
[C-C-:B------:R-:W-:Y:S02]  /*12660*/  IMAD.X R6, R13.reuse, 0x1, R4.reuse, P0 ;  /* 0x000000010d067824 */ /* 0x140fe400000e0604 */
[--C-:B0-----:R-:W-:Y:S02]  /*12670*/  IMAD.X R2, R13, 0x1, R3.reuse, P1 ;  /* 0x000000010d027824 */ /* 0x101fe400008e0603 */
[C---:B------:R-:W-:Y:S02]  /*12680*/  IMAD.X R4, R0.reuse, 0x1, R4, P2 ;  /* 0x0000000100047824 */ /* 0x040fe400010e0604 */
[----:B------:R-:W-:Y:S01]  /*12690*/  IMAD.X R0, R0, 0x1, R3, P3 ;  /* 0x0000000100007824 */ /* 0x000fe200018e0603 */
[----:B------:R-:W-:Y:S04]  /*126a0*/  STL [R1+0xc84], R6 ;  /* 0x000c840601007387 */ /* 0x000fe80000100800 */
[----:B------:R-:W-:Y:S04]  /*126b0*/  STL [R1+0xc88], R2 ;  /* 0x000c880201007387 */ /* 0x000fe80000100800 */
[----:B------:R-:W-:Y:S04]  /*126c0*/  STL [R1+0xc78], R4 ;  /* 0x000c780401007387 */ /* 0x000fe80000100800 */
[----:B------:R0:W-:Y:S04]  /*126d0*/  STL [R1+0x87c], R0 ;  /* 0x00087c0001007387 */ /* 0x0001e80000100800 */
[----:B------:R-:W-:Y:S04]  /*126e0*/  STL [R1+0x7f8], RZ ;  /* 0x0007f8ff01007387 */ /* 0x000fe80000100800 */
[----:B------:R-:W-:Y:S01]  /*126f0*/  STL [R1+0x3c0], RZ ;  /* 0x0003c0ff01007387 */ /* 0x000fe20000100800 */
[----:B0-----:R-:W0:Y:S03]  /*12700*/  LDC R0, c[0x0][0x3a8] ;  /* 0x0000ea00ff007b82 */ /* 0x001e260000000800 */
[----:B------:R-:W-:Y:S04]  /*12710*/  STL [R1+0x3c4], RZ ;  /* 0x0003c4ff01007387 */ /* 0x000fe80000100800 */
        /* <DEDUP_REMOVED lines=33> */
[----:B------:R-:W-:Y:S01]  /*12930*/  STL [R1+0x3bc], RZ ;  /* 0x0003bcff01007387 */ /* 0x000fe20000100800 */
[----:B------:R-:W1:Y:S03]  /*12940*/  S2R R5, SR_TID.X ;  /* 0x0000000000057919 */ /* 0x000e660000002100 */
        /* <DEDUP_REMOVED lines=29> */
[----:B-1----:R-:W-:-:S03]  /*12b20*/  IMAD.SHL.U32 R2, R5, 0x20, RZ ;  /* 0x0000002005027824 */ /* 0x002fc600078e00ff */
[----:B------:R-:W-:Y:S04]  /*12b30*/  STL [R1+0x2b4], RZ ;  /* 0x0002b4ff01007387 */ /* 0x000fe80000100800 */
[----:B------:R-:W-:Y:S04]  /*12b40*/  STL [R1+0x2b8], RZ ;  /* 0x0002b8ff01007387 */ /* 0x000fe80000100800 */
[----:B------:R-:W-:Y:S04]  /*12b50*/  STL [R1+0x2bc], RZ ;  /* 0x0002bcff01007387 */ /* 0x000fe80000100800 */
[----:B------:R-:W-:Y:S04]  /*12b60*/  STL [R1+0x2a0], RZ ;  /* 0x0002a0ff01007387 */ /* 0x000fe80000100800 */
[----:B------:R-:W-:Y:S01]  /*12b70*/  STL [R1+0x2a4], RZ ;  /* 0x0002a4ff01007387 */ /* 0x000fe20000100800 */
[----:B------:R-:W-:-:S03]  /*12b80*/  LOP3.LUT R4, R2, 0x400, RZ, 0xc0, !PT ;  /* 0x0000040002047812 */ /* 0x000fc600078ec0ff */
        /* <DEDUP_REMOVED lines=8> */
[----:B------:R1:W-:Y:S04]  /*12c10*/  STL [R1+0x15bc], R4 ;  /* 0x0015bc0401007387 */ /* 0x0003e80000100800 */
[----:B------:R-:W2:Y:S04]  /*12c20*/  LDL R16, [R1+0x4ec] ;  /* 0x0004ec0001107983 */ /* 0x000ea80000100800 */
[----:B------:R-:W3:Y:S01]  /*12c30*/  LDL R10, [R1+0x4e8] ;  /* 0x0004e800010a7983 */ /* 0x000ee20000100800 */
[----:B0-----:R-:W-:-:S02]  /*12c40*/  IMAD R2, R0, 0x7f, RZ ;  /* 0x0000007f00027824 */ /* 0x001fc400078e02ff */
[C---:B------:R-:W-:Y:S02]  /*12c50*/  IMAD R3, R0.reuse, 0x7e, RZ ;  /* 0x0000007e00037824 */ /* 0x040fe400078e02ff */
[C---:B-1----:R-:W-:Y:S02]  /*12c60*/  IMAD R4, R0.reuse, 0x7d, RZ ;  /* 0x0000007d00047824 */ /* 0x042fe400078e02ff */
[C---:B------:R-:W-:Y:S02]  /*12c70*/  IMAD R5, R0.reuse, 0x7c, RZ ;  /* 0x0000007c00057824 */ /* 0x040fe400078e02ff */
[C---:B------:R-:W-:Y:S02]  /*12c80*/  IMAD R6, R0.reuse, 0x7b, RZ ;  /* 0x0000007b00067824 */ /* 0x040fe400078e02ff */
[C---:B------:R-:W-:Y:S02]  /*12c90*/  IMAD R7, R0.reuse, 0x7a, RZ ;  /* 0x0000007a00077824 */ /* 0x040fe400078e02ff */
[----:B------:R-:W-:Y:S01]  /*12ca0*/  IMAD R8, R0, 0x79, RZ ;  /* 0x0000007900087824 */ /* 0x000fe200078e02ff */
[----:B--2---:R-:W-:-:S05]  /*12cb0*/  IADD3 R9, P3, PT, R2, R16, RZ ;  /* 0x0000001002097210 */ /* 0x004fca0007f7e0ff */
[----:B------:R0:W-:Y:S02]  /*12cc0*/  STL [R1+0x884], R9 ;  /* 0x0008840901007387 */ /* 0x0001e40000100800 */
[----:B0-----:R-:W-:-:S05]  /*12cd0*/  IADD3 R9, P4, PT, R3, R16, RZ ;  /* 0x0000001003097210 */ /* 0x001fca0007f9e0ff */
        /* <DEDUP_REMOVED lines=8> */
[----:B------:R0:W-:Y:S01]  /*12d60*/  STL [R1+0x8ac], R9 ;  /* 0x0008ac0901007387 */ /* 0x0001e20000100800 */
[----:B---3--:R-:W-:Y:S02]  /*12d70*/  LEA.HI.X.SX32 R10, R2, R10, 0x1, P3 ;  /* 0x0000000a020a7211 */ /* 0x008fe400018f0eff */
[----:B0-----:R-:W-:-:S05]  /*12d80*/  IADD3 R9, P2, PT, R8, R16, RZ ;  /* 0x0000001008097210 */ /* 0x001fca0007f5e0ff */
[----:B------:R0:W-:Y:S04]  /*12d90*/  STL [R1+0x8b4], R9 ;  /* 0x0008b40901007387 */ /* 0x0001e80000100800 */
[----:B------:R-:W2:Y:S01]  /*12da0*/  LDL R2, [R1+0x4e8] ;  /* 0x0004e80001027983 */ /* 0x000ea20000100800 */
[----:B0-----:R-:W-:-:S03]  /*12db0*/  IMAD R9, R0, 0x78, RZ ;  /* 0x0000007800097824 */ /* 0x001fc600078e02ff */
[----:B------:R0:W-:Y:S02]  /*12dc0*/  STL [R1+0x880], R10 ;  /* 0x0008800a01007387 */ /* 0x0001e40000100800 */
[----:B0-----:R-:W-:-:S05]  /*12dd0*/  IADD3 R10, P3, PT, R9, R16, RZ ;  /* 0x00000010090a7210 */ /* 0x001fca0007f7e0ff */
[----:B------:R0:W-:Y:S02]  /*12de0*/  STL [R1+0x8bc], R10 ;  /* 0x0008bc0a01007387 */ /* 0x0001e40000100800 */
[C---:B0-----:R-:W-:Y:S02]  /*12df0*/  IMAD R10, R0.reuse, 0x77, RZ ;  /* 0x00000077000a7824 */ /* 0x041fe400078e02ff */
[C---:B------:R-:W-:Y:S02]  /*12e00*/  IMAD R11, R0.reuse, 0x76, RZ ;  /* 0x00000076000b7824 */ /* 0x040fe400078e02ff */
[C---:B------:R-:W-:Y:S02]  /*12e10*/  IMAD R12, R0.reuse, 0x75, RZ ;  /* 0x00000075000c7824 */ /* 0x040fe400078e02ff */
[C---:B------:R-:W-:Y:S02]  /*12e20*/  IMAD R13, R0.reuse, 0x74, RZ ;  /* 0x00000074000d7824 */ /* 0x040fe400078e02ff */
[----:B------:R-:W-:Y:S01]  /*12e30*/  IMAD R14, R0, 0x73, RZ ;  /* 0x00000073000e7824 */ /* 0x000fe200078e02ff */
[----:B--2---:R-:W-:-:S05]  /*12e40*/  LEA.HI.X.SX32 R3, R3, R2, 0x1, P4 ;  /* 0x0000000203037211 */ /* 0x004fca00020f0eff */
[----:B------:R0:W-:Y:S02]  /*12e50*/  STL [R1+0x888], R3 ;  /* 0x0008880301007387 */ /* 0x0001e40000100800 */
[----:B0-----:R-:W-:-:S05]  /*12e60*/  IADD3 R3, P4, PT, R10, R16, RZ ;  /* 0x000000100a037210 */ /* 0x001fca0007f9e0ff */
[----:B------:R0:W-:Y:S02]  /*12e70*/  STL [R1+0x8c4], R3 ;  /* 0x0008c40301007387 */ /* 0x0001e40000100800 */
[----:B0-----:R-:W-:Y:S02]  /*12e80*/  LEA.HI.X.SX32 R3, R4, R2, 0x1, P5 ;  /* 0x0000000204037211 */ /* 0x001fe400028f0eff */
[----:B------:R-:W-:-:S03]  /*12e90*/  IADD3 R4, P5, PT, R11, R16, RZ ;  /* 0x000000100b047210 */ /* 0x000fc60007fbe0ff */
[----:B------:R0:W-:Y:S04]  /*12ea0*/  STL [R1+0x890], R3 ;  /* 0x0008900301007387 */ /* 0x0001e80000100800 */
[----:B------:R1:W-:Y:S01]  /*12eb0*/  STL [R1+0x8cc], R4 ;  /* 0x0008cc0401007387 */ /* 0x0003e20000100800 */
[-C--:B0-----:R-:W-:Y:S02]  /*12ec0*/  LEA.HI.X.SX32 R3, R5, R2.reuse, 0x1, P6 ;  /* 0x0000000205037211 */ /* 0x081fe400030f0eff */
[----:B------:R-:W-:Y:S02]  /*12ed0*/  LEA.HI.X.SX32 R5, R6, R2, 0x1, P0 ;  /* 0x0000000206057211 */ /* 0x000fe400000f0eff */
[-C--:B-1----:R-:W-:Y:S01]  /*12ee0*/  IADD3 R4, P6, PT, R12, R16.reuse, RZ ;  /* 0x000000100c047210 */ /* 0x082fe20007fde0ff */
[----:B------:R0:W-:Y:S04]  /*12ef0*/  STL [R1+0x898], R3 ;  /* 0x0008980301007387 */ /* 0x0001e80000100800 */
[----:B------:R1:W-:Y:S01]  /*12f00*/  STL [R1+0x8d4], R4 ;  /* 0x0008d40401007387 */ /* 0x0003e20000100800 */
[----:B0-----:R-:W-:-:S03]  /*12f10*/  IADD3 R3, P0, PT, R13, R16, RZ ;  /* 0x000000100d037210 */ /* 0x001fc60007f1e0ff */
[----:B------:R0:W-:Y:S01]  /*12f20*/  STL [R1+0x8a0], R5 ;  /* 0x0008a00501007387 */ /* 0x0001e20000100800 */
[----:B-1----:R-:W-:-:S03]  /*12f30*/  LEA.HI.X.SX32 R4, R7, R2, 0x1, P1 ;  /* 0x0000000207047211 */ /* 0x002fc600008f0eff */
[----:B------:R1:W-:Y:S01]  /*12f40*/  STL [R1+0x8dc], R3 ;  /* 0x0008dc0301007387 */ /* 0x0003e20000100800 */
[----:B0-----:R-:W-:-:S03]  /*12f50*/  IADD3 R5, P1, PT, R14, R16, RZ ;  /* 0x000000100e057210 */ /* 0x001fc60007f3e0ff */
[----:B------:R-:W-:Y:S01]  /*12f60*/  STL [R1+0x8a8], R4 ;  /* 0x0008a80401007387 */ /* 0x000fe20000100800 */
[----:B-1----:R-:W-:-:S03]  /*12f70*/  LEA.HI.X.SX32 R3, R8, R2, 0x1, P2 ;  /* 0x0000000208037211 */ /* 0x002fc600010f0eff */
[----:B------:R-:W-:Y:S04]  /*12f80*/  STL [R1+0x8e4], R5 ;  /* 0x0008e40501007387 */ /* 0x000fe80000100800 */
[----:B------:R0:W-:Y:S02]  /*12f90*/  STL [R1+0x8b0], R3 ;  /* 0x0008b00301007387 */ /* 0x0001e40000100800 */
[----:B0-----:R-:W-:Y:S02]  /*12fa0*/  LEA.HI.X.SX32 R3, R9, R2, 0x1, P3 ;  /* 0x0000000209037211 */ /* 0x001fe400018f0eff */
[----:B------:R-:W2:Y:S01]  /*12fb0*/  LDL R9, [R1+0x4ec] ;  /* 0x0004ec0001097983 */ /* 0x000ea20000100800 */
[----:B------:R-:W-:-:S05]  /*12fc0*/  IMAD R15, R0, 0x72, RZ ;  /* 0x00000072000f7824 */ /* 0x000fca00078e02ff */
[----:B------:R-:W-:Y:S01]  /*12fd0*/  IADD3 R4, P2, PT, R15, R16, RZ ;  /* 0x000000100f047210 */ /* 0x000fe20007f5e0ff */
[C---:B------:R-:W-:Y:S02]  /*12fe0*/  IMAD R16, R0.reuse, 0x71, RZ ;  /* 0x0000007100107824 */ /* 0x040fe400078e02ff */
[C---:B------:R-:W-:Y:S02]  /*12ff0*/  IMAD R17, R0.reuse, 0x70, RZ ;  /* 0x0000007000117824 */ /* 0x040fe400078e02ff */
[----:B------:R0:W-:Y:S01]  /*13000*/  STL [R1+0x8ec], R4 ;  /* 0x0008ec0401007387 */ /* 0x0001e20000100800 */
[----:B------:R-:W-:-:S03]  /*13010*/  IMAD R18, R0, 0x6f, RZ ;  /* 0x0000006f00127824 */ /* 0x000fc600078e02ff */
[----:B------:R1:W-:Y:S01]  /*13020*/  STL [R1+0x8b8], R3 ;  /* 0x0008b80301007387 */ /* 0x0003e20000100800 */
[----:B0-----:R-:W-:Y:S01]  /*13030*/  LEA.HI.X.SX32 R4, R10, R2, 0x1, P4 ;  /* 0x000000020a047211 */ /* 0x001fe200020f0eff */
[C---:B------:R-:W-:Y:S02]  /*13040*/  IMAD R19, R0.reuse, 0x6e, RZ ;  /* 0x0000006e00137824 */ /* 0x040fe400078e02ff */
[C---:B------:R-:W-:Y:S02]  /*13050*/  IMAD R20, R0.reuse, 0x6d, RZ ;  /* 0x0000006d00147824 */ /* 0x040fe400078e02ff */
[C---:B------:R-:W-:Y:S02]  /*13060*/  IMAD R21, R0.reuse, 0x6c, RZ ;  /* 0x0000006c00157824 */ /* 0x040fe400078e02ff */
[C---:B------:R-:W-:Y:S02]  /*13070*/  IMAD R22, R0.reuse, 0x6b, RZ ;  /* 0x0000006b00167824 */ /* 0x040fe400078e02ff */
[----:B------:R-:W-:-:S02]  /*13080*/  IMAD R23, R0, 0x6a, RZ ;  /* 0x0000006a00177824 */ /* 0x000fc400078e02ff */
[C---:B------:R-:W-:Y:S02]  /*13090*/  IMAD R24, R0.reuse, 0x69, RZ ;  /* 0x0000006900187824 */ /* 0x040fe400078e02ff */
        /* <DEDUP_REMOVED lines=8> */
[----:B------:R-:W-:Y:S01]  /*13120*/  IMAD R6, R0, 0x5e, RZ ;  /* 0x0000005e00067824 */ /* 0x000fe200078e02ff */
[-C--:B--2---:R-:W-:Y:S02]  /*13130*/  IADD3 R5, P3, PT, R16, R9.reuse, RZ ;  /* 0x0000000910057210 */ /* 0x084fe40007f7e0ff */
[----:B-1----:R-:W-:-:S03]  /*13140*/  IADD3 R3, P4, PT, R17, R9, RZ ;  /* 0x0000000911037210 */ /* 0x002fc60007f9e0ff */
[----:B------:R0:W-:Y:S04]  /*13150*/  STL [R1+0x8f4], R5 ;  /* 0x0008f40501007387 */ /* 0x0001e80000100800 */
[----:B------:R1:W-:Y:S01]  /*13160*/  STL [R1+0x8c0], R4 ;  /* 0x0008c00401007387 */ /* 0x0003e20000100800 */
[----:B0-----:R-:W-:-:S03]  /*13170*/  LEA.HI.X.SX32 R5, R11, R2, 0x1, P5 ;  /* 0x000000020b057211 */ /* 0x001fc600028f0eff */
[----:B------:R0:W-:Y:S01]  /*13180*/  STL [R1+0x8fc], R3 ;  /* 0x0008fc0301007387 */ /* 0x0001e20000100800 */
[----:B-1----:R-:W-:-:S03]  /*13190*/  IADD3 R4, P5, PT, R18, R9, RZ ;  /* 0x0000000912047210 */ /* 0x002fc60007fbe0ff */
[----:B------:R1:W-:Y:S04]  /*131a0*/  STL [R1+0x8c8], R5 ;  /* 0x0008c80501007387 */ /* 0x0003e80000100800 */
[----:B------:R2:W-:Y:S01]  /*131b0*/  STL [R1+0x904], R4 ;  /* 0x0009040401007387 */ /* 0x0005e20000100800 */
[----:B0-----:R-:W-:Y:S02]  /*131c0*/  LEA.HI.X.SX32 R3, R12, R2, 0x1, P6 ;  /* 0x000000020c037211 */ /* 0x001fe400030f0eff */
[----:B-1----:R-:W-:-:S03]  /*131d0*/  IADD3 R5, P6, PT, R19, R9, RZ ;  /* 0x0000000913057210 */ /* 0x002fc60007fde0ff */
[----:B------:R0:W-:Y:S01]  /*131e0*/  STL [R1+0x8d0], R3 ;  /* 0x0008d00301007387 */ /* 0x0001e20000100800 */
[----:B--2---:R-:W-:-:S03]  /*131f0*/  LEA.HI.X.SX32 R4, R13, R2, 0x1, P0 ;  /* 0x000000020d047211 */ /* 0x004fc600000f0eff */
[----:B------:R1:W-:Y:S04]  /*13200*/  STL [R1+0x90c], R5 ;  /* 0x00090c0501007387 */ /* 0x0003e80000100800 */
[----:B------:R2:W-:Y:S01]  /*13210*/  STL [R1+0x8d8], R4 ;  /* 0x0008d80401007387 */ /* 0x0005e20000100800 */
[----:B0-----:R-:W-:Y:S02]  /*13220*/  IADD3 R3, P0, PT, R20, R9, RZ ;  /* 0x0000000914037210 */ /* 0x001fe40007f1e0ff */
[----:B-1----:R-:W-:-:S03]  /*13230*/  LEA.HI.X.SX32 R5, R14, R2, 0x1, P1 ;  /* 0x000000020e057211 */ /* 0x002fc600008f0eff */
[----:B------:R0:W-:Y:S01]  /*13240*/  STL [R1+0x914], R3 ;  /* 0x0009140301007387 */ /* 0x0001e20000100800 */
[----:B--2---:R-:W-:-:S03]  /*13250*/  IADD3 R4, P1, PT, R21, R9, RZ ;  /* 0x0000000915047210 */ /* 0x004fc60007f3e0ff */
        /* <DEDUP_REMOVED lines=32> */
[----:B0-----:R-:W-:Y:S01]  /*13460*/  IMAD R3, R0, 0x63, RZ ;  /* 0x0000006300037824 */ /* 0x001fe200078e02ff */
[----:B-1----:R-:W-:Y:S02]  /*13470*/  IADD3 R5, P2, PT, R29, R9, RZ ;  /* 0x000000091d057210 */ /* 0x002fe40007f5e0ff */
[----:B--2---:R-:W-:-:S03]  /*13480*/  LEA.HI.X.SX32 R4, R23, R2, 0x1, P3 ;  /* 0x0000000217047211 */ /* 0x004fc600018f0eff */
[----:B------:R0:W-:Y:S01]  /*13490*/  STL [R1+0x95c], R5 ;  /* 0x00095c0501007387 */ /* 0x0001e20000100800 */
[----:B------:R-:W-:-:S03]  /*134a0*/  IMAD R11, R0, 0x62, RZ ;  /* 0x00000062000b7824 */ /* 0x000fc600078e02ff */
[----:B------:R1:W-:Y:S01]  /*134b0*/  STL [R1+0x928], R4 ;  /* 0x0009280401007387 */ /* 0x0003e20000100800 */
[----:B0-----:R-:W-:Y:S02]  /*134c0*/  IADD3 R5, P3, PT, R3, R9, RZ ;  /* 0x0000000903057210 */ /* 0x001fe40007f7e0ff */
[----:B-1----:R-:W-:-:S03]  /*134d0*/  LEA.HI.X.SX32 R4, R24, R2, 0x1, P4 ;  /* 0x0000000218047211 */ /* 0x002fc600020f0eff */
[----:B------:R0:W-:Y:S04]  /*134e0*/  STL [R1+0x964], R5 ;  /* 0x0009640501007387 */ /* 0x0001e80000100800 */
        /* <DEDUP_REMOVED lines=11> */
[----:B------:R0:W-:Y:S01]  /*135a0*/  STL [R1+0x97c], R5 ;  /* 0x00097c0501007387 */ /* 0x0001e20000100800 */
[----:B------:R-:W-:-:S03]  /*135b0*/  IADD3 R12, P0, PT, R7, R9, RZ ;  /* 0x00000009070c7210 */ /* 0x000fc60007f1e0ff */
[----:B------:R1:W-:Y:S04]  /*135c0*/  STL [R1+0x948], R4 ;  /* 0x0009480401007387 */ /* 0x0003e80000100800 */
[----:B------:R2:W-:Y:S01]  /*135d0*/  STL [R1+0x984], R12 ;  /* 0x0009840c01007387 */ /* 0x0005e20000100800 */
[----:B0-----:R-:W-:Y:S01]  /*135e0*/  IMAD R5, R0, 0x5d, RZ ;  /* 0x0000005d00057824 */ /* 0x001fe200078e02ff */
[-C--:B-1----:R-:W-:Y:S02]  /*135f0*/  LEA.HI.X.SX32 R4, R28, R2.reuse, 0x1, P1 ;  /* 0x000000021c047211 */ /* 0x082fe400008f0eff */
[-C--:B------:R-:W-:Y:S02]  /*13600*/  IADD3 R13, P1, PT, R6, R9.reuse, RZ ;  /* 0x00000009060d7210 */ /* 0x080fe40007f3e0ff */
[----:B--2---:R-:W-:Y:S01]  /*13610*/  LEA.HI.X.SX32 R12, R29, R2, 0x1, P2 ;  /* 0x000000021d0c7211 */ /* 0x004fe200010f0eff */
[----:B------:R0:W-:Y:S04]  /*13620*/  STL [R1+0x950], R4 ;  /* 0x0009500401007387 */ /* 0x0001e80000100800 */
[----:B------:R1:W-:Y:S01]  /*13630*/  STL [R1+0x98c], R13 ;  /* 0x00098c0d01007387 */ /* 0x0003e20000100800 */
[----:B0-----:R-:W-:Y:S01]  /*13640*/  IMAD R4, R0, 0x5c, RZ ;  /* 0x0000005c00047824 */ /* 0x001fe200078e02ff */
[----:B-1----:R-:W-:-:S02]  /*13650*/  IADD3 R13, P2, PT, R5, R9, RZ ;  /* 0x00000009050d7210 */ /* 0x002fc40007f5e0ff */
[----:B------:R0:W-:Y:S04]  /*13660*/  STL [R1+0x958], R12 ;  /* 0x0009580c01007387 */ /* 0x0001e80000100800 */
[----:B------:R1:W-:Y:S01]  /*13670*/  STL [R1+0x994], R13 ;  /* 0x0009940d01007387 */ /* 0x0003e20000100800 */
[----:B0-----:R-:W-:Y:S01]  /*13680*/  LEA.HI.X.SX32 R12, R3, R2, 0x1, P3 ;  /* 0x00000002030c7211 */ /* 0x001fe200018f0eff */
[----:B------:R-:W-:Y:S01]  /*13690*/  IMAD R3, R0, 0x5b, RZ ;  /* 0x0000005b00037824 */ /* 0x000fe200078e02ff */
[----:B-1----:R-:W-:-:S03]  /*136a0*/  IADD3 R13, P3, PT, R4, R9, RZ ;  /* 0x00000009040d7210 */ /* 0x002fc60007f7e0ff */
        /* <DEDUP_REMOVED lines=133> */
[----:B------:R-:W-:Y:S01]  /*13f00*/  IMAD.SHL.U32 R8, R0, 0x40, RZ ;  /* 0x0000004000087824 */ /* 0x000fe200078e00ff */
        /* <DEDUP_REMOVED lines=266> */
[----:B------:R0:W-:Y:S01]  /*14fb0*/  STL [R1+0xbe0], R12 ;  /* 0x000be00c01007387 */ /* 0x0001e20000100800 */
[----:B------:R-:W-:-:S03]  /*14fc0*/  LEA.HI.X.SX32 R11, R11, R2, 0x1, P0 ;  /* 0x000000020b0b7211 */ /* 0x000fc600000f0eff */
[----:B------:R1:W-:Y:S01]  /*14fd0*/  STL [R1+0xc1c], R13 ;  /* 0x000c1c0d01007387 */ /* 0x0003e20000100800 */
[-C--:B------:R-:W-:Y:S01]  /*14fe0*/  LEA.HI.X.SX32 R10, R10, R2.reuse, 0x1, P1 ;  /* 0x000000020a0a7211 */ /* 0x080fe200008f0eff */
[----:B0-----:R-:W-:Y:S01]  /*14ff0*/  IMAD R12, R0, 0xa, RZ ;  /* 0x0000000a000c7824 */ /* 0x001fe200078e02ff */
[-C--:B-1----:R-:W-:Y:S01]  /*15000*/  IADD3 R13, P0, PT, R3, R9.reuse, RZ ;  /* 0x00000009030d7210 */ /* 0x082fe20007f1e0ff */
[----:B------:R0:W-:Y:S04]  /*15010*/  STL [R1+0xbe8], R11 ;  /* 0x000be80b01007387 */ /* 0x0001e80000100800 */
[----:B------:R1:W-:Y:S01]  /*15020*/  STL [R1+0xc24], R13 ;  /* 0x000c240d01007387 */ /* 0x0003e20000100800 */
[-C--:B------:R-:W-:Y:S01]  /*15030*/  LEA.HI.X.SX32 R8, R8, R2.reuse, 0x1, P2 ;  /* 0x0000000208087211 */ /* 0x080fe200010f0eff */
[----:B0-----:R-:W-:Y:S01]  /*15040*/  IMAD R11, R0, 0x9, RZ ;  /* 0x00000009000b7824 */ /* 0x001fe200078e02ff */
[-C--:B-1----:R-:W-:Y:S01]  /*15050*/  IADD3 R13, P1, PT, R12, R9.reuse, RZ ;  /* 0x000000090c0d7210 */ /* 0x082fe20007f3e0ff */
[----:B------:R0:W-:Y:S04]  /*15060*/  STL [R1+0xbf0], R10 ;  /* 0x000bf00a01007387 */ /* 0x0001e80000100800 */
[----:B------:R1:W-:Y:S01]  /*15070*/  STL [R1+0xc2c], R13 ;  /* 0x000c2c0d01007387 */ /* 0x0003e20000100800 */
[-C--:B------:R-:W-:Y:S01]  /*15080*/  LEA.HI.X.SX32 R7, R7, R2.reuse, 0x1, P3 ;  /* 0x0000000207077211 */ /* 0x080fe200018f0eff */
[----:B0-----:R-:W-:Y:S01]  /*15090*/  IMAD.SHL.U32 R10, R0, 0x8, RZ ;  /* 0x00000008000a7824 */ /* 0x001fe200078e00ff */
        /* <DEDUP_REMOVED lines=14> */
[C---:B0-----:R-:W-:Y:S01]  /*15180*/  IMAD R6, R0.reuse, 0x5, RZ ;  /* 0x0000000500067824 */ /* 0x041fe200078e02ff */
[-C--:B-1----:R-:W-:Y:S01]  /*15190*/  IADD3 R13, P5, PT, R7, R9.reuse, RZ ;  /* 0x00000009070d7210 */ /* 0x082fe20007fbe0ff */
[----:B------:R0:W-:Y:S04]  /*151a0*/  STL [R1+0xc10], R5 ;  /* 0x000c100501007387 */ /* 0x0001e80000100800 */
[----:B------:R1:W-:Y:S01]  /*151b0*/  STL [R1+0xc4c], R13 ;  /* 0x000c4c0d01007387 */ /* 0x0003e20000100800 */
[-C--:B------:R-:W-:Y:S01]  /*151c0*/  LEA.HI.X.SX32 R3, R3, R2.reuse, 0x1, P0 ;  /* 0x0000000203037211 */ /* 0x080fe200000f0eff */
[----:B0-----:R-:W-:Y:S01]  /*151d0*/  IMAD.SHL.U32 R5, R0, 0x4, RZ ;  /* 0x0000000400057824 */ /* 0x001fe200078e00ff */
[----:B-1----:R-:W-:Y:S01]  /*151e0*/  IADD3 R13, P6, PT, R6, R9, RZ ;  /* 0x00000009060d7210 */ /* 0x002fe20007fde0ff */
[----:B------:R0:W-:Y:S04]  /*151f0*/  STL [R1+0xc18], R4 ;  /* 0x000c180401007387 */ /* 0x0001e80000100800 */
[----:B------:R1:W-:Y:S01]  /*15200*/  STL [R1+0xc54], R13 ;  /* 0x000c540d01007387 */ /* 0x0003e20000100800 */
[----:B------:R-:W-:-:S03]  /*15210*/  LEA.HI.X.SX32 R14, R12, R2, 0x1, P1 ;  /* 0x000000020c0e7211 */ /* 0x000fc600008f0eff */
[----:B------:R2:W-:Y:S01]  /*15220*/  STL [R1+0xc20], R3 ;  /* 0x000c200301007387 */ /* 0x0005e20000100800 */
[C---:B0-----:R-:W-:Y:S01]  /*15230*/  IMAD R4, R0.reuse, 0x3, RZ ;  /* 0x0000000300047824 */ /* 0x041fe200078e02ff */
[----:B-1----:R-:W-:Y:S01]  /*15240*/  IADD3 R13, P0, PT, R5, R9, RZ ;  /* 0x00000009050d7210 */ /* 0x002fe20007f1e0ff */
[----:B--2---:R-:W-:-:S04]  /*15250*/  IMAD.SHL.U32 R3, R0, 0x2, RZ ;  /* 0x0000000200037824 */ /* 0x004fc800078e00ff */
[----:B------:R0:W-:Y:S01]  /*15260*/  STL [R1+0xc5c], R13 ;  /* 0x000c5c0d01007387 */ /* 0x0001e20000100800 */
[-C--:B------:R-:W-:Y:S02]  /*15270*/  LEA.HI.X.SX32 R12, R11, R2.reuse, 0x1, P2 ;  /* 0x000000020b0c7211 */ /* 0x080fe400010f0eff */
[----:B------:R-:W-:Y:S02]  /*15280*/  LEA.HI.X.SX32 R10, R10, R2, 0x1, P3 ;  /* 0x000000020a0a7211 */ /* 0x000fe400018f0eff */
[-C--:B------:R-:W-:Y:S01]  /*15290*/  IADD3 R11, P2, PT, R3, R9.reuse, RZ ;  /* 0x00000009030b7210 */ /* 0x080fe20007f5e0ff */
[----:B------:R1:W-:Y:S01]  /*152a0*/  STL [R1+0xc28], R14 ;  /* 0x000c280e01007387 */ /* 0x0003e20000100800 */
[----:B0-----:R-:W-:Y:S02]  /*152b0*/  IADD3 R13, P1, PT, R4, R9, RZ ;  /* 0x00000009040d7210 */ /* 0x001fe40007f3e0ff */
[----:B------:R-:W-:Y:S02]  /*152c0*/  IADD3 R9, P3, PT, R9, R0, RZ ;  /* 0x0000000009097210 */ /* 0x000fe40007f7e0ff */
[-C--:B------:R-:W-:Y:S01]  /*152d0*/  LEA.HI.X.SX32 R8, R8, R2.reuse, 0x1, P4 ;  /* 0x0000000208087211 */ /* 0x080fe200020f0eff */
[----:B------:R1:W-:Y:S01]  /*152e0*/  STL [R1+0xc64], R13 ;  /* 0x000c640d01007387 */ /* 0x0003e20000100800 */
[----:B------:R-:W-:-:S02]  /*152f0*/  LEA.HI.X.SX32 R7, R7, R2, 0x1, P5 ;  /* 0x0000000207077211 */ /* 0x000fc400028f0eff */
[-C--:B------:R-:W-:Y:S01]  /*15300*/  LEA.HI.X.SX32 R6, R6, R2.reuse, 0x1, P6 ;  /* 0x0000000206067211 */ /* 0x080fe200030f0eff */
[----:B------:R1:W-:Y:S01]  /*15310*/  STL [R1+0xc30], R12 ;  /* 0x000c300c01007387 */ /* 0x0003e20000100800 */
[----:B------:R-:W-:-:S03]  /*15320*/  LEA.HI.X.SX32 R5, R5, R2, 0x1, P0 ;  /* 0x0000000205057211 */ /* 0x000fc600000f0eff */
[----:B------:R1:W-:Y:S01]  /*15330*/  STL [R1+0xc6c], R11 ;  /* 0x000c6c0b01007387 */ /* 0x0003e20000100800 */
[----:B------:R-:W-:-:S03]  /*15340*/  LEA.HI.X.SX32 R4, R4, R2, 0x1, P1 ;  /* 0x0000000204047211 */ /* 0x000fc600008f0eff */
[----:B------:R1:W-:Y:S01]  /*15350*/  STL [R1+0xc38], R10 ;  /* 0x000c380a01007387 */ /* 0x0003e20000100800 */
[----:B------:R-:W-:-:S03]  /*15360*/  LEA.HI.X.SX32 R3, R3, R2, 0x1, P2 ;  /* 0x0000000203037211 */ /* 0x000fc600010f0eff */
[----:B------:R1:W-:Y:S01]  /*15370*/  STL [R1+0xc74], R9 ;  /* 0x000c740901007387 */ /* 0x0003e20000100800 */
[----:B------:R-:W-:-:S03]  /*15380*/  LEA.HI.X.SX32 R0, R0, R2, 0x1, P3 ;  /* 0x0000000200007211 */ /* 0x000fc600018f0eff */
[----:B------:R1:W-:Y:S04]  /*15390*/  STL [R1+0xc40], R8 ;  /* 0x000c400801007387 */ /* 0x0003e80000100800 */
[----:B------:R1:W-:Y:S04]  /*153a0*/  STL [R1+0xc48], R7 ;  /* 0x000c480701007387 */ /* 0x0003e80000100800 */
[----:B------:R1:W-:Y:S04]  /*153b0*/  STL [R1+0xc50], R6 ;  /* 0x000c500601007387 */ /* 0x0003e80000100800 */
[----:B------:R1:W-:Y:S04]  /*153c0*/  STL [R1+0xc58], R5 ;  /* 0x000c580501007387 */ /* 0x0003e80000100800 */
[----:B------:R1:W-:Y:S04]  /*153d0*/  STL [R1+0xc60], R4 ;  /* 0x000c600401007387 */ /* 0x0003e80000100800 */
[----:B------:R1:W-:Y:S04]  /*153e0*/  STL [R1+0xc68], R3 ;  /* 0x000c680301007387 */ /* 0x0003e80000100800 */
[----:B------:R1:W-:Y:S04]  /*153f0*/  STL [R1+0x288], RZ ;  /* 0x000288ff01007387 */ /* 0x0003e80000100800 */
[----:B------:R1:W-:Y:S04]  /*15400*/  STL [R1+0xc70], R0 ;  /* 0x000c700001007387 */ /* 0x0003e80000100800 */
        /* <DEDUP_REMOVED lines=48> */
[----:B------:R1:W-:Y:S02]  /*15710*/  STL [R1+0x23c], RZ ;  /* 0x00023cff01007387 */ /* 0x0003e40000100800 */
.L_x_2:
[----:B------:R0:W-:Y:S01]  /*15720*/  STL [R1+0x2a00], R3 ;  /* 0x002a000301007387 */ /* 0x0001e20000100800 */
[----:B-1----:R-:W1:Y:S03]  /*15730*/  LDC R0, c[0x0][0x3a0] ;  /* 0x0000e800ff007b82 */ /* 0x002e660000000800 */
[----:B------:R-:W2:Y:S04]  /*15740*/  LDL R7, [R1+0x4e8] ;  /* 0x0004e80001077983 */ /* 0x000ea80000100800 */
[----:B------:R-:W2:Y:S04]  /*15750*/  LDL R6, [R1+0x4ec] ;  /* 0x0004ec0001067983 */ /* 0x000ea80000100800 */
[----:B0-----:R-:W1:Y:S04]  /*15760*/  LDL R3, [R1+0x7f8] ;  /* 0x0007f80001037983 */ /* 0x001e680000100800 */
[----:B------:R-:W-:Y:S04]  /*15770*/  STL [R1+0x29cc], R19 ;  /* 0x0029cc1301007387 */ /* 0x000fe80000100800 */
[----:B------:R-:W-:Y:S04]  /*15780*/  STL [R1+0x29d4], R19 ;  /* 0x0029d41301007387 */ /* 0x000fe80000100800 */
[----:B------:R-:W-:Y:S04]  /*15790*/  STL [R1+0x29dc], R19 ;  /* 0x0029dc1301007387 */ /* 0x000fe80000100800 */
[----:B------:R-:W-:Y:S04]  /*157a0*/  STL [R1+0x29e4], R19 ;  /* 0x0029e41301007387 */ /* 0x000fe80000100800 */
[----:B------:R-:W-:Y:S04]  /*157b0*/  STL [R1+0x29ec], R19 ;  /* 0x0029ec1301007387 */ /* 0x000fe80000100800 */
[----:B------:R-:W-:Y:S04]  /*157c0*/  STL [R1+0x29f4], R19 ;  /* 0x0029f41301007387 */ /* 0x000fe80000100800 */
[----:B------:R0:W-:Y:S04]  /*157d0*/  STL [R1+0x29fc], R19 ;  /* 0x0029fc1301007387 */ /* 0x0001e80000100800 */
        /* <DEDUP_REMOVED lines=72> */
[----:B-1----:R-:W-:-:S03]  /*15c60*/  IMAD R0, R3, -0x80, R0 ;  /* 0xffffff8003007824 */ /* 0x002fc600078e0200 */
[----:B------:R-:W-:Y:S04]  /*15c70*/  STL [R1+0x28a0], R17 ;  /* 0x0028a01101007387 */ /* 0x000fe80000100800 */
[----:B------:R-:W-:Y:S04]  /*15c80*/  STL [R1+0x28a8], R17 ;  /* 0x0028a81101007387 */ /* 0x000fe80000100800 */
[----:B------:R-:W-:Y:S04]  /*15c90*/  STL [R1+0x28b0], R17 ;  /* 0x0028b01101007387 */ /* 0x000fe80000100800 */
[----:B------:R-:W-:Y:S04]  /*15ca0*/  STL [R1+0x28b8], R17 ;  /* 0x0028b81101007387 */ /* 0x000fe80000100800 */
[----:B------:R-:W-:Y:S01]  /*15cb0*/  STL [R1+0x28c0], R17 ;  /* 0x0028c01101007387 */ /* 0x000fe20000100800 */
[----:B------:R-:W-:-:S03]  /*15cc0*/  ISETP.GT.AND P0, PT, R0, RZ, PT ;  /* 0x000000ff0000720c */ /* 0x000fc60003f04270 */
[----:B------:R-:W-:Y:S04]  /*15cd0*/  STL [R1+0x28c8], R17 ;  /* 0x0028c81101007387 */ /* 0x000fe80000100800 */
[----:B------:R-:W-:Y:S04]  /*15ce0*/  STL [R1+0x28d0], R17 ;  /* 0x0028d01101007387 */ /* 0x000fe80000100800 */
[----:B------:R-:W-:Y:S04]  /*15cf0*/  STL [R1+0x28d8], R17 ;  /* 0x0028d81101007387 */ /* 0x000fe80000100800 */
[----:B------:R-:W-:Y:S04]  /*15d00*/  STL [R1+0x28e0], R17 ;  /* 0x0028e01101007387 */ /* 0x000fe80000100800 */
[----:B------:R-:W-:Y:S04]  /*15d10*/  STL [R1+0x289c], R2 ;  /* 0x00289c0201007387 */ /* 0x000fe80000100800 */
[----:B------:R-:W-:Y:S04]  /*15d20*/  STL [R1+0x2898], R16 ;  /* 0x0028981001007387 */ /* 0x000fe80000100800 */
[----:B------:R-:W-:Y:S01]  /*15d30*/  STL [R1+0x2894], R29 ;  /* 0x0028941d01007387 */ /* 0x000fe20000100800 */
[----:B------:R-:W-:-:S03]  /*15d40*/  PRMT R5, RZ, 0x7610, R5 ;  /* 0x00007610ff057816 */ /* 0x000fc60000000005 */
        /* <DEDUP_REMOVED lines=9> */
[----:B------:R-:W3:Y:S04]  /*15de0*/  LDL.LU R3, [R1+0x2a00] ;  /* 0x002a000001037983 */ /* 0x000ee80000300800 */
[----:B--2---:R1:W2:Y:S04]  /*15df0*/  @P0 LDG.E.U8 R5, desc[UR8][R6.64] ;  /* 0x0000000806050981 */ /* 0x0042a8000c1e1100 */
[----:B------:R-:W1:Y:S04]  /*15e00*/  LDL R6, [R1+0xc70] ;  /* 0x000c700001067983 */ /* 0x000e680000100800 */
[----:B------:R-:W1:Y:S01]  /*15e10*/  LDL R7, [R1+0xc74] ;  /* 0x000c740001077983 */ /* 0x000e620000100800 */
[----:B------:R-:W-:-:S02]  /*15e20*/  ISETP.GT.AND P1, PT, R0, 0x1, PT ;  /* 0x000000010000780c */ /* 0x000fc40003f24270 */
[----:B---3--:R-:W-:-:S11]  /*15e30*/  PRMT R3, RZ, 0x7610, R3 ;  /* 0x00007610ff037816 */ /* 0x008fd60000000003 */
[----:B-1----:R-:W-:-:S04]  /*15e40*/  @P1 LOP3.LUT R7, R7, R6, RZ, 0x3c, !PT ;  /* 0x0000000607071212 */ /* 0x002fc800078e3cff */
[----:B------:R-:W-:-:S04]  /*15e50*/  @P1 LOP3.LUT R6, R7, R6, RZ, 0x3c, !PT ;  /* 0x0000000607061212 */ /* 0x000fc800078e3cff */
[----:B------:R-:W-:-:S05]  /*15e60*/  @P1 LOP3.LUT R7, R7, R6, RZ, 0x3c, !PT ;  /* 0x0000000607071212 */ /* 0x000fca00078e3cff */
[----:B------:R1:W3:Y:S04]  /*15e70*/  @P1 LDG.E.U8 R3, desc[UR8][R6.64] ;  /* 0x0000000806031981 */ /* 0x0002e8000c1e1100 */
[----:B------:R-:W1:Y:S04]  /*15e80*/  LDL R6, [R1+0xc68] ;  /* 0x000c680001067983 */ /* 0x000e680000100800 */
[----:B------:R-:W1:Y:S01]  /*15e90*/  LDL R7, [R1+0xc6c] ;  /* 0x000c6c0001077983 */ /* 0x000e620000100800 */
[----:B------:R-:W-:Y:S02]  /*15ea0*/  ISETP.GT.AND P2, PT, R0, 0x2, PT ;  /* 0x000000020000780c */ /* 0x000fe40003f44270 */
[----:B0-----:R-:W-:-:S11]  /*15eb0*/  PRMT R19, RZ, 0x7610, R19 ;  /* 0x00007610ff137816 */ /* 0x001fd60000000013 */
[----:B-1----:R-:W-:-:S04]  /*15ec0*/  @P2 LOP3.LUT R7, R7, R6, RZ, 0x3c, !PT ;  /* 0x0000000607072212 */ /* 0x002fc800078e3cff */
[----:B------:R-:W-:-:S04]  /*15ed0*/  @P2 LOP3.LUT R6, R7, R6, RZ, 0x3c, !PT ;  /* 0x0000000607062212 */ /* 0x000fc800078e3cff */
[----:B------:R-:W-:-:S05]  /*15ee0*/  @P2 LOP3.LUT R7, R7, R6, RZ, 0x3c, !PT ;  /* 0x0000000607072212 */ /* 0x000fca00078e3cff */
[----:B------:R-:W4:Y:S01]  /*15ef0*/  @P2 LDG.E.U8 R19, desc[UR8][R6.64] ;  /* 0x0000000806132981 */ /* 0x000f22000c1e1100 */
[----:B------:R-:W-:-:S03]  /*15f00*/  ISETP.GT.AND P3, PT, R0, 0x3, PT ;  /* 0x000000030000780c */ /* 0x000fc60003f64270 */
[----:B----4-:R0:W-:Y:S04]  /*15f10*/  STL [R1+0x10c], R19 ;  /* 0x00010c1301007387 */ /* 0x0101e80000100800 */
[----:B0-----:R-:W4:Y:S04]  /*15f20*/  LDL.LU R19, [R1+0x29fc] ;  /* 0x0029fc0001137983 */ /* 0x001f280000300800 */
[----:B------:R-:W5:Y:S04]  /*15f30*/  LDL R6, [R1+0xc60] ;  /* 0x000c600001067983 */ /* 0x000f680000100800 */
[----:B------:R-:W5:Y:S01]  /*15f40*/  LDL R7, [R1+0xc64] ;  /* 0x000c640001077983 */ /* 0x000f620000100800 */
[----:B------:R-:W-:-:S02]  /*15f50*/  PRMT R18, RZ, 0x7610, R18 ;  /* 0x00007610ff127816 */ /* 0x000fc40000000012 */
[----:B-----5:R-:W-:-:S04]  /*15f60*/  @P3 LOP3.LUT R7, R7, R6, RZ, 0x3c, !PT ;  /* 0x0000000607073212 */ /* 0x020fc800078e3cff */
[----:B------:R-:W-:-:S04]  /*15f70*/  @P3 LOP3.LUT R6, R7, R6, RZ, 0x3c, !PT ;  /* 0x0000000607063212 */ /* 0x000fc800078e3cff */
[----:B------:R-:W-:-:S05]  /*15f80*/  @P3 LOP3.LUT R7, R7, R6, RZ, 0x3c, !PT ;  /* 0x0000000607073212 */ /* 0x000fca00078e3cff */
[----:B------:R-:W5:Y:S01]  /*15f90*/  @P3 LDG.E.U8 R18, desc[UR8][R6.64] ;  /* 0x0000000806123981 */ /* 0x000f62000c1e1100 */
[----:B------:R-:W-:-:S03]  /*15fa0*/  ISETP.GT.AND P0, PT, R0, 0x4, PT ;  /* 0x000000040000780c */ /* 0x000fc60003f04270 */
[----:B-----5:R0:W-:Y:S04]  /*15fb0*/  STL [R1+0x108], R18 ;  /* 0x0001081201007387 */ /* 0x0201e80000100800 */
[----:B0-----:R-:W5:Y:S04]  /*15fc0*/  LDL.LU R18, [R1+0x29f8] ;  /* 0x0029f80001127983 */ /* 0x001f680000300800 */
[----:B------:R-:W2:Y:S04]  /*15fd0*/  LDL R6, [R1+0xc58] ;  /* 0x000c580001067983 */ /* 0x000ea80000100800 */
[----:B------:R-:W2:Y:S01]  /*15fe0*/  LDL R7, [R1+0xc5c] ;  /* 0x000c5c0001077983 */ /* 0x000ea20000100800 */
[----:B----4-:R-:W-:-:S02]  /*15ff0*/  PRMT R19, RZ, 0x7610, R19 ;  /* 0x00007610ff137816 */ /* 0x010fc40000000013 */
[----:B--2---:R-:W-:-:S04]  /*16000*/  @P0 LOP3.LUT R7, R7, R6, RZ, 0x3c, !PT ;  /* 0x0000000607070212 */ /* 0x004fc800078e3cff */
[----:B------:R-:W-:-:S04]  /*16010*/  @P0 LOP3.LUT R6, R7, R6, RZ, 0x3c, !PT ;  /* 0x0000000607060212 */ /* 0x000fc800078e3cff */
[----:B------:R-:W-:-:S05]  /*16020*/  @P0 LOP3.LUT R7, R7, R6, RZ, 0x3c, !PT ;  /* 0x0000000607070212 */ /* 0x000fca00078e3cff */
[----:B------:R-:W2:Y:S01]  /*16030*/  @P0 LDG.E.U8 R19, desc[UR8][R6.64] ;  /* 0x0000000806130981 */ /* 0x000ea2000c1e1100 */
[----:B------:R-:W-:-:S03]  /*16040*/  ISETP.GT.AND P1, PT, R0, 0x5, PT ;  /* 0x000000050000780c */ /* 0x000fc60003f24270 */
[----:B--2---:R0:W-:Y:S04]  /*16050*/  STL [R1+0x14c], R19 ;  /* 0x00014c1301007387 */ /* 0x0041e80000100800 */
[----:B0-----:R-:W2:Y:S04]  /*16060*/  LDL.LU R19, [R1+0x29f4] ;  /* 0x0029f40001137983 */ /* 0x001ea80000300800 */
[----:B------:R-:W4:Y:S04]  /*16070*/  LDL R6, [R1+0xc50] ;  /* 0x000c500001067983 */ /* 0x000f280000100800 */
[----:B------:R-:W4:Y:S01]  /*16080*/  LDL R7, [R1+0xc54] ;  /* 0x000c540001077983 */ /* 0x000f220000100800 */
[----:B-----5:R-:W-:-:S02]  /*16090*/  PRMT R18, RZ, 0x7610, R18 ;  /* 0x00007610ff127816 */ /* 0x020fc40000000012 */
[----:B----4-:R-:W-:-:S04]  /*160a0*/  @P1 LOP3.LUT R7, R7, R6, RZ, 0x3c, !PT ;  /* 0x0000000607071212 */ /* 0x010fc800078e3cff */
        /* <DEDUP_REMOVED lines=8> */
[----:B--2---:R-:W-:-:S02]  /*16130*/  PRMT R19, RZ, 0x7610, R19 ;  /* 0x00007610ff137816 */ /* 0x004fc40000000013 */
[----:B-----5:R-:W-:-:S04]  /*16140*/  @P2 LOP3.LUT R7, R7, R6, RZ, 0x3c, !PT ;  /* 0x0000000607072212 */ /* 0x020fc800078e3cff */
[----:B------:R-:W-:-:S04]  /*16150*/  @P2 LOP3.LUT R6, R7, R6, RZ, 0x3c, !PT ;  /* 0x0000000607062212 */ /* 0x000fc800078e3cff */
[----:B------:R-:W-:-:S05]  /*16160*/  @P2 LOP3.LUT R7, R7, R6, RZ, 0x3c, !PT ;  /* 0x0000000607072212 */ /* 0x000fca00078e3cff */
[----:B------:R-:W2:Y:S01]  /*16170*/  @P2 LDG.E.U8 R19, desc[UR8][R6.64] ;  /* 0x0000000806132981 */ /* 0x000ea2000c1e1100 */
[----:B------:R-:W-:-:S03]  /*16180*/  ISETP.GT.AND P3, PT, R0, 0x7, PT ;  /* 0x000000070000780c */ /* 0x000fc60003f64270 */
[----:B--2---:R0:W-:Y:S04]  /*16190*/  STL [R1+0x17c], R19 ;  /* 0x00017c1301007387 */ /* 0x0041e80000100800 */
[----:B0-----:R-:W2:Y:S04]  /*161a0*/  LDL.LU R19, [R1+0x29ec] ;  /* 0x0029ec0001137983 */ /* 0x001ea80000300800 */
[----:B------:R-:W5:Y:S04]  /*161b0*/  LDL R6, [R1+0xc40] ;  /* 0x000c400001067983 */ /* 0x000f680000100800 */
[----:B------:R-:W5:Y:S01]  /*161c0*/  LDL R7, [R1+0xc44] ;  /* 0x000c440001077983 */ /* 0x000f620000100800 */
[----:B----4-:R-:W-:-:S02]  /*161d0*/  PRMT R18, RZ, 0x7610, R18 ;  /* 0x00007610ff127816 */ /* 0x010fc40000000012 */
[----:B-----5:R-:W-:-:S04]  /*161e0*/  @P3 LOP3.LUT R7, R7, R6, RZ, 0x3c, !PT ;  /* 0x0000000607073212 */ /* 0x020fc800078e3cff */
        /* <DEDUP_REMOVED lines=92> */
[----:B------:R0:W2:Y:S04]  /*167b0*/  @P0 LDG.E.U8 R19, desc[UR8][R6.64] ;  /* 0x0000000806130981 */ /* 0x0000a8000c1e1100 */
[----:B------:R-:W0:Y:S04]  /*167c0*/  LDL R6, [R1+0xbf0] ;  /* 0x000bf00001067983 */ /* 0x000e280000100800 */
[----:B------:R-:W0:Y:S01]  /*167d0*/  LDL R7, [R1+0xbf4] ;  /* 0x000bf40001077983 */ /* 0x000e220000100800 */
[----:B------:R-:W-:Y:S02]  /*167e0*/  ISETP.GT.AND P1, PT, R0, 0x11, PT ;  /* 0x000000110000780c */ /* 0x000fe40003f24270 */
[----:B----4-:R-:W-:-:S11]  /*167f0*/  PRMT R18, RZ, 0x7610, R18 ;  /* 0x00007610ff127816 */ /* 0x010fd60000000012 */
[----:B0-----:R-:W-:-:S04]  /*16800*/  @P1 LOP3.LUT R7, R7, R6, RZ, 0x3c, !PT ;  /* 0x0000000607071212 */ /* 0x001fc800078e3cff */
[----:B------:R-:W-:-:S04]  /*16810*/  @P1 LOP3.LUT R6, R7, R6, RZ, 0x3c, !PT ;  /* 0x0000000607061212 */ /* 0x000fc800078e3cff */
[----:B------:R-:W-:-:S05]  /*16820*/  @P1 LOP3.LUT R7, R7, R6, RZ, 0x3c, !PT ;  /* 0x0000000607071212 */ /* 0x000fca00078e3cff */
[----:B------:R0:W4:Y:S04]  /*16830*/  @P1 LDG.E.U8 R18, desc[UR8][R6.64] ;  /* 0x0000000806121981 */ /* 0x000128000c1e1100 */
[----:B------:R-:W0:Y:S04]  /*16840*/  LDL R6, [R1+0xbe8] ;  /* 0x000be80001067983 */ /* 0x000e280000100800 */
[----:B------:R-:W0:Y:S01]  /*16850*/  LDL R7, [R1+0xbec] ;  /* 0x000bec0001077983 */ /* 0x000e220000100800 */
[----:B------:R-:W-:Y:S02]  /*16860*/  ISETP.GT.AND P2, PT, R0, 0x12, PT ;  /* 0x000000120000780c */ /* 0x000fe40003f44270 */
[----:B------:R-:W-:-:S11]  /*16870*/  PRMT R15, RZ, 0x7610, R15 ;  /* 0x00007610ff0f7816 */ /* 0x000fd6000000000f */
[----:B0-----:R-:W-:-:S04]  /*16880*/  @P2 LOP3.LUT R7, R7, R6, RZ, 0x3c, !PT ;  /* 0x0000000607072212 */ /* 0x001fc800078e3cff */
        /* <DEDUP_REMOVED lines=8> */
[----:B------:R-:W-:-:S02]  /*16910*/  PRMT R14, RZ, 0x7610, R14 ;  /* 0x00007610ff0e7816 */ /* 0x000fc4000000000e */
[----:B--2---:R-:W-:-:S04]  /*16920*/  @P3 LOP3.LUT R7, R7, R6, RZ, 0x3c, !PT ;  /* 0x0000000607073212 */ /* 0x004fc800078e3cff */
[----:B------:R-:W-:-:S04]  /*16930*/  @P3 LOP3.LUT R6, R7, R6, RZ, 0x3c, !PT ;  /* 0x0000000607063212 */ /* 0x000fc800078e3cff */
[----:B------:R-:W-:-:S05]  /*16940*/  @P3 LOP3.LUT R7, R7, R6, RZ, 0x3c, !PT ;  /* 0x0000000607073212 */ /* 0x000fca00078e3cff */
[----:B------:R-:W2:Y:S01]  /*16950*/  @P3 LDG.E.U8 R14, desc[UR8][R6.64] ;  /* 0x00000008060e3981 */ /* 0x000ea2000c1e1100 */
[----:B------:R-:W-:-:S03]  /*16960*/  ISETP.GT.AND P0, PT, R0, 0x14, PT ;  /* 0x000000140000780c */ /* 0x000fc60003f04270 */
[----:B--2---:R0:W-:Y:S04]  /*16970*/  STL [R1+0x100], R14 ;  /* 0x0001000e01007387 */ /* 0x0041e80000100800 */
[----:B0-----:R-:W2:Y:S04]  /*16980*/  LDL.LU R14, [R1+0x29c0] ;  /* 0x0029c000010e7983 */ /* 0x001ea80000300800 */
[----:B------:R-:W2:Y:S04]  /*16990*/  LDL R6, [R1+0xbd8] ;  /* 0x000bd80001067983 */ /* 0x000ea80000100800 */
[----:B------:R-:W2:Y:S01]  /*169a0*/  LDL R7, [R1+0xbdc] ;  /* 0x000bdc0001077983 */ /* 0x000ea20000100800 */
[----:B-----5:R-:W-:-:S02]  /*169b0*/  PRMT R15, RZ, 0x7610, R15 ;  /* 0x00007610ff0f7816 */ /* 0x020fc4000000000f */
[----:B--2---:R-:W-:-:S04]  /*169c0*/  @P0 LOP3.LUT R7, R7, R6, RZ, 0x3c, !PT ;  /* 0x0000000607070212 */ /* 0x004fc800078e3cff */
        /* <DEDUP_REMOVED lines=16> */
[----:B------:R-:W3:Y:S04]  /*16ad0*/  LDL R6, [R1+0xbc8] ;  /* 0x000bc80001067983 */ /* 0x000ee80000100800 */
[----:B------:R-:W3:Y:S01]  /*16ae0*/  LDL R7, [R1+0xbcc] ;  /* 0x000bcc0001077983 */ /* 0x000ee20000100800 */
[----:B--2---:R-:W-:-:S02]  /*16af0*/  PRMT R15, RZ, 0x7610, R15 ;  /* 0x00007610ff0f7816 */ /* 0x004fc4000000000f */
[----:B---3--:R-:W-:-:S04]  /*16b00*/  @P2 LOP3.LUT R7, R7, R6, RZ, 0x3c, !PT ;  /* 0x0000000607072212 */ /* 0x008fc800078e3cff */
[----:B------:R-:W-:-:S04]  /*16b10*/  @P2 LOP3.LUT R6, R7, R6, RZ, 0x3c, !PT ;  /* 0x0000000607062212 */ /* 0x000fc800078e3cff */
[----:B------:R-:W-:-:S05]  /*16b20*/  @P2 LOP3.LUT R7, R7, R6, RZ, 0x3c, !PT ;  /* 0x0000000607072212 */ /* 0x000fca00078e3cff */
[----:B------:R-:W2:Y:S01]  /*16b30*/  @P2 LDG.E.U8 R15, desc[UR8][R6.64] ;  /* 0x00000008060f2981 */ /* 0x000ea2000c1e1100 */
[----:B------:R-:W-:-:S03]  /*16b40*/  ISETP.GT.AND P3, PT, R0, 0x17, PT ;  /* 0x000000170000780c */ /* 0x000fc60003f64270 */
[----:B--2---:R0:W-:Y:S04]  /*16b50*/  STL [R1+0x174], R15 ;  /* 0x0001740f01007387 */ /* 0x0041e80000100800 */
[----:B0-----:R-:W2:Y:S04]  /*16b60*/  LDL.LU R15, [R1+0x29b4] ;  /* 0x0029b400010f7983 */ /* 0x001ea80000300800 */
[----:B------:R-:W3:Y:S04]  /*16b70*/  LDL R6, [R1+0xbc0] ;  /* 0x000bc00001067983 */ /* 0x000ee80000100800 */
[----:B------:R-:W3:Y:S01]  /*16b80*/  LDL R7, [R1+0xbc4] ;  /* 0x000bc40001077983 */ /* 0x000ee20000100800 */
[----:B-----5:R-:W-:-:S02]  /*16b90*/  PRMT R14, RZ, 0x7610, R14 ;  /* 0x00007610ff0e7816 */ /* 0x020fc4000000000e */
[----:B---3--:R-:W-:-:S04]  /*16ba0*/  @P3 LOP3.LUT R7, R7, R6, RZ, 0x3c, !PT ;  /* 0x0000000607073212 */ /* 0x008fc800078e3cff */
[----:B------:R-:W-:-:S04]  /*16bb0*/  @P3 LOP3.LUT R6, R7, R6, RZ, 0x3c, !PT ;  /* 0x0000000607063212 */ /* 0x000fc800078e3cff */
[----:B------:R-:W-:-:S05]  /*16bc0*/  @P3 LOP3.LUT R7, R7, R6, RZ, 0x3c, !PT ;  /* 0x0000000607073212 */ /* 0x000fca00078e3cff */
[----:B------:R-:W3:Y:S01]  /*16bd0*/  @P3 LDG.E.U8 R14, desc[UR8][R6.64] ;  /* 0x00000008060e3981 */ /* 0x000ee2000c1e1100 */
[----:B------:R-:W-:-:S03]  /*16be0*/  ISETP.GT.AND P0, PT, R0, 0x18, PT ;  /* 0x000000180000780c */ /* 0x000fc60003f04270 */
[----:B---3--:R0:W-:Y:S04]  /*16bf0*/  STL [R1+0x170], R14 ;  /* 0x0001700e01007387 */ /* 0x0081e80000100800 */
[----:B0-----:R-:W3:Y:S04]  /*16c00*/  LDL.LU R14, [R1+0x29b0] ;  /* 0x0029b000010e7983 */ /* 0x001ee80000300800 */
        /* <DEDUP_REMOVED lines=12> */
[----:B---3--:R-:W-:-:S02]  /*16cd0*/  PRMT R14, RZ, 0x7610, R14 ;  /* 0x00007610ff0e7816 */ /* 0x008fc4000000000e */
[----:B-----5:R-:W-:-:S04]  /*16ce0*/  @P1 LOP3.LUT R7, R7, R6, RZ, 0x3c, !PT ;  /* 0x0000000607071212 */ /* 0x020fc800078e3cff */
        /* <DEDUP_REMOVED lines=76> */
[----:B---3--:R-:W-:-:S11]  /*171b0*/  PRMT R14, RZ, 0x7610, R14 ;  /* 0x00007610ff0e7816 */ /* 0x008fd6000000000e */
[----:B0-----:R-:W-:-:S04]  /*171c0*/  @P1 LOP3.LUT R7, R7, R6, RZ, 0x3c, !PT ;  /* 0x0000000607071212 */ /* 0x001fc800078e3cff */
[----:B------:R-:W-:-:S04]  /*171d0*/  @P1 LOP3.LUT R6, R7, R6, RZ, 0x3c, !PT ;  /* 0x0000000607061212 */ /* 0x000fc800078e3cff */
[----:B------:R-:W-:-:S05]  /*171e0*/  @P1 LOP3.LUT R7, R7, R6, RZ, 0x3c, !PT ;  /* 0x0000000607071212 */ /* 0x000fca00078e3cff */
[----:B------:R0:W3:Y:S04]  /*171f0*/  @P1 LDG.E.U8 R14, desc[UR8][R6.64] ;  /* 0x00000008060e1981 */ /* 0x0000e8000c1e1100 */
        /* <DEDUP_REMOVED lines=685> */
[----:B------:R0:W2:Y:S04]  /*19cd0*/  @P2 LDG.E.U8 R4, desc[UR8][R6.64] ;  /* 0x0000000806042981 */ /* 0x0000a8000c1e1100 */
[----:B------:R-:W0:Y:S04]  /*19ce0*/  LDL R6, [R1+0x8d0] ;  /* 0x0008d00001067983 */ /* 0x000e280000100800 */
[----:B------:R-:W0:Y:S01]  /*19cf0*/  LDL R7, [R1+0x8d4] ;  /* 0x0008d40001077983 */ /* 0x000e220000100800 */
[----:B------:R-:W-:Y:S02]  /*19d00*/  ISETP.GT.AND P3, PT, R0, 0x75, PT ;  /* 0x000000750000780c */ /* 0x000fe40003f64270 */
[----:B------:R-:W-:-:S11]  /*19d10*/  PRMT R28, RZ, 0x7610, R28 ;  /* 0x00007610ff1c7816 */ /* 0x000fd6000000001c */
[----:B0-----:R-:W-:-:S04]  /*19d20*/  @P3 LOP3.LUT R7, R7, R6, RZ, 0x3c, !PT ;  /* 0x0000000607073212 */ /* 0x001fc800078e3cff */
[----:B------:R-:W-:-:S04]  /*19d30*/  @P3 LOP3.LUT R6, R7, R6, RZ, 0x3c, !PT ;  /* 0x0000000607063212 */ /* 0x000fc800078e3cff */
[----:B------:R-:W-:-:S05]  /*19d40*/  @P3 LOP3.LUT R7, R7, R6, RZ, 0x3c, !PT ;  /* 0x0000000607073212 */ /* 0x000fca00078e3cff */
[----:B------:R-:W3:Y:S04]  /*19d50*/  @P3 LDG.E.U8 R28, desc[UR8][R6.64] ;  /* 0x00000008061c3981 */ /* 0x000ee8000c1e1100 */
[----:B--2---:R0:W-:Y:S04]  /*19d60*/  STL [R1+0x30], R4 ;  /* 0x0000300401007387 */ /* 0x0041e80000100800 */
[----:B0-----:R-:W2:Y:S04]  /*19d70*/  LDL R4, [R1+0x8cc] ;  /* 0x0008cc0001047983 */ /* 0x001ea80000100800 */
[----:B---3--:R0:W-:Y:S04]  /*19d80*/  STL [R1+0x28], R28 ;  /* 0x0000281c01007387 */ /* 0x0081e80000100800 */
[----:B0-----:R-:W3:Y:S04]  /*19d90*/  LDL.LU R28, [R1+0x2890] ;  /* 0x00289000011c7983 */ /* 0x001ee80000300800 */
[----:B------:R-:W2:Y:S04]  /*19da0*/  LDL R6, [R1+0x990] ;  /* 0x0009900001067983 */ /* 0x000ea80000100800 */
[----:B------:R-:W2:Y:S01]  /*19db0*/  LDL R7, [R1+0x994] ;  /* 0x0009940001077983 */ /* 0x000ea20000100800 */
[----:B------:R-:W-:-:S02]  /*19dc0*/  ISETP.GT.AND P0, PT, R0, 0x5d, PT ;  /* 0x0000005d0000780c */ /* 0x000fc40003f04270 */
[----:B------:R-:W-:-:S11]  /*19dd0*/  PRMT R27, RZ, 0x7610, R27 ;  /* 0x00007610ff1b7816 */ /* 0x000fd6000000001b */
        /* <DEDUP_REMOVED lines=24> */
[----:B------:R-:W-:Y:S02]  /*19f60*/  ISETP.GT.AND P3, PT, R0, 0x76, PT ;  /* 0x000000760000780c */ /* 0x000fe40003f64270 */
[----:B------:R-:W-:Y:S01]  /*19f70*/  PRMT R24, RZ, 0x7610, R24 ;  /* 0x00007610ff187816 */ /* 0x000fe20000000018 */
[----:B--2---:R0:W-:Y:S04]  /*19f80*/  STL [R1+0x20], R25 ;  /* 0x0000201901007387 */ /* 0x0041e80000100800 */
[----:B0-----:R-:W2:Y:S04]  /*19f90*/  LDL.LU R25, [R1+0x2884] ;  /* 0x0028840001197983 */ /* 0x001ea80000300800 */
[----:B------:R-:W2:Y:S02]  /*19fa0*/  LDL R7, [R1+0x8c8] ;  /* 0x0008c80001077983 */ /* 0x000ea40000100800 */
[----:B------:R-:W-:-:S02]  /*19fb0*/  @P3 IMAD.MOV.U32 R6, RZ, RZ, R4 ;  /* 0x000000ffff063224 */ /* 0x000fc400078e0004 */
[----:B------:R-:W3:Y:S04]  /*19fc0*/  LDL R4, [R1+0x8bc] ;  /* 0x0008bc0001047983 */ /* 0x000ee80000100800 */
[----:B--2---:R-:W2:Y:S01]  /*19fd0*/  @P3 LDG.E.U8 R24, desc[UR8][R6.64] ;  /* 0x0000000806183981 */ /* 0x004ea2000c1e1100 */
        /* <DEDUP_REMOVED lines=30> */
[C---:B------:R-:W-:Y:S02]  /*1a1c0*/  ISETP.GT.AND P2, PT, R0.reuse, 0x78, PT ;  /* 0x000000780000780c */ /* 0x040fe40003f44270 */
[----:B-----5:R-:W-:Y:S01]  /*1a1d0*/  PRMT R2, RZ, 0x7610, R2 ;  /* 0x00007610ff027816 */ /* 0x020fe20000000002 */
[----:B--2---:R0:W-:Y:S04]  /*1a1e0*/  STL [R1+0x10], R20 ;  /* 0x0000101401007387 */ /* 0x0041e80000100800 */
[----:B0-----:R-:W2:Y:S04]  /*1a1f0*/  LDL.LU R20, [R1+0x2878] ;  /* 0x0028780001147983 */ /* 0x001ea80000300800 */
[----:B------:R-:W5:Y:S02]  /*1a200*/  LDL R7, [R1+0x8b8] ;  /* 0x0008b80001077983 */ /* 0x000f640000100800 */
[----:B------:R-:W-:Y:S01]  /*1a210*/  @P2 IMAD.MOV.U32 R6, RZ, RZ, R4 ;  /* 0x000000ffff062224 */ /* 0x000fe200078e0004 */
[----:B------:R-:W-:-:S02]  /*1a220*/  ISETP.GT.AND P3, PT, R0, 0x79, PT ;  /* 0x000000790000780c */ /* 0x000fc40003f64270 */
[----:B------:R-:W-:Y:S01]  /*1a230*/  PRMT R16, RZ, 0x7610, R16 ;  /* 0x00007610ff107816 */ /* 0x000fe20000000010 */
[----:B------:R-:W2:Y:S04]  /*1a240*/  LDL R4, [R1+0x8a8] ;  /* 0x0008a80001047983 */ /* 0x000ea80000100800 */
[----:B-----5:R0:W5:Y:S04]  /*1a250*/  @P2 LDG.E.U8 R2, desc[UR8][R6.64] ;  /* 0x0000000806022981 */ /* 0x020168000c1e1100 */
[----:B------:R-:W2:Y:S02]  /*1a260*/  LDL R7, [R1+0x8b0] ;  /* 0x0008b00001077983 */ /* 0x000ea40000100800 */
[----:B0-----:R-:W-:Y:S01]  /*1a270*/  @P3 IMAD.MOV.U32 R6, RZ, RZ, R17 ;  /* 0x000000ffff063224 */ /* 0x001fe200078e0011 */
[----:B------:R-:W-:Y:S01]  /*1a280*/  ISETP.GT.AND P0, PT, R0, 0x6a, PT ;  /* 0x0000006a0000780c */ /* 0x000fe20003f04270 */
[----:B-----5:R0:W-:Y:S01]  /*1a290*/  STL [R1+0xc], R2 ;  /* 0x00000c0201007387 */ /* 0x0201e20000100800 */
[----:B------:R-:W-:-:S03]  /*1a2a0*/  PRMT R21, RZ, 0x7610, R21 ;  /* 0x00007610ff157816 */ /* 0x000fc60000000015 */
[----:B------:R-:W5:Y:S04]  /*1a2b0*/  LDL R17, [R1+0x8a0] ;  /* 0x0008a00001117983 */ /* 0x000f680000100800 */
[----:B--2---:R1:W2:Y:S04]  /*1a2c0*/  @P3 LDG.E.U8 R16, desc[UR8][R6.64] ;  /* 0x0000000806103981 */ /* 0x0042a8000c1e1100 */
[----:B0-----:R-:W2:Y:S04]  /*1a2d0*/  LDL R2, [R1+0x8ac] ;  /* 0x0008ac0001027983 */ /* 0x001ea80000100800 */
[----:B------:R-:W1:Y:S04]  /*1a2e0*/  LDL R6, [R1+0x928] ;  /* 0x0009280001067983 */ /* 0x000e680000100800 */
[----:B------:R-:W1:Y:S02]  /*1a2f0*/  LDL R7, [R1+0x92c] ;  /* 0x00092c0001077983 */ /* 0x000e640000100800 */
[----:B-1----:R-:W-:-:S04]  /*1a300*/  @P0 LOP3.LUT R7, R7, R6, RZ, 0x3c, !PT ;  /* 0x0000000607070212 */ /* 0x002fc800078e3cff */
        /* <DEDUP_REMOVED lines=10> */
[----:B------:R-:W-:Y:S02]  /*1a3b0*/  ISETP.GT.AND P2, PT, R0, 0x7a, PT ;  /* 0x0000007a0000780c */ /* 0x000fe40003f44270 */
[----:B------:R-:W-:Y:S02]  /*1a3c0*/  PRMT R22, RZ, 0x7610, R22 ;  /* 0x00007610ff167816 */ /* 0x000fe40000000016 */
[----:B------:R-:W-:-:S07]  /*1a3d0*/  PRMT R29, RZ, 0x7610, R29 ;  /* 0x00007610ff1d7816 */ /* 0x000fce000000001d */
[----:B--2---:R-:W-:-:S04]  /*1a3e0*/  @P1 LOP3.LUT R7, R7, R6, RZ, 0x3c, !PT ;  /* 0x0000000607071212 */ /* 0x004fc800078e3cff */
[----:B------:R-:W-:-:S04]  /*1a3f0*/  @P1 LOP3.LUT R6, R7, R6, RZ, 0x3c, !PT ;  /* 0x0000000607061212 */ /* 0x000fc800078e3cff */
[----:B------:R-:W-:-:S05]  /*1a400*/  @P1 LOP3.LUT R7, R7, R6, RZ, 0x3c, !PT ;  /* 0x0000000607071212 */ /* 0x000fca00078e3cff */
[----:B------:R0:W2:Y:S02]  /*1a410*/  @P1 LDG.E.U8 R22, desc[UR8][R6.64] ;  /* 0x0000000806161981 */ /* 0x0000a4000c1e1100 */
[----:B0-----:R-:W-:Y:S02]  /*1a420*/  @P2 IMAD.MOV.U32 R6, RZ, RZ, R2 ;  /* 0x000000ffff062224 */ /* 0x001fe400078e0002 */
[----:B------:R-:W-:-:S05]  /*1a430*/  @P2 IMAD.MOV.U32 R7, RZ, RZ, R4 ;  /* 0x000000ffff072224 */ /* 0x000fca00078e0004 */
[----:B------:R0:W3:Y:S01]  /*1a440*/  @P2 LDG.E.U8 R29, desc[UR8][R6.64] ;  /* 0x00000008061d2981 */ /* 0x0000e2000c1e1100 */
[----:B------:R-:W-:Y:S02]  /*1a450*/  ISETP.GT.AND P3, PT, R0, 0x7b, PT ;  /* 0x0000007b0000780c */ /* 0x000fe40003f64270 */
[----:B------:R-:W-:-:S11]  /*1a460*/  PRMT R28, RZ, 0x7610, R28 ;  /* 0x00007610ff1c7816 */ /* 0x000fd6000000001c */
[----:B0-----:R-:W-:Y:S02]  /*1a470*/  @P3 IMAD.MOV.U32 R6, RZ, RZ, R16 ;  /* 0x000000ffff063224 */ /* 0x001fe400078e0010 */
[----:B-----5:R-:W-:-:S05]  /*1a480*/  @P3 IMAD.MOV.U32 R7, RZ, RZ, R17 ;  /* 0x000000ffff073224 */ /* 0x020fca00078e0011 */
[----:B------:R0:W5:Y:S04]  /*1a490*/  @P3 LDG.E.U8 R28, desc[UR8][R6.64] ;  /* 0x00000008061c3981 */ /* 0x000168000c1e1100 */
[----:B--2---:R1:W-:Y:S04]  /*1a4a0*/  STL [R1], R22 ;  /* 0x0000001601007387 */ /* 0x0043e80000100800 */
[----:B-1----:R-:W2:Y:S04]  /*1a4b0*/  LDL.LU R22, [R1+0x2870] ;  /* 0x0028700001167983 */ /* 0x002ea80000300800 */
[----:B------:R-:W2:Y:S04]  /*1a4c0*/  LDL R4, [R1+0x910] ;  /* 0x0009100001047983 */ /* 0x000ea80000100800 */
[----:B------:R-:W2:Y:S04]  /*1a4d0*/  LDL R2, [R1+0x914] ;  /* 0x0009140001027983 */ /* 0x000ea80000100800 */
[----:B---3--:R1:W-:Y:S04]  /*1a4e0*/  STL [R1+0x286c], R29 ;  /* 0x00286c1d01007387 */ /* 0x0083e80000100800 */
[----:B------:R-:W0:Y:S04]  /*1a4f0*/  LDL R6, [R1+0x918] ;  /* 0x0009180001067983 */ /* 0x000e280000100800 */
[----:B------:R-:W0:Y:S01]  /*1a500*/  LDL R7, [R1+0x91c] ;  /* 0x00091c0001077983 */ /* 0x000e220000100800 */
[----:B------:R-:W-:-:S02]  /*1a510*/  ISETP.GT.AND P0, PT, R0, 0x6c, PT ;  /* 0x0000006c0000780c */ /* 0x000fc40003f04270 */
[----:B------:R-:W-:Y:S01]  /*1a520*/  PRMT R27, RZ, 0x7610, R27 ;  /* 0x00007610ff1b7816 */ /* 0x000fe2000000001b */
[----:B-1----:R-:W3:Y:S04]  /*1a530*/  LDL R29, [R1+0x89c] ;  /* 0x00089c00011d7983 */ /* 0x002ee80000100800 */
[----:B------:R-:W2:Y:S04]  /*1a540*/  LDL R17, [R1+0x890] ;  /* 0x0008900001117983 */ /* 0x000ea80000100800 */
[----:B------:R-:W2:Y:S02]  /*1a550*/  LDL R16, [R1+0x894] ;  /* 0x0008940001107983 */ /* 0x000ea40000100800 */
[----:B0-----:R-:W-:-:S04]  /*1a560*/  @P0 LOP3.LUT R7, R7, R6, RZ, 0x3c, !PT ;  /* 0x0000000607070212 */ /* 0x001fc800078e3cff */
[----:B------:R-:W-:-:S04]  /*1a570*/  @P0 LOP3.LUT R6, R7, R6, RZ, 0x3c, !PT ;  /* 0x0000000607060212 */ /* 0x000fc800078e3cff */
[----:B------:R-:W-:-:S05]  /*1a580*/  @P0 LOP3.LUT R7, R7, R6, RZ, 0x3c, !PT ;  /* 0x0000000607070212 */ /* 0x000fca00078e3cff */
[----:B------:R2:W3:Y:S01]  /*1a590*/  @P0 LDG.E.U8 R27, desc[UR8][R6.64] ;  /* 0x00000008061b0981 */ /* 0x0004e2000c1e1100 */
[----:B------:R-:W-:-:S13]  /*1a5a0*/  ISETP.GT.AND P1, PT, R0, 0x6d, PT ;  /* 0x0000006d0000780c */ /* 0x000fda0003f24270 */
[----:B--2---:R-:W-:Y:S02]  /*1a5b0*/  @P1 IMAD.MOV.U32 R6, RZ, RZ, R2 ;  /* 0x000000ffff061224 */ /* 0x004fe400078e0002 */
[----:B------:R-:W-:Y:S01]  /*1a5c0*/  @P1 IMAD.MOV.U32 R7, RZ, RZ, R4 ;  /* 0x000000ffff071224 */ /* 0x000fe200078e0004 */
[----:B---3--:R0:W-:Y:S04]  /*1a5d0*/  STL [R1+0x2844], R27 ;  /* 0x0028441b01007387 */ /* 0x0081e80000100800 */
[----:B------:R-:W2:Y:S04]  /*1a5e0*/  LDL R4, [R1+0x988] ;  /* 0x0009880001047983 */ /* 0x000ea80000100800 */
[----:B------:R-:W3:Y:S04]  /*1a5f0*/  LDL R2, [R1+0x98c] ;  /* 0x00098c0001027983 */ /* 0x000ee80000100800 */
[----:B0-----:R-:W2:Y:S01]  /*1a600*/  LDL R27, [R1+0x898] ;  /* 0x00089800011b7983 */ /* 0x001ea20000100800 */
[----:B------:R-:W-:-:S02]  /*1a610*/  ISETP.GT.AND P2, PT, R0, 0x7c, PT ;  /* 0x0000007c0000780c */ /* 0x000fc40003f44270 */
[----:B------:R-:W-:Y:S02]  /*1a620*/  ISETP.GT.AND P3, PT, R0, 0x7d, PT ;  /* 0x0000007d0000780c */ /* 0x000fe40003f64270 */
[----:B------:R-:W-:Y:S02]  /*1a630*/  PRMT R26, RZ, 0x7610, R26 ;  /* 0x00007610ff1a7816 */ /* 0x000fe4000000001a */
[----:B------:R-:W-:-:S04]  /*1a640*/  PRMT R25, RZ, 0x7610, R25 ;  /* 0x00007610ff197816 */ /* 0x000fc80000000019 */
[----:B------:R0:W3:Y:S01]  /*1a650*/  @P1 LDG.E.U8 R26, desc[UR8][R6.64] ;  /* 0x00000008061a1981 */ /* 0x0000e2000c1e1100 */
[----:B------:R-:W-:Y:S02]  /*1a660*/  PRMT R24, RZ, 0x7610, R24 ;  /* 0x00007610ff187816 */ /* 0x000fe40000000018 */
[----:B------:R-:W-:Y:S01]  /*1a670*/  ISETP.GT.AND P0, PT, R0, 0x5e, PT ;  /* 0x0000005e0000780c */ /* 0x000fe20003f04270 */
[----:B0-----:R-:W-:Y:S01]  /*1a680*/  @P2 IMAD.MOV.U32 R6, RZ, RZ, R29 ;  /* 0x000000ffff062224 */ /* 0x001fe200078e001d */
[----:B------:R-:W-:Y:S01]  /*1a690*/  PRMT R23, RZ, 0x7610, R23 ;  /* 0x00007610ff177816 */ /* 0x000fe20000000017 */
[----:B--2---:R-:W-:-:S05]  /*1a6a0*/  @P2 IMAD.MOV.U32 R7, RZ, RZ, R27 ;  /* 0x000000ffff072224 */ /* 0x004fca00078e001b */
[----:B------:R0:W2:Y:S02]  /*1a6b0*/  @P2 LDG.E.U8 R25, desc[UR8][R6.64] ;  /* 0x0000000806192981 */ /* 0x0000a4000c1e1100 */
[----:B0-----:R-:W-:Y:S02]  /*1a6c0*/  @P3 IMAD.MOV.U32 R6, RZ, RZ, R16 ;  /* 0x000000ffff063224 */ /* 0x001fe400078e0010 */
[----:B------:R-:W-:-:S05]  /*1a6d0*/  @P3 IMAD.MOV.U32 R7, RZ, RZ, R17 ;  /* 0x000000ffff073224 */ /* 0x000fca00078e0011 */
[----:B------:R-:W4:Y:S01]  /*1a6e0*/  @P3 LDG.E.U8 R24, desc[UR8][R6.64] ;  /* 0x0000000806183981 */ /* 0x000f22000c1e1100 */
[----:B---3--:R-:W-:Y:S02]  /*1a6f0*/  @P0 IMAD.MOV.U32 R16, RZ, RZ, R2 ;  /* 0x000000ffff100224 */ /* 0x008fe400078e0002 */
[----:B------:R-:W-:-:S05]  /*1a700*/  @P0 IMAD.MOV.U32 R17, RZ, RZ, R4 ;  /* 0x000000ffff110224 */ /* 0x000fca00078e0004 */
[----:B------:R-:W3:Y:S04]  /*1a710*/  @P0 LDG.E.U8 R23, desc[UR8][R16.64] ;  /* 0x0000000810170981 */ /* 0x000ee8000c1e1100 */
[----:B------:R0:W-:Y:S04]  /*1a720*/  STL [R1+0x2848], R26 ;  /* 0x0028481a01007387 */ /* 0x0001e80000100800 */
[----:B--2---:R1:W-:Y:S04]  /*1a730*/  STL [R1+0x284c], R25 ;  /* 0x00284c1901007387 */ /* 0x0043e80000100800 */
[----:B------:R-:W2:Y:S04]  /*1a740*/  LDL R29, [R1+0x90c] ;  /* 0x00090c00011d7983 */ /* 0x000ea80000100800 */
[----:B----4-:R4:W-:Y:S04]  /*1a750*/  STL [R1+0x2850], R24 ;  /* 0x0028501801007387 */ /* 0x0109e80000100800 */
[----:B------:R-:W2:Y:S04]  /*1a760*/  LDL R16, [R1+0x980] ;  /* 0x0009800001107983 */ /* 0x000ea80000100800 */
[----:B------:R-:W2:Y:S04]  /*1a770*/  LDL R17, [R1+0x984] ;  /* 0x0009840001117983 */ /* 0x000ea80000100800 */
[----:B------:R-:W5:Y:S04]  /*1a780*/  LDL R27, [R1+0x900] ;  /* 0x00090000011b7983 */ /* 0x000f680000100800 */
[----:B0-----:R-:W5:Y:S04]  /*1a790*/  LDL R26, [R1+0x904] ;  /* 0x00090400011a7983 */ /* 0x001f680000100800 */
[----:B-1----:R-:W5:Y:S04]  /*1a7a0*/  LDL R25, [R1+0x888] ;  /* 0x0008880001197983 */ /* 0x002f680000100800 */
[----:B----4-:R-:W4:Y:S04]  /*1a7b0*/  LDL R24, [R1+0x88c] ;  /* 0x00088c0001187983 */ /* 0x010f280000100800 */
[----:B------:R-:W4:Y:S04]  /*1a7c0*/  LDL R4, [R1+0x880] ;  /* 0x0008800001047983 */ /* 0x000f280000100800 */
[----:B------:R-:W4:Y:S04]  /*1a7d0*/  LDL R2, [R1+0x884] ;  /* 0x0008840001027983 */ /* 0x000f280000100800 */
[----:B---3--:R0:W-:Y:S04]  /*1a7e0*/  STL [R1+0x281c], R23 ;  /* 0x00281c1701007387 */ /* 0x0081e80000100800 */
[----:B0-----:R-:W3:Y:S01]  /*1a7f0*/  LDL R23, [R1+0x908] ;  /* 0x0009080001177983 */ /* 0x001ee20000100800 */
[----:B------:R-:W-:-:S02]  /*1a800*/  ISETP.GT.AND P1, PT, R0, 0x5f, PT ;  /* 0x0000005f0000780c */ /* 0x000fc40003f24270 */
[C---:B------:R-:W-:Y:S02]  /*1a810*/  ISETP.GT.AND P2, PT, R0.reuse, 0x6e, PT ;  /* 0x0000006e0000780c */ /* 0x040fe40003f44270 */
[----:B------:R-:W-:Y:S02]  /*1a820*/  PRMT R6, RZ, 0x7610, R6 ;  /* 0x00007610ff067816 */ /* 0x000fe40000000006 */
[C---:B------:R-:W-:Y:S02]  /*1a830*/  ISETP.GT.AND P3, PT, R0.reuse, 0x6f, PT ;  /* 0x0000006f0000780c */ /* 0x040fe40003f64270 */
[C---:B------:R-:W-:Y:S02]  /*1a840*/  ISETP.GT.AND P4, PT, R0.reuse, 0x7e, PT ;  /* 0x0000007e0000780c */ /* 0x040fe40003f84270 */
[----:B------:R-:W-:Y:S02]  /*1a850*/  PRMT R7, RZ, 0x7610, R7 ;  /* 0x00007610ff077816 */ /* 0x000fe40000000007 */
[----:B------:R-:W-:-:S02]  /*1a860*/  ISETP.GT.AND P0, PT, R0, 0x7f, PT ;  /* 0x0000007f0000780c */ /* 0x000fc40003f04270 */
[----:B------:R-:W-:Y:S02]  /*1a870*/  PRMT R20, RZ, 0x7610, R20 ;  /* 0x00007610ff147816 */ /* 0x000fe40000000014 */
[----:B------:R-:W-:Y:S02]  /*1a880*/  PRMT R21, RZ, 0x7610, R21 ;  /* 0x00007610ff157816 */ /* 0x000fe40000000015 */
[----:B------:R-:W-:Y:S02]  /*1a890*/  PRMT R22, RZ, 0x7610, R22 ;  /* 0x00007610ff167816 */ /* 0x000fe40000000016 */
[----:B--2---:R-:W-:-:S04]  /*1a8a0*/  @P1 LOP3.LUT R17, R17, R16, RZ, 0x3c, !PT ;  /* 0x0000001011111212 */ /* 0x004fc800078e3cff */
[----:B------:R-:W-:-:S04]  /*1a8b0*/  @P1 LOP3.LUT R16, R17, R16, RZ, 0x3c, !PT ;  /* 0x0000001011101212 */ /* 0x000fc800078e3cff */
[----:B------:R-:W-:-:S05]  /*1a8c0*/  @P1 LOP3.LUT R17, R17, R16, RZ, 0x3c, !PT ;  /* 0x0000001011111212 */ /* 0x000fca00078e3cff */
[----:B------:R0:W2:Y:S02]  /*1a8d0*/  @P1 LDG.E.U8 R6, desc[UR8][R16.64] ;  /* 0x0000000810061981 */ /* 0x0000a4000c1e1100 */
[----:B0-----:R-:W-:Y:S02]  /*1a8e0*/  @P2 IMAD.MOV.U32 R16, RZ, RZ, R29 ;  /* 0x000000ffff102224 */ /* 0x001fe400078e001d */
[----:B---3--:R-:W-:-:S05]  /*1a8f0*/  @P2 IMAD.MOV.U32 R17, RZ, RZ, R23 ;  /* 0x000000ffff112224 */ /* 0x008fca00078e0017 */
[----:B------:R5:W3:Y:S02]  /*1a900*/  @P2 LDG.E.U8 R7, desc[UR8][R16.64] ;  /* 0x0000000810072981 */ /* 0x000ae4000c1e1100 */
[----:B-----5:R-:W-:Y:S02]  /*1a910*/  @P3 IMAD.MOV.U32 R16, RZ, RZ, R26 ;  /* 0x000000ffff103224 */ /* 0x020fe400078e001a */
[----:B------:R-:W-:-:S05]  /*1a920*/  @P3 IMAD.MOV.U32 R17, RZ, RZ, R27 ;  /* 0x000000ffff113224 */ /* 0x000fca00078e001b */
[----:B------:R4:W5:Y:S02]  /*1a930*/  @P3 LDG.E.U8 R20, desc[UR8][R16.64] ;  /* 0x0000000810143981 */ /* 0x000964000c1e1100 */
[----:B----4-:R-:W-:Y:S02]  /*1a940*/  @P4 IMAD.MOV.U32 R16, RZ, RZ, R24 ;  /* 0x000000ffff104224 */ /* 0x010fe400078e0018 */
[----:B------:R-:W-:-:S05]  /*1a950*/  @P4 IMAD.MOV.U32 R17, RZ, RZ, R25 ;  /* 0x000000ffff114224 */ /* 0x000fca00078e0019 */
[----:B------:R0:W4:Y:S02]  /*1a960*/  @P4 LDG.E.U8 R21, desc[UR8][R16.64] ;  /* 0x0000000810154981 */ /* 0x000124000c1e1100 */
[----:B0-----:R-:W-:Y:S02]  /*1a970*/  @P0 IMAD.MOV.U32 R16, RZ, RZ, R2 ;  /* 0x000000ffff100224 */ /* 0x001fe400078e0002 */
[----:B------:R-:W-:-:S05]  /*1a980*/  @P0 IMAD.MOV.U32 R17, RZ, RZ, R4 ;  /* 0x000000ffff110224 */ /* 0x000fca00078e0004 */
[----:B------:R0:W4:Y:S01]  /*1a990*/  @P0 LDG.E.U8 R22, desc[UR8][R16.64] ;  /* 0x0000000810160981 */ /* 0x000122000c1e1100 */
[----:B------:R-:W1:Y:S02]  /*1a9a0*/  S2R R2, SR_TID.X ;  /* 0x0000000000027919 */ /* 0x000e640000002100 */
[----:B-1----:R-:W-:Y:S02]  /*1a9b0*/  LOP3.LUT R4, R2, 0x3, RZ, 0xc0, !PT ;  /* 0x0000000302047812 */ /* 0x002fe400078ec0ff */
[----:B0-----:R-:W-:-:S03]  /*1a9c0*/  SHF.R.U32.HI R16, RZ, 0x2, R2 ;  /* 0x00000002ff107819 */ /* 0x001fc60000011602 */
[----:B------:R-:W-:Y:S01]  /*1a9d0*/  IMAD R4, R4, 0x110, RZ ;  /* 0x0000011004047824 */ /* 0x000fe200078e02ff */
[----:B------:R-:W-:-:S04]  /*1a9e0*/  SGXT.U32 R16, R16, 0x3 ;  /* 0x000000031010781a */ /* 0x000fc80000000000 */
[----:B------:R-:W-:Y:S01]  /*1a9f0*/  LOP3.LUT R4, R4, R16, RZ, 0xfc, !PT ;  /* 0x0000001004047212 */ /* 0x000fe200078efcff */
[----:B--2---:R0:W-:Y:S04]  /*1aa00*/  STL [R1+0x2820], R6 ;  /* 0x0028200601007387 */ /* 0x0041e80000100800 */
[----:B---3--:R-:W-:Y:S04]  /*1aa10*/  STL [R1+0x2824], R7 ;  /* 0x0028240701007387 */ /* 0x008fe80000100800 */
[----:B-----5:R-:W-:Y:S04]  /*1aa20*/  STL [R1+0x2828], R20 ;  /* 0x0028281401007387 */ /* 0x020fe80000100800 */
[----:B----4-:R-:W-:Y:S04]  /*1aa30*/  STL [R1+0x282c], R21 ;  /* 0x00282c1501007387 */ /* 0x010fe80000100800 */
[----:B------:R1:W-:Y:S04]  /*1aa40*/  STL [R1+0x2830], R22 ;  /* 0x0028301601007387 */ /* 0x0003e80000100800 */
[----:B------:R-:W2:Y:S04]  /*1aa50*/  LDL.LU R29, [R1+0x58] ;  /* 0x00005800011d7983 */ /* 0x000ea80000300800 */
[----:B------:R-:W3:Y:S04]  /*1aa60*/  LDL.LU R27, [R1+0x54] ;  /* 0x00005400011b7983 */ /* 0x000ee80000300800 */
[----:B0-----:R-:W4:Y:S04]  /*1aa70*/  LDL.LU R6, [R1+0xc8] ;  /* 0x0000c80001067983 */ /* 0x001f280000300800 */
[----:B------:R-:W5:Y:S04]  /*1aa80*/  LDL.LU R23, [R1+0xc4] ;  /* 0x0000c40001177983 */ /* 0x000f680000300800 */
[----:B-1----:R-:W2:Y:S04]  /*1aa90*/  LDL.LU R22, [R1+0xc0] ;  /* 0x0000c00001167983 */ /* 0x002ea80000300800 */
[----:B------:R-:W2:Y:S04]  /*1aaa0*/  LDL.LU R21, [R1+0x8c] ;  /* 0x00008c0001157983 */ /* 0x000ea80000300800 */
[----:B------:R-:W2:Y:S04]  /*1aab0*/  LDL.LU R20, [R1+0x88] ;  /* 0x0000880001147983 */ /* 0x000ea80000300800 */
[----:B------:R-:W2:Y:S04]  /*1aac0*/  LDL.LU R7, [R1+0x84] ;  /* 0x0000840001077983 */ /* 0x000ea80000300800 */
[----:B------:R-:W2:Y:S04]  /*1aad0*/  LDL.LU R24, [R1+0x80] ;  /* 0x0000800001187983 */ /* 0x000ea80000300800 */
[----:B------:R-:W2:Y:S04]  /*1aae0*/  LDL.LU R25, [R1+0x48] ;  /* 0x0000480001197983 */ /* 0x000ea80000300800 */
        /* <DEDUP_REMOVED lines=110> */
[----:B------:R0:W-:Y:S04]  /*1b1d0*/  STL [R1+0x2834], R4 ;  /* 0x0028340401007387 */ /* 0x0001e80000100800 */
[----:B0-----:R-:W2:Y:S04]  /*1b1e0*/  LDL.LU R4, [R1+0xcc] ;  /* 0x0000cc0001047983 */ /* 0x001ea80000300800 */
        /* <DEDUP_REMOVED lines=76> */
[----:B------:R-:W0:Y:S03]  /*1b6b0*/  S2UR UR5, SR_CgaCtaId ;  /* 0x00000000000579c3 */ /* 0x000e260000008800 */
        /* <DEDUP_REMOVED lines=22> */
[----:B------:R-:W-:-:S03]  /*1b820*/  UMOV UR4, 0x400 ;  /* 0x0000040000047882 */ /* 0x000fc60000000000 */
[----:B------:R-:W-:Y:S01]  /*1b830*/  STL [R1+0x27c8], R16 ;  /* 0x0027c81001007387 */ /* 0x000fe20000100800 */
[----:B------:R-:W-:-:S03]  /*1b840*/  LOP3.LUT R2, R2, 0x3f, RZ, 0xc0, !PT ;  /* 0x0000003f02027812 */ /* 0x000fc600078ec0ff */
[----:B------:R-:W-:Y:S01]  /*1b850*/  STL [R1+0x27d0], R16 ;  /* 0x0027d01001007387 */ /* 0x000fe20000100800 */
[----:B0-----:R-:W-:Y:S01]  /*1b860*/  ULEA UR4, UR5, UR4, 0x18 ;  /* 0x0000000405047291 */ /* 0x001fe2000f8ec0ff */
[----:B------:R-:W-:Y:S01]  /*1b870*/  BAR.SYNC.DEFER_BLOCKING 0x0 ;  /* 0x0000000000007b1d */ /* 0x000fe20000010000 */
[----:B------:R-:W-:-:S05]  /*1b880*/  LOP3.LUT R17, R2, 0x40, RZ, 0xfc, !PT ;  /* 0x0000004002117812 */ /* 0x000fca00078efcff */
        /* <DEDUP_REMOVED lines=8> */
[----:B------:R-:W-:-:S03]  /*1b910*/  ISETP.GE.AND P1, PT, R17, R0, PT ;  /* 0x000000001100720c */ /* 0x000fc60003f26270 */
[----:B------:R-:W-:Y:S04]  /*1b920*/  STL [R1+0x2818], R16 ;  /* 0x0028181001007387 */ /* 0x000fe80000100800 */
[----:B------:R0:W-:Y:S04]  /*1b930*/  STL [R1+0x2838], R16 ;  /* 0x0028381001007387 */ /* 0x0001e80000100800 */
[----:B------:R-:W-:Y:S04]  /*1b940*/  STS.U8 [R2+UR4], R5 ;  /* 0x0000000502007988 */ /* 0x000fe80008000004 */
[----:B0-----:R-:W4:Y:S04]  /*1b950*/  LDL.LU R16, [R1+0x100] ;  /* 0x0001000001107983 */ /* 0x001f280000300800 */
[----:B------:R0:W-:Y:S04]  /*1b960*/  STL [R1+0x283c], R17 ;  /* 0x00283c1101007387 */ /* 0x0001e80000100800 */
[----:B------:R1:W-:Y:S04]  /*1b970*/  STS.U8 [R2+UR4+0x40], R3 ;  /* 0x0000400302007988 */ /* 0x0003e80008000004 */
[----:B0-----:R-:W4:Y:S04]  /*1b980*/  LDL.LU R17, [R1+0x104] ;  /* 0x0001040001117983 */ /* 0x001f280000300800 */
[----:B------:R-:W4:Y:S04]  /*1b990*/  LDL.LU R5, [R1+0x108] ;  /* 0x0001080001057983 */ /* 0x000f280000300800 */
[----:B-1----:R-:W4:Y:S04]  /*1b9a0*/  LDL.LU R3, [R1+0x10c] ;  /* 0x00010c0001037983 */ /* 0x002f280000300800 */
[----:B------:R-:W-:Y:S04]  /*1b9b0*/  STS.U8 [R2+UR4+0x400], R19 ;  /* 0x0004001302007988 */ /* 0x000fe80008000004 */
[----:B------:R0:W-:Y:S04]  /*1b9c0*/  STL [R1+0x2840], R19 ;  /* 0x0028401301007387 */ /* 0x0001e80000100800 */
[----:B------:R-:W-:Y:S04]  /*1b9d0*/  STS.U8 [R2+UR4+0x440], R18 ;  /* 0x0004401202007988 */ /* 0x000fe80008000004 */
[----:B0-----:R-:W4:Y:S04]  /*1b9e0*/  LDL.LU R19, [R1+0x4c] ;  /* 0x00004c0001137983 */ /* 0x001f280000300800 */
[----:B------:R0:W-:Y:S04]  /*1b9f0*/  STL [R1+0x2854], R18 ;  /* 0x0028541201007387 */ /* 0x0001e80000100800 */
[----:B0-----:R-:W5:Y:S04]  /*1ba00*/  LDL.LU R18, [R1+0x50] ;  /* 0x0000500001127983 */ /* 0x001f680000300800 */
[----:B------:R-:W-:Y:S04]  /*1ba10*/  STL [R1+0x2858], R15 ;  /* 0x0028580f01007387 */ /* 0x000fe80000100800 */
[----:B------:R-:W-:Y:S04]  /*1ba20*/  STL [R1+0x285c], R14 ;  /* 0x00285c0e01007387 */ /* 0x000fe80000100800 */
[----:B------:R-:W-:Y:S04]  /*1ba30*/  STL [R1+0x2860], R13 ;  /* 0x0028600d01007387 */ /* 0x000fe80000100800 */
[----:B------:R-:W-:Y:S04]  /*1ba40*/  STL [R1+0x2864], R12 ;  /* 0x0028640c01007387 */ /* 0x000fe80000100800 */
[----:B------:R-:W-:Y:S04]  /*1ba50*/  STL [R1+0x2868], R11 ;  /* 0x0028680b01007387 */ /* 0x000fe80000100800 */
[----:B--2---:R0:W-:Y:S04]  /*1ba60*/  STS.U8 [R2+UR4+0x1800], R29 ;  /* 0x0018001d02007988 */ /* 0x0041e80008000004 */
[----:B------:R-:W2:Y:S04]  /*1ba70*/  LDL.LU R26, [R1+0x44] ;  /* 0x00004400011a7983 */ /* 0x000ea80000300800 */
[----:B---3--:R1:W-:Y:S04]  /*1ba80*/  STS.U8 [R2+UR4+0x1840], R27 ;  /* 0x0018401b02007988 */ /* 0x0083e80008000004 */
[----:B0-----:R-:W3:Y:S04]  /*1ba90*/  LDL.LU R29, [R1+0x40] ;  /* 0x00004000011d7983 */ /* 0x001ee80000300800 */
[----:B-1----:R-:W2:Y:S01]  /*1baa0*/  LDL.LU R27, [R1+0x3c] ;  /* 0x00003c00011b7983 */ /* 0x002ea20000300800 */
[----:B------:R-:W-:-:S02]  /*1bab0*/  ISETP.GE.AND P0, PT, R2, R0, PT ;  /* 0x000000000200720c */ /* 0x000fc40003f06270 */
[C---:B------:R-:W-:Y:S01]  /*1bac0*/  LOP3.LUT R0, R2.reuse, 0x8, RZ, 0x3c, !PT ;  /* 0x0000000802007812 */ /* 0x040fe200078e3cff */
[----:B------:R-:W-:Y:S04]  /*1bad0*/  STS.U8 [R2+UR4+0x800], R15 ;  /* 0x0008000f02007988 */ /* 0x000fe80008000004 */
[----:B------:R-:W-:Y:S04]  /*1bae0*/  STS.U8 [R2+UR4+0x840], R14 ;  /* 0x0008400e02007988 */ /* 0x000fe80008000004 */
[----:B------:R-:W-:Y:S04]  /*1baf0*/  STS.U8 [R2+UR4+0xc00], R13 ;  /* 0x000c000d02007988 */ /* 0x000fe80008000004 */
[----:B------:R-:W-:Y:S04]  /*1bb00*/  STS.U8 [R2+UR4+0xc40], R12 ;  /* 0x000c400c02007988 */ /* 0x000fe80008000004 */
[----:B------:R-:W-:Y:S04]  /*1bb10*/  STS.U8 [R2+UR4+0x1000], R11 ;  /* 0x0010000b02007988 */ /* 0x000fe80008000004 */
[----:B------:R-:W-:Y:S04]  /*1bb20*/  STS.U8 [R2+UR4+0x1040], R10 ;  /* 0x0010400a02007988 */ /* 0x000fe80008000004 */
[----:B------:R-:W-:Y:S04]  /*1bb30*/  STS.U8 [R2+UR4+0x1400], R9 ;  /* 0x0014000902007988 */ /* 0x000fe80008000004 */
[----:B------:R-:W-:Y:S04]  /*1bb40*/  STS.U8 [R2+UR4+0x1440], R8 ;  /* 0x0014400802007988 */ /* 0x000fe80008000004 */
[----:B----4-:R-:W-:Y:S04]  /*1bb50*/  STS.U8 [R2+UR4+0x1c40], R19 ;  /* 0x001c401302007988 */ /* 0x010fe80008000004 */
[----:B-----5:R-:W-:Y:S04]  /*1bb60*/  STS.U8 [R2+UR4+0x1c00], R18 ;  /* 0x001c001202007988 */ /* 0x020fe80008000004 */
[----:B------:R0:W-:Y:S04]  /*1bb70*/  STS.U8 [R0+UR4+0x8c0], R6 ;  /* 0x0008c00600007988 */ /* 0x0001e80008000004 */
[----:B------:R1:W-:Y:S04]  /*1bb80*/  STS.U8 [R0+UR4+0xc80], R23 ;  /* 0x000c801700007988 */ /* 0x0003e80008000004 */
[----:B0-----:R-:W4:Y:S04]  /*1bb90*/  LDL.LU R6, [R1+0x14c] ;  /* 0x00014c0001067983 */ /* 0x001f280000300800 */
[----:B-1----:R-:W5:Y:S04]  /*1bba0*/  LDL.LU R23, [R1+0x148] ;  /* 0x0001480001177983 */ /* 0x002f680000300800 */
[----:B------:R-:W5:Y:S04]  /*1bbb0*/  LDL.LU R8, [R1+0x140] ;  /* 0x0001400001087983 */ /* 0x000f680000300800 */
[----:B------:R-:W5:Y:S04]  /*1bbc0*/  LDL.LU R11, [R1+0x13c] ;  /* 0x00013c00010b7983 */ /* 0x000f680000300800 */
[----:B------:R-:W5:Y:S04]  /*1bbd0*/  LDL.LU R12, [R1+0x138] ;  /* 0x00013800010c7983 */ /* 0x000f680000300800 */
[----:B------:R-:W5:Y:S04]  /*1bbe0*/  LDL.LU R13, [R1+0xfc] ;  /* 0x0000fc00010d7983 */ /* 0x000f680000300800 */
[----:B------:R0:W-:Y:S04]  /*1bbf0*/  STS.U8 [R0+UR4+0x1080], R21 ;  /* 0x0010801500007988 */ /* 0x0001e80008000004 */
[----:B------:R-:W5:Y:S04]  /*1bc00*/  LDL.LU R14, [R1+0xf8] ;  /* 0x0000f800010e7983 */ /* 0x000f680000300800 */
[----:B------:R1:W-:Y:S04]  /*1bc10*/  STS.U8 [R0+UR4+0x14c0], R24 ;  /* 0x0014c01800007988 */ /* 0x0003e80008000004 */
[----:B0-----:R-:W5:Y:S04]  /*1bc20*/  LDL.LU R21, [R1+0xbc] ;  /* 0x0000bc0001157983 */ /* 0x001f680000300800 */
[----:B------:R0:W-:Y:S04]  /*1bc30*/  STS.U8 [R0+UR4+0x1880], R25 ;  /* 0x0018801900007988 */ /* 0x0001e80008000004 */
[----:B-1----:R-:W5:Y:S04]  /*1bc40*/  LDL.LU R24, [R1+0xb8] ;  /* 0x0000b80001187983 */ /* 0x002f680000300800 */
[----:B------:R-:W5:Y:S04]  /*1bc50*/  LDL.LU R15, [R1+0x7c] ;  /* 0x00007c00010f7983 */ /* 0x000f680000300800 */
[----:B0-----:R-:W5:Y:S04]  /*1bc60*/  LDL.LU R25, [R1+0x78] ;  /* 0x0000780001197983 */ /* 0x001f680000300800 */
[----:B---3--:R0:W-:Y:S04]  /*1bc70*/  STS.U8 [R0+UR4+0x1c80], R29 ;  /* 0x001c801d00007988 */ /* 0x0081e80008000004 */
        /* <DEDUP_REMOVED lines=8> */
[----:B--2---:R-:W-:Y:S04]  /*1bd00*/  STS.U8 [R0+UR4+0x18c0], R26 ;  /* 0x0018c01a00007988 */ /* 0x004fe80008000004 */
[----:B0-----:R-:W2:Y:S04]  /*1bd10*/  LDL.LU R29, [R1+0x38] ;  /* 0x00003800011d7983 */ /* 0x001ea80000300800 */
[----:B------:R0:W-:Y:S04]  /*1bd20*/  STS.U8 [R0+UR4+0x1cc0], R27 ;  /* 0x001cc01b00007988 */ /* 0x0001e80008000004 */
[----:B0-----:R-:W3:Y:S04]  /*1bd30*/  LDL.LU R0, [R1+0x144] ;  /* 0x0001440001007983 */ /* 0x001ee80000300800 */
        /* <DEDUP_REMOVED lines=8> */
[----:B------:R-:W-:-:S03]  /*1bdc0*/  LOP3.LUT R5, R2, 0x10, RZ, 0x3c, !PT ;  /* 0x0000001002057812 */ /* 0x000fc600078e3cff */
[----:B------:R-:W3:Y:S04]  /*1bdd0*/  LDL.LU R22, [R1+0x130] ;  /* 0x0001300001167983 */ /* 0x000ee80000300800 */
[----:B------:R-:W3:Y:S04]  /*1bde0*/  LDL.LU R20, [R1+0xf4] ;  /* 0x0000f40001147983 */ /* 0x000ee80000300800 */
[----:B------:R-:W3:Y:S04]  /*1bdf0*/  LDL.LU R7, [R1+0xf0] ;  /* 0x0000f00001077983 */ /* 0x000ee80000300800 */
[----:B----4-:R0:W-:Y:S04]  /*1be00*/  STS.U8 [R5+UR4+0x100], R6 ;  /* 0x0001000605007988 */ /* 0x0101e80008000004 */
[----:B-----5:R1:W-:Y:S04]  /*1be10*/  STS.U8 [R5+UR4+0x140], R23 ;  /* 0x0001401705007988 */ /* 0x0203e80008000004 */
[----:B0-----:R-:W4:Y:S04]  /*1be20*/  LDL.LU R6, [R1+0xb4] ;  /* 0x0000b40001067983 */ /* 0x001f280000300800 */
[----:B-1----:R-:W5:Y:S04]  /*1be30*/  LDL.LU R23, [R1+0xb0] ;  /* 0x0000b00001177983 */ /* 0x002f680000300800 */
[----:B------:R-:W-:Y:S04]  /*1be40*/  STS.U8 [R5+UR4+0x540], R8 ;  /* 0x0005400805007988 */ /* 0x000fe80008000004 */
[----:B------:R-:W-:Y:S04]  /*1be50*/  STS.U8 [R5+UR4+0x900], R11 ;  /* 0x0009000b05007988 */ /* 0x000fe80008000004 */
[----:B------:R-:W-:Y:S04]  /*1be60*/  STS.U8 [R5+UR4+0x940], R12 ;  /* 0x0009400c05007988 */ /* 0x000fe80008000004 */
[----:B------:R-:W-:Y:S04]  /*1be70*/  STS.U8 [R5+UR4+0xd00], R13 ;  /* 0x000d000d05007988 */ /* 0x000fe80008000004 */
[----:B------:R0:W-:Y:S04]  /*1be80*/  STS.U8 [R5+UR4+0x1100], R21 ;  /* 0x0011001505007988 */ /* 0x0001e80008000004 */
[----:B------:R-:W-:Y:S04]  /*1be90*/  STS.U8 [R5+UR4+0xd40], R14 ;  /* 0x000d400e05007988 */ /* 0x000fe80008000004 */
[----:B------:R1:W-:Y:S04]  /*1bea0*/  STS.U8 [R5+UR4+0x1140], R24 ;  /* 0x0011401805007988 */ /* 0x0003e80008000004 */
[----:B0-----:R-:W5:Y:S04]  /*1beb0*/  LDL.LU R21, [R1+0x74] ;  /* 0x0000740001157983 */ /* 0x001f680000300800 */
[----:B------:R0:W-:Y:S04]  /*1bec0*/  STS.U8 [R5+UR4+0x1540], R25 ;  /* 0x0015401905007988 */ /* 0x0001e80008000004 */
[----:B-1----:R-:W5:Y:S04]  /*1bed0*/  LDL.LU R24, [R1+0x70] ;  /* 0x0000700001187983 */ /* 0x002f680000300800 */
[----:B------:R-:W-:Y:S04]  /*1bee0*/  STS.U8 [R5+UR4+0x1500], R15 ;  /* 0x0015000f05007988 */ /* 0x000fe80008000004 */
[----:B0-----:R-:W5:Y:S04]  /*1bef0*/  LDL.LU R25, [R1+0x24] ;  /* 0x0000240001197983 */ /* 0x001f680000300800 */
[----:B--2---:R0:W-:Y:S04]  /*1bf00*/  STS.U8 [R5+UR4+0x1900], R29 ;  /* 0x0019001d05007988 */ /* 0x0041e80008000004 */
[----:B0-----:R-:W2:Y:S04]  /*1bf10*/  LDL.LU R29, [R1+0x20] ;  /* 0x00002000011d7983 */ /* 0x001ea80000300800 */
[----:B---3--:R0:W-:Y:S04]  /*1bf20*/  STS.U8 [R5+UR4+0x500], R0 ;  /* 0x0005000005007988 */ /* 0x0081e80008000004 */
[----:B------:R-:W-:Y:S01]  /*1bf30*/  STS.U8 [R5+UR4+0x1940], R18 ;  /* 0x0019401205007988 */ /* 0x000fe20008000004 */
[----:B0-----:R-:W-:-:S03]  /*1bf40*/  LOP3.LUT R0, R2, 0x18, RZ, 0x3c, !PT ;  /* 0x0000001802007812 */ /* 0x001fc600078e3cff */
[----:B------:R-:W-:Y:S04]  /*1bf50*/  STS.U8 [R5+UR4+0x1d00], R19 ;  /* 0x001d001305007988 */ /* 0x000fe80008000004 */
[----:B------:R-:W-:Y:S04]  /*1bf60*/  STS.U8 [R5+UR4+0x1d40], R3 ;  /* 0x001d400305007988 */ /* 0x000fe80008000004 */
[----:B------:R0:W-:Y:S04]  /*1bf70*/  STS.U8 [R0+UR4+0x5c0], R26 ;  /* 0x0005c01a00007988 */ /* 0x0001e80008000004 */
[----:B------:R1:W-:Y:S04]  /*1bf80*/  STS.U8 [R0+UR4+0x980], R27 ;  /* 0x0009801b00007988 */ /* 0x0003e80008000004 */
[----:B0-----:R-:W3:Y:S04]  /*1bf90*/  LDL.LU R26, [R1+0x1c] ;  /* 0x00001c00011a7983 */ /* 0x001ee80000300800 */
[----:B-1----:R-:W3:Y:S04]  /*1bfa0*/  LDL.LU R27, [R1+0x18] ;  /* 0x00001800011b7983 */ /* 0x002ee80000300800 */
[----:B------:R-:W3:Y:S04]  /*1bfb0*/  LDL.LU R8, [R1+0x16c] ;  /* 0x00016c0001087983 */ /* 0x000ee80000300800 */
[----:B------:R-:W3:Y:S04]  /*1bfc0*/  LDL.LU R11, [R1+0x168] ;  /* 0x00016800010b7983 */ /* 0x000ee80000300800 */
[----:B------:R-:W3:Y:S04]  /*1bfd0*/  LDL.LU R12, [R1+0x12c] ;  /* 0x00012c00010c7983 */ /* 0x000ee80000300800 */
[----:B------:R0:W-:Y:S04]  /*1bfe0*/  STS.U8 [R0+UR4+0xd80], R20 ;  /* 0x000d801400007988 */ /* 0x0001e80008000004 */
[----:B------:R-:W3:Y:S01]  /*1bff0*/  LDL.LU R13, [R1+0x128] ;  /* 0x00012800010d7983 */ /* 0x000ee20000300800 */
[----:B------:R-:W-:-:S03]  /*1c000*/  LOP3.LUT R3, R2, 0x20, RZ, 0x3c, !PT ;  /* 0x0000002002037812 */ /* 0x000fc600078e3cff */
[----:B------:R1:W-:Y:S04]  /*1c010*/  STS.U8 [R0+UR4+0xdc0], R7 ;  /* 0x000dc00700007988 */ /* 0x0003e80008000004 */
[----:B0-----:R-:W3:Y:S04]  /*1c020*/  LDL.LU R20, [R1+0xec] ;  /* 0x0000ec0001147983 */ /* 0x001ee80000300800 */
[----:B-1----:R-:W3:Y:S04]  /*1c030*/  LDL.LU R7, [R1+0xe8] ;  /* 0x0000e80001077983 */ /* 0x002ee80000300800 */
[----:B------:R-:W-:Y:S04]  /*1c040*/  STS.U8 [R0+UR4+0x180], R17 ;  /* 0x0001801100007988 */ /* 0x000fe80008000004 */
[----:B------:R-:W-:Y:S04]  /*1c050*/  STS.U8 [R0+UR4+0x1c0], R16 ;  /* 0x0001c01000007988 */ /* 0x000fe80008000004 */
[----:B------:R-:W-:Y:S04]  /*1c060*/  STS.U8 [R0+UR4+0x580], R4 ;  /* 0x0005800400007988 */ /* 0x000fe80008000004 */
[----:B------:R-:W-:Y:S04]  /*1c070*/  STS.U8 [R0+UR4+0x9c0], R22 ;  /* 0x0009c01600007988 */ /* 0x000fe80008000004 */
[----:B----4-:R0:W-:Y:S04]  /*1c080*/  STS.U8 [R0+UR4+0x1180], R6 ;  /* 0x0011800600007988 */ /* 0x0101e80008000004 */
[----:B-----5:R1:W-:Y:S04]  /*1c090*/  STS.U8 [R0+UR4+0x11c0], R23 ;  /* 0x0011c01700007988 */ /* 0x0203e80008000004 */
[----:B0-----:R-:W4:Y:S04]  /*1c0a0*/  LDL.LU R6, [R1+0xac] ;  /* 0x0000ac0001067983 */ /* 0x001f280000300800 */
[----:B-1----:R-:W5:Y:S04]  /*1c0b0*/  LDL.LU R23, [R1+0xa8] ;  /* 0x0000a80001177983 */ /* 0x002f680000300800 */
[----:B------:R-:W4:Y:S04]  /*1c0c0*/  LDL.LU R2, [R1+0x184] ;  /* 0x0001840001027983 */ /* 0x000f280000300800 */
[----:B------:R-:W5:Y:S04]  /*1c0d0*/  LDL.LU R14, [R1+0x6c] ;  /* 0x00006c00010e7983 */ /* 0x000f680000300800 */
[----:B------:R-:W5:Y:S04]  /*1c0e0*/  LDL.LU R15, [R1+0x68] ;  /* 0x00006800010f7983 */ /* 0x000f680000300800 */
[----:B------:R-:W5:Y:S04]  /*1c0f0*/  LDL.LU R18, [R1+0x14] ;  /* 0x0000140001127983 */ /* 0x000f680000300800 */
[----:B------:R-:W5:Y:S04]  /*1c100*/  LDL.LU R19, [R1+0x10] ;  /* 0x0000100001137983 */ /* 0x000f680000300800 */
[----:B------:R-:W5:Y:S04]  /*1c110*/  LDL.LU R17, [R1+0xc] ;  /* 0x00000c0001117983 */ /* 0x000f680000300800 */
[----:B------:R-:W5:Y:S04]  /*1c120*/  LDL.LU R16, [R1+0x8] ;  /* 0x0000080001107983 */ /* 0x000f680000300800 */
[----:B------:R-:W5:Y:S04]  /*1c130*/  LDL.LU R4, [R1+0x18c] ;  /* 0x00018c0001047983 */ /* 0x000f680000300800 */
[----:B------:R0:W-:Y:S04]  /*1c140*/  STS.U8 [R0+UR4+0x1580], R21 ;  /* 0x0015801500007988 */ /* 0x0001e80008000004 */
[----:B------:R-:W5:Y:S04]  /*1c150*/  LDL.LU R22, [R1+0x188] ;  /* 0x0001880001167983 */ /* 0x000f680000300800 */
[----:B------:R-:W-:Y:S04]  /*1c160*/  STS.U8 [R0+UR4+0x15c0], R24 ;  /* 0x0015c01800007988 */ /* 0x000fe80008000004 */
[----:B0-----:R-:W5:Y:S04]  /*1c170*/  LDL.LU R21, [R1+0x164] ;  /* 0x0001640001157983 */ /* 0x001f680000300800 */
[----:B------:R-:W-:Y:S04]  /*1c180*/  STS.U8 [R0+UR4+0x1980], R25 ;  /* 0x0019801900007988 */ /* 0x000fe80008000004 */
[----:B--2---:R0:W-:Y:S04]  /*1c190*/  STS.U8 [R0+UR4+0x19c0], R29 ;  /* 0x0019c01d00007988 */ /* 0x0041e80008000004 */
[----:B0-----:R-:W2:Y:S04]  /*1c1a0*/  LDL.LU R29, [R1+0x160] ;  /* 0x00016000011d7983 */ /* 0x001ea80000300800 */
[----:B---3--:R-:W-:Y:S04]  /*1c1b0*/  STS.U8 [R0+UR4+0x1d80], R26 ;  /* 0x001d801a00007988 */ /* 0x008fe80008000004 */
[----:B------:R0:W-:Y:S04]  /*1c1c0*/  STS.U8 [R0+UR4+0x1dc0], R27 ;  /* 0x001dc01b00007988 */ /* 0x0001e80008000004 */
[----:B0-----:R-:W3:Y:S04]  /*1c1d0*/  LDL.LU R0, [R1+0x180] ;  /* 0x0001800001007983 */ /* 0x001ee80000300800 */
[----:B------:R-:W2:Y:S04]  /*1c1e0*/  LDL.LU R24, [R1+0x124] ;  /* 0x0001240001187983 */ /* 0x000ea80000300800 */
[----:B------:R-:W2:Y:S04]  /*1c1f0*/  LDL.LU R25, [R1+0x120] ;  /* 0x0001200001197983 */ /* 0x000ea80000300800 */
[----:B------:R-:W2:Y:S04]  /*1c200*/  LDL.LU R26, [R1+0xe4] ;  /* 0x0000e400011a7983 */ /* 0x000ea80000300800 */
[----:B------:R-:W2:Y:S04]  /*1c210*/  LDL.LU R27, [R1+0xe0] ;  /* 0x0000e000011b7983 */ /* 0x000ea80000300800 */
[----:B------:R-:W-:Y:S04]  /*1c220*/  STS.U8 [R3+UR4+0x600], R8 ;  /* 0x0006000803007988 */ /* 0x000fe80008000004 */
[----:B------:R0:W-:Y:S04]  /*1c230*/  STS.U8 [R3+UR4+0xe00], R20 ;  /* 0x000e001403007988 */ /* 0x0001e80008000004 */
[----:B------:R1:W-:Y:S04]  /*1c240*/  STS.U8 [R3+UR4+0xe40], R7 ;  /* 0x000e400703007988 */ /* 0x0003e80008000004 */
[----:B0-----:R-:W2:Y:S04]  /*1c250*/  LDL.LU R20, [R1+0xa4] ;  /* 0x0000a40001147983 */ /* 0x001ea80000300800 */
[----:B-1----:R-:W2:Y:S04]  /*1c260*/  LDL.LU R7, [R1+0xa0] ;  /* 0x0000a00001077983 */ /* 0x002ea80000300800 */
[----:B------:R-:W-:Y:S04]  /*1c270*/  STS.U8 [R3+UR4+0x640], R11 ;  /* 0x0006400b03007988 */ /* 0x000fe80008000004 */
[----:B------:R-:W-:Y:S04]  /*1c280*/  STS.U8 [R3+UR4+0xa00], R12 ;  /* 0x000a000c03007988 */ /* 0x000fe80008000004 */
[----:B------:R-:W-:Y:S04]  /*1c290*/  STS.U8 [R3+UR4+0xa40], R13 ;  /* 0x000a400d03007988 */ /* 0x000fe80008000004 */
[----:B----4-:R0:W-:Y:S02]  /*1c2a0*/  STS.U8 [R3+UR4+0x200], R2 ;  /* 0x0002000203007988 */ /* 0x0101e40008000004 */
[----:B0-----:R-:W0:Y:S02]  /*1c2b0*/  S2R R2, SR_TID.X ;  /* 0x0000000000027919 */ /* 0x001e240000002100 */
[----:B------:R1:W-:Y:S04]  /*1c2c0*/  STS.U8 [R3+UR4+0x1200], R6 ;  /* 0x0012000603007988 */ /* 0x0003e80008000004 */
[----:B-----5:R4:W-:Y:S04]  /*1c2d0*/  STS.U8 [R3+UR4+0x1240], R23 ;  /* 0x0012401703007988 */ /* 0x0209e80008000004 */
[----:B------:R-:W-:Y:S04]  /*1c2e0*/  STS.U8 [R3+UR4+0x1600], R14 ;  /* 0x0016000e03007988 */ /* 0x000fe80008000004 */
[----:B-1----:R-:W5:Y:S04]  /*1c2f0*/  LDL.LU R6, [R1+0x64] ;  /* 0x0000640001067983 */ /* 0x002f680000300800 */
[----:B----4-:R-:W4:Y:S04]  /*1c300*/  LDL.LU R23, [R1+0x60] ;  /* 0x0000600001177983 */ /* 0x010f280000300800 */
[----:B------:R-:W-:Y:S01]  /*1c310*/  STS.U8 [R3+UR4+0x1640], R15 ;  /* 0x0016400f03007988 */ /* 0x000fe20008000004 */
[----:B0-----:R-:W-:-:S04]  /*1c320*/  LOP3.LUT R2, R2, 0x3f, RZ, 0xc0, !PT ;  /* 0x0000003f02027812 */ /* 0x001fc800078ec0ff */
[----:B------:R-:W-:Y:S01]  /*1c330*/  LOP3.LUT R8, R2, 0x28, RZ, 0x3c, !PT ;  /* 0x0000002802087812 */ /* 0x000fe200078e3cff */
[----:B------:R-:W-:Y:S04]  /*1c340*/  STS.U8 [R3+UR4+0x1a00], R18 ;  /* 0x001a001203007988 */ /* 0x000fe80008000004 */
[----:B------:R-:W-:Y:S04]  /*1c350*/  STS.U8 [R3+UR4+0x1a40], R19 ;  /* 0x001a401303007988 */ /* 0x000fe80008000004 */
[----:B------:R-:W-:Y:S04]  /*1c360*/  STS.U8 [R3+UR4+0x1e00], R17 ;  /* 0x001e001103007988 */ /* 0x000fe80008000004 */
[----:B------:R-:W-:Y:S04]  /*1c370*/  STS.U8 [R3+UR4+0x1e40], R16 ;  /* 0x001e401003007988 */ /* 0x000fe80008000004 */
[----:B---3--:R-:W-:Y:S04]  /*1c380*/  STS.U8 [R3+UR4+0x240], R0 ;  /* 0x0002400003007988 */ /* 0x008fe80008000004 */
[----:B--2---:R0:W-:Y:S04]  /*1c390*/  STS.U8 [R8+UR4+0x6c0], R29 ;  /* 0x0006c01d08007988 */ /* 0x0041e80008000004 */
[----:B0-----:R-:W2:Y:S04]  /*1c3a0*/  LDL.LU R29, [R1+0x4] ;  /* 0x00000400011d7983 */ /* 0x001ea80000300800 */
[----:B------:R-:W3:Y:S04]  /*1c3b0*/  LDL.LU R0, [R1] ;  /* 0x0000000001007983 */ /* 0x000ee80000300800 */
[----:B------:R-:W3:Y:S04]  /*1c3c0*/  LDL.LU R11, [R1+0x19c] ;  /* 0x00019c00010b7983 */ /* 0x000ee80000300800 */
[----:B------:R-:W3:Y:S04]  /*1c3d0*/  LDL.LU R12, [R1+0x198] ;  /* 0x00019800010c7983 */ /* 0x000ee80000300800 */
[----:B------:R-:W3:Y:S04]  /*1c3e0*/  LDL.LU R13, [R1+0x15c] ;  /* 0x00015c00010d7983 */ /* 0x000ee80000300800 */
[----:B------:R-:W3:Y:S04]  /*1c3f0*/  LDL.LU R14, [R1+0x158] ;  /* 0x00015800010e7983 */ /* 0x000ee80000300800 */
[----:B------:R-:W3:Y:S04]  /*1c400*/  LDL.LU R15, [R1+0x11c] ;  /* 0x00011c00010f7983 */ /* 0x000ee80000300800 */
[----:B------:R0:W-:Y:S04]  /*1c410*/  STS.U8 [R8+UR4+0xa80], R24 ;  /* 0x000a801808007988 */ /* 0x0001e80008000004 */
[----:B------:R-:W3:Y:S04]  /*1c420*/  LDL.LU R18, [R1+0x118] ;  /* 0x0001180001127983 */ /* 0x000ee80000300800 */
[----:B------:R1:W-:Y:S04]  /*1c430*/  STS.U8 [R8+UR4+0xac0], R25 ;  /* 0x000ac01908007988 */ /* 0x0003e80008000004 */
[----:B0-----:R-:W3:Y:S04]  /*1c440*/  LDL.LU R24, [R1+0xdc] ;  /* 0x0000dc0001187983 */ /* 0x001ee80000300800 */
[----:B------:R0:W-:Y:S04]  /*1c450*/  STS.U8 [R8+UR4+0xe80], R26 ;  /* 0x000e801a08007988 */ /* 0x0001e80008000004 */
[----:B-1----:R-:W3:Y:S04]  /*1c460*/  LDL.LU R25, [R1+0xd8] ;  /* 0x0000d80001197983 */ /* 0x002ee80000300800 */
[----:B------:R1:W-:Y:S04]  /*1c470*/  STS.U8 [R8+UR4+0xec0], R27 ;  /* 0x000ec01b08007988 */ /* 0x0003e80008000004 */
[----:B0-----:R-:W3:Y:S04]  /*1c480*/  LDL.LU R26, [R1+0x9c] ;  /* 0x00009c00011a7983 */ /* 0x001ee80000300800 */
[----:B-1----:R-:W3:Y:S04]  /*1c490*/  LDL.LU R27, [R1+0x98] ;  /* 0x00009800011b7983 */ /* 0x002ee80000300800 */
        /* <DEDUP_REMOVED lines=10> */
[----:B------:R0:W-:Y:S04]  /*1c540*/  STS.U8 [R8+UR4+0x12c0], R7 ;  /* 0x0012c00708007988 */ /* 0x0001e80008000004 */
[----:B-1----:R-:W3:Y:S04]  /*1c550*/  LDL.LU R20, [R1+0xd4] ;  /* 0x0000d40001147983 */ /* 0x002ee80000300800 */
[----:B0-----:R-:W3:Y:S04]  /*1c560*/  LDL.LU R7, [R1+0xd0] ;  /* 0x0000d00001077983 */ /* 0x001ee80000300800 */
[----:B-----5:R0:W-:Y:S04]  /*1c570*/  STS.U8 [R8+UR4+0x1680], R6 ;  /* 0x0016800608007988 */ /* 0x0201e80008000004 */
[----:B----4-:R1:W-:Y:S04]  /*1c580*/  STS.U8 [R8+UR4+0x16c0], R23 ;  /* 0x0016c01708007988 */ /* 0x0103e80008000004 */
[----:B0-----:R-:W4:Y:S04]  /*1c590*/  LDL.LU R6, [R1+0x94] ;  /* 0x0000940001067983 */ /* 0x001f280000300800 */
[----:B-1----:R-:W5:Y:S04]  /*1c5a0*/  LDL.LU R23, [R1+0x90] ;  /* 0x0000900001177983 */ /* 0x002f680000300800 */
[----:B------:R-:W4:Y:S04]  /*1c5b0*/  LDL.LU R2, [R1+0x5c] ;  /* 0x00005c0001027983 */ /* 0x000f280000300800 */
[----:B--2---:R0:W-:Y:S04]  /*1c5c0*/  STS.U8 [R8+UR4+0x1a80], R29 ;  /* 0x001a801d08007988 */ /* 0x0041e80008000004 */
[----:B0-----:R-:W2:Y:S04]  /*1c5d0*/  LDL.LU R29, [R1+0x286c] ;  /* 0x00286c00011d7983 */ /* 0x001ea80000300800 */
[----:B---3--:R0:W-:Y:S02]  /*1c5e0*/  STS.U8 [R8+UR4+0x1ac0], R0 ;  /* 0x001ac00008007988 */ /* 0x0081e40008000004 */
[----:B0-----:R-:W0:Y:S02]  /*1c5f0*/  S2R R0, SR_TID.X ;  /* 0x0000000000007919 */ /* 0x001e240000002100 */
[----:B------:R-:W-:Y:S01]  /*1c600*/  STS.U8 [R8+UR4+0x1ec0], R28 ;  /* 0x001ec01c08007988 */ /* 0x000fe20008000004 */
[----:B0-----:R-:W-:-:S04]  /*1c610*/  LOP3.LUT R0, R0, 0x3f, RZ, 0xc0, !PT ;  /* 0x0000003f00007812 */ /* 0x001fc800078ec0ff */
[----:B------:R-:W-:Y:S01]  /*1c620*/  LOP3.LUT R0, R0, 0x30, RZ, 0x3c, !PT ;  /* 0x0000003000007812 */ /* 0x000fe200078e3cff */
[----:B--2---:R0:W-:Y:S04]  /*1c630*/  STS.U8 [R8+UR4+0x1e80], R29 ;  /* 0x001e801d08007988 */ /* 0x0041e80008000004 */
[----:B------:R1:W-:Y:S04]  /*1c640*/  STS.U8 [R0+UR4+0x300], R11 ;  /* 0x0003000b00007988 */ /* 0x0003e80008000004 */
[----:B------:R2:W-:Y:S04]  /*1c650*/  STS.U8 [R0+UR4+0x340], R12 ;  /* 0x0003400c00007988 */ /* 0x0005e80008000004 */
[----:B0-----:R-:W3:Y:S04]  /*1c660*/  LDL.LU R8, [R1+0x2c] ;  /* 0x00002c0001087983 */ /* 0x001ee80000300800 */
[----:B-1----:R-:W5:Y:S04]  /*1c670*/  LDL.LU R11, [R1+0x2868] ;  /* 0x00286800010b7983 */ /* 0x002f680000300800 */
[----:B--2---:R-:W2:Y:S04]  /*1c680*/  LDL.LU R12, [R1+0x2864] ;  /* 0x00286400010c7983 */ /* 0x004ea80000300800 */
[----:B------:R0:W-:Y:S04]  /*1c690*/  STS.U8 [R0+UR4+0x700], R13 ;  /* 0x0007000d00007988 */ /* 0x0001e80008000004 */
[----:B------:R1:W-:Y:S04]  /*1c6a0*/  STS.U8 [R0+UR4+0x740], R14 ;  /* 0x0007400e00007988 */ /* 0x0003e80008000004 */
[----:B------:R4:W-:Y:S04]  /*1c6b0*/  STS.U8 [R0+UR4+0xb00], R15 ;  /* 0x000b000f00007988 */ /* 0x0009e80008000004 */
[----:B0-----:R-:W2:Y:S04]  /*1c6c0*/  LDL.LU R13, [R1+0x2860] ;  /* 0x00286000010d7983 */ /* 0x001ea80000300800 */
[----:B-1----:R-:W2:Y:S04]  /*1c6d0*/  LDL.LU R14, [R1+0x285c] ;  /* 0x00285c00010e7983 */ /* 0x002ea80000300800 */
[----:B----4-:R-:W4:Y:S04]  /*1c6e0*/  LDL.LU R15, [R1+0x2858] ;  /* 0x00285800010f7983 */ /* 0x010f280000300800 */
[----:B------:R0:W-:Y:S04]  /*1c6f0*/  STS.U8 [R0+UR4+0xb40], R18 ;  /* 0x000b401200007988 */ /* 0x0001e80008000004 */
[----:B------:R1:W-:Y:S04]  /*1c700*/  STS.U8 [R0+UR4+0xf00], R24 ;  /* 0x000f001800007988 */ /* 0x0003e80008000004 */
[----:B------:R1:W-:Y:S04]  /*1c710*/  STS.U8 [R0+UR4+0xf40], R25 ;  /* 0x000f401900007988 */ /* 0x0003e80008000004 */
[----:B0-----:R-:W2:Y:S04]  /*1c720*/  LDL.LU R18, [R1+0x2854] ;  /* 0x0028540001127983 */ /* 0x001ea80000300800 */
[----:B-1----:R-:W2:Y:S04]  /*1c730*/  LDL.LU R24, [R1+0x2850] ;  /* 0x0028500001187983 */ /* 0x002ea80000300800 */
[----:B------:R-:W4:Y:S04]  /*1c740*/  LDL.LU R25, [R1+0x284c] ;  /* 0x00284c0001197983 */ /* 0x000f280000300800 */
[----:B------:R0:W-:Y:S04]  /*1c750*/  STS.U8 [R0+UR4+0x1300], R26 ;  /* 0x0013001a00007988 */ /* 0x0001e80008000004 */
[----:B------:R1:W-:Y:S04]  /*1c760*/  STS.U8 [R0+UR4+0x1340], R27 ;  /* 0x0013401b00007988 */ /* 0x0003e80008000004 */
[----:B0-----:R-:W5:Y:S04]  /*1c770*/  LDL.LU R26, [R1+0x2848] ;  /* 0x00284800011a7983 */ /* 0x001f680000300800 */
[----:B-1----:R-:W5:Y:S04]  /*1c780*/  LDL.LU R27, [R1+0x2844] ;  /* 0x00284400011b7983 */ /* 0x002f680000300800 */
[----:B------:R0:W-:Y:S02]  /*1c790*/  STS.U8 [R0+UR4+0x1700], R2 ;  /* 0x0017000200007988 */ /* 0x0001e40008000004 */
[----:B0-----:R-:W0:Y:S02]  /*1c7a0*/  S2R R2, SR_TID.X ;  /* 0x0000000000027919 */ /* 0x001e240000002100 */
[----:B0-----:R-:W-:Y:S01]  /*1c7b0*/  LOP3.LUT R2, R2, 0x3f, RZ, 0xc0, !PT ;  /* 0x0000003f02027812 */ /* 0x001fe200078ec0ff */
[----:B---3--:R0:W-:Y:S03]  /*1c7c0*/  STS.U8 [R0+UR4+0x1740], R8 ;  /* 0x0017400800007988 */ /* 0x0081e60008000004 */
[----:B0-----:R-:W-:Y:S01]  /*1c7d0*/  LOP3.LUT R8, R2, 0x38, RZ, 0x3c, !PT ;  /* 0x0000003802087812 */ /* 0x001fe200078e3cff */
[----:B--2---:R-:W-:Y:S04]  /*1c7e0*/  STS.U8 [R0+UR4+0x1f40], R24 ;  /* 0x001f401800007988 */ /* 0x004fe80008000004 */
[----:B----4-:R-:W-:Y:S04]  /*1c7f0*/  STS.U8 [R0+UR4+0x1f00], R25 ;  /* 0x001f001900007988 */ /* 0x010fe80008000004 */
[----:B-----5:R-:W-:Y:S04]  /*1c800*/  STS.U8 [R0+UR4+0x1b40], R26 ;  /* 0x001b401a00007988 */ /* 0x020fe80008000004 */
[----:B------:R-:W-:Y:S04]  /*1c810*/  STS.U8 [R0+UR4+0x1b00], R27 ;  /* 0x001b001b00007988 */ /* 0x000fe80008000004 */
[----:B------:R0:W-:Y:S04]  /*1c820*/  STS.U8 [R8+UR4+0x380], R19 ;  /* 0x0003801308007988 */ /* 0x0001e80008000004 */
[----:B------:R1:W-:Y:S04]  /*1c830*/  STS.U8 [R8+UR4+0x3c0], R17 ;  /* 0x0003c01108007988 */ /* 0x0003e80008000004 */
[----:B------:R2:W-:Y:S04]  /*1c840*/  STS.U8 [R8+UR4+0x780], R16 ;  /* 0x0007801008007988 */ /* 0x0005e80008000004 */
[----:B0-----:R-:W3:Y:S04]  /*1c850*/  LDL.LU R19, [R1+0x2840] ;  /* 0x0028400001137983 */ /* 0x001ee80000300800 */
[----:B-1----:R-:W4:Y:S04]  /*1c860*/  LDL.LU R17, [R1+0x283c] ;  /* 0x00283c0001117983 */ /* 0x002f280000300800 */
[----:B--2---:R-:W2:Y:S04]  /*1c870*/  LDL.LU R16, [R1+0x2838] ;  /* 0x0028380001107983 */ /* 0x004ea80000300800 */
[----:B------:R0:W-:Y:S04]  /*1c880*/  STS.U8 [R8+UR4+0x7c0], R4 ;  /* 0x0007c00408007988 */ /* 0x0001e80008000004 */
[----:B------:R1:W-:Y:S04]  /*1c890*/  STS.U8 [R8+UR4+0xb80], R22 ;  /* 0x000b801608007988 */ /* 0x0003e80008000004 */
[----:B------:R5:W-:Y:S04]  /*1c8a0*/  STS.U8 [R8+UR4+0xbc0], R21 ;  /* 0x000bc01508007988 */ /* 0x000be80008000004 */
[----:B0-----:R-:W2:Y:S04]  /*1c8b0*/  LDL.LU R4, [R1+0x2834] ;  /* 0x0028340001047983 */ /* 0x001ea80000300800 */
[----:B-1----:R-:W2:Y:S04]  /*1c8c0*/  LDL.LU R22, [R1+0x2830] ;  /* 0x0028300001167983 */ /* 0x002ea80000300800 */
[----:B-----5:R-:W5:Y:S04]  /*1c8d0*/  LDL.LU R21, [R1+0x282c] ;  /* 0x00282c0001157983 */ /* 0x020f680000300800 */
[----:B------:R0:W-:Y:S04]  /*1c8e0*/  STS.U8 [R8+UR4+0xf80], R20 ;  /* 0x000f801408007988 */ /* 0x0001e80008000004 */
[----:B------:R1:W-:Y:S04]  /*1c8f0*/  STS.U8 [R8+UR4+0xfc0], R7 ;  /* 0x000fc00708007988 */ /* 0x0003e80008000004 */
[----:B------:R1:W-:Y:S04]  /*1c900*/  STS.U8 [R8+UR4+0x1380], R6 ;  /* 0x0013800608007988 */ /* 0x0003e80008000004 */
[----:B0-----:R-:W2:Y:S04]  /*1c910*/  LDL.LU R20, [R1+0x2828] ;  /* 0x0028280001147983 */ /* 0x001ea80000300800 */
[----:B-1----:R-:W2:Y:S04]  /*1c920*/  LDL.LU R7, [R1+0x2824] ;  /* 0x0028240001077983 */ /* 0x002ea80000300800 */
[----:B------:R-:W3:Y:S04]  /*1c930*/  LDL.LU R6, [R1+0x2820] ;  /* 0x0028200001067983 */ /* 0x000ee80000300800 */
[----:B------:R0:W-:Y:S04]  /*1c940*/  STS.U8 [R8+UR4+0x13c0], R23 ;  /* 0x0013c01708007988 */ /* 0x0001e80008000004 */
[----:B0-----:R-:W4:Y:S04]  /*1c950*/  LDL.LU R23, [R1+0x281c] ;  /* 0x00281c0001177983 */ /* 0x001f280000300800 */
[----:B--2---:R0:W-:Y:S04]  /*1c960*/  STS.U8 [R8+UR4+0x1b80], R7 ;  /* 0x001b800708007988 */ /* 0x0041e80008000004 */
[----:B---3--:R1:W-:Y:S04]  /*1c970*/  STS.U8 [R8+UR4+0x17c0], R6 ;  /* 0x0017c00608007988 */ /* 0x0083e80008000004 */
[----:B0-----:R-:W2:Y:S04]  /*1c980*/  LDL R7, [R1+0x1444] ;  /* 0x0014440001077983 */ /* 0x001ea80000100800 */
[----:B-1----:R-:W2:Y:S04]  /*1c990*/  LDL R6, [R1+0x1468] ;  /* 0x0014680001067983 */ /* 0x002ea80000100800 */
[----:B----4-:R-:W-:Y:S04]  /*1c9a0*/  STS.U8 [R8+UR4+0x1780], R23 ;  /* 0x0017801708007988 */ /* 0x010fe80008000004 */
[----:B------:R-:W-:Y:S04]  /*1c9b0*/  STS.U8 [R8+UR4+0x1bc0], R20 ;  /* 0x001bc01408007988 */ /* 0x000fe80008000004 */
[----:B-----5:R-:W-:Y:S04]  /*1c9c0*/  STS.U8 [R8+UR4+0x1f80], R21 ;  /* 0x001f801508007988 */ /* 0x020fe80008000004 */
[----:B------:R-:W-:Y:S01]  /*1c9d0*/  STS.U8 [R8+UR4+0x1fc0], R22 ;  /* 0x001fc01608007988 */ /* 0x000fe20008000004 */
[----:B------:R-:W-:Y:S01]  /*1c9e0*/  PRMT R16, RZ, 0x7610, R16 ;  /* 0x00007610ff107816 */ /* 0x000fe20000000010 */
[----:B------:R-:W-:Y:S06]  /*1c9f0*/  BAR.SYNC.DEFER_BLOCKING 0x0 ;  /* 0x0000000000007b1d */ /* 0x000fec0000010000 */
[----:B--2---:R-:W2:Y:S04]  /*1ca00*/  @!P1 LDG.E.U8 R16, desc[UR8][R6.64] ;  /* 0x0000000806109981 */ /* 0x004ea8000c1e1100 */
[----:B--2---:R0:W-:Y:S04]  /*1ca10*/  STL [R1+0x634], R16 ;  /* 0x0006341001007387 */ /* 0x0041e80000100800 */
[----:B0-----:R-:W2:Y:S04]  /*1ca20*/  LDL.LU R16, [R1+0x2818] ;  /* 0x0028180001107983 */ /* 0x001ea80000300800 */
[----:B------:R-:W3:Y:S04]  /*1ca30*/  LDL R6, [R1+0x1440] ;  /* 0x0014400001067983 */ /* 0x000ee80000100800 */
[----:B------:R-:W3:Y:S01]  /*1ca40*/  LDL R7, [R1+0x1460] ;  /* 0x0014600001077983 */ /* 0x000ee20000100800 */
[----:B------:R-:W-:-:S02]  /*1ca50*/  PRMT R4, RZ, 0x7610, R4 ;  /* 0x00007610ff047816 */ /* 0x000fc40000000004 */
[----:B---3--:R-:W-:-:S04]  /*1ca60*/  @!P0 LOP3.LUT R7, R7, R6, RZ, 0x3c, !PT ;  /* 0x0000000607078212 */ /* 0x008fc800078e3cff */
[----:B------:R-:W-:-:S04]  /*1ca70*/  @!P0 LOP3.LUT R6, R7, R6, RZ, 0x3c, !PT ;  /* 0x0000000607068212 */ /* 0x000fc800078e3cff */
[----:B------:R-:W-:-:S05]  /*1ca80*/  @!P0 LOP3.LUT R7, R7, R6, RZ, 0x3c, !PT ;  /* 0x0000000607078212 */ /* 0x000fca00078e3cff */
[----:B------:R-:W3:Y:S04]  /*1ca90*/  @!P0 LDG.E.U8 R4, desc[UR8][R6.64] ;  /* 0x0000000806048981 */ /* 0x000ee8000c1e1100 */
[----:B---3--:R0:W-:Y:S04]  /*1caa0*/  STL [R1+0x630], R4 ;  /* 0x0006300401007387 */ /* 0x0081e80000100800 */
[----:B0-----:R-:W3:Y:S04]  /*1cab0*/  LDL.LU R4, [R1+0x2814] ;  /* 0x0028140001047983 */ /* 0x001ee80000300800 */
[----:B------:R-:W4:Y:S04]  /*1cac0*/  LDL R6, [R1+0x1450] ;  /* 0x0014500001067983 */ /* 0x000f280000100800 */
[----:B------:R-:W4:Y:S01]  /*1cad0*/  LDL R7, [R1+0x146c] ;  /* 0x00146c0001077983 */ /* 0x000f220000100800 */
[----:B--2---:R-:W-:-:S02]  /*1cae0*/  PRMT R16, RZ, 0x7610, R16 ;  /* 0x00007610ff107816 */ /* 0x004fc40000000010 */
[----:B----4-:R-:W-:-:S04]  /*1caf0*/  @!P0 LOP3.LUT R7, R7, R6, RZ, 0x3c, !PT ;  /* 0x0000000607078212 */ /* 0x010fc800078e3cff */
[----:B------:R-:W-:-:S04]  /*1cb00*/  @!P0 LOP3.LUT R6, R7, R6, RZ, 0x3c, !PT ;  /* 0x0000000607068212 */ /* 0x000fc800078e3cff */
[----:B------:R-:W-:-:S05]  /*1cb10*/  @!P0 LOP3.LUT R7, R7, R6, RZ, 0x3c, !PT ;  /* 0x0000000607078212 */ /* 0x000fca00078e3cff */
[----:B------:R-:W2:Y:S04]  /*1cb20*/  @!P0 LDG.E.U8 R16, desc[UR8][R6.64] ;  /* 0x0000000806108981 */ /* 0x000ea8000c1e1100 */
[----:B--2---:R0:W-:Y:S04]  /*1cb30*/  STL [R1+0x62c], R16 ;  /* 0x00062c1001007387 */ /* 0x0041e80000100800 */
[----:B0-----:R-:W2:Y:S04]  /*1cb40*/  LDL.LU R16, [R1+0x2810] ;  /* 0x0028100001107983 */ /* 0x001ea80000300800 */
[----:B------:R-:W4:Y:S04]  /*1cb50*/  LDL R6, [R1+0x145c] ;  /* 0x00145c0001067983 */ /* 0x000f280000100800 */
[----:B------:R-:W4:Y:S01]  /*1cb60*/  LDL R7, [R1+0x1470] ;  /* 0x0014700001077983 */ /* 0x000f220000100800 */
[----:B---3--:R-:W-:-:S02]  /*1cb70*/  PRMT R4, RZ, 0x7610, R4 ;  /* 0x00007610ff047816 */ /* 0x008fc40000000004 */
[----:B----4-:R-:W-:-:S04]  /*1cb80*/  @!P1 LOP3.LUT R7, R7, R6, RZ, 0x3c, !PT ;  /* 0x0000000607079212 */ /* 0x010fc800078e3cff */
        /* <DEDUP_REMOVED lines=1807> */
[----:B------:R-:W-:-:S02]  /*23c80*/  PRMT R11, RZ, 0x7610, R11 ;  /* 0x00007610ff0b7816 */ /* 0x000fc4000000000b */
[----:B----4-:R-:W-:-:S04]  /*23c90*/  @!P0 LOP3.LUT R7, R7, R6, RZ, 0x3c, !PT ;  /* 0x0000000607078212 */ /* 0x010fc800078e3cff */
[----:B------:R-:W-:-:S04]  /*23ca0*/  @!P0 LOP3.LUT R6, R7, R6, RZ, 0x3c, !PT ;  /* 0x0000000607068212 */ /* 0x000fc800078e3cff */
[----:B------:R-:W-:-:S05]  /*23cb0*/  @!P0 LOP3.LUT R7, R7, R6, RZ, 0x3c, !PT ;  /* 0x0000000607078212 */ /* 0x000fca00078e3cff */
[----:B------:R0:W4:Y:S04]  /*23cc0*/  @!P0 LDG.E.U8 R11, desc[UR8][R6.64] ;  /* 0x00000008060b8981 */ /* 0x000128000c1e1100 */
[----:B------:R-:W0:Y:S04]  /*23cd0*/  LDL R6, [R1+0xcb8] ;  /* 0x000cb80001067983 */ /* 0x000e280000100800 */
[----:B------:R-:W0:Y:S01]  /*23ce0*/  LDL R7, [R1+0xcbc] ;  /* 0x000cbc0001077983 */ /* 0x000e220000100800 */
[----:B------:R-:W-:Y:S02]  /*23cf0*/  PRMT R29, RZ, 0x7610, R29 ;  /* 0x00007610ff1d7816 */ /* 0x000fe4000000001d */
[----:B0-----:R-:W-:-:S04]  /*23d00*/  @!P1 LOP3.LUT R7, R7, R6, RZ, 0x3c, !PT ;  /* 0x0000000607079212 */ /* 0x001fc800078e3cff */
[----:B------:R-:W-:-:S04]  /*23d10*/  @!P1 LOP3.LUT R6, R7, R6, RZ, 0x3c, !PT ;  /* 0x0000000607069212 */ /* 0x000fc800078e3cff */
[----:B------:R-:W-:Y:S01]  /*23d20*/  @!P1 LOP3.LUT R7, R7, R6, RZ, 0x3c, !PT ;  /* 0x0000000607079212 */ /* 0x000fe200078e3cff */
[----:B----4-:R0:W-:Y:S04]  /*23d30*/  STL [R1+0xb8], R11 ;  /* 0x0000b80b01007387 */ /* 0x0101e80000100800 */
[----:B------:R1:W4:Y:S01]  /*23d40*/  @!P1 LDG.E.U8 R29, desc[UR8][R6.64] ;  /* 0x00000008061d9981 */ /* 0x000322000c1e1100 */
[----:B---3--:R-:W-:-:S03]  /*23d50*/  PRMT R4, RZ, 0x7610, R4 ;  /* 0x00007610ff047816 */ /* 0x008fc60000000004 */
[----:B0-----:R-:W3:Y:S04]  /*23d60*/  LDL R11, [R1+0x12fc] ;  /* 0x0012fc00010b7983 */ /* 0x001ee80000100800 */
[----:B------:R-:W1:Y:S04]  /*23d70*/  LDL R6, [R1+0xcb0] ;  /* 0x000cb00001067983 */ /* 0x000e680000100800 */
[----:B------:R-:W1:Y:S02]  /*23d80*/  LDL R7, [R1+0xcb4] ;  /* 0x000cb40001077983 */ /* 0x000e640000100800 */
[----:B-1----:R-:W-:-:S04]  /*23d90*/  @!P0 LOP3.LUT R7, R7, R6, RZ, 0x3c, !PT ;  /* 0x0000000607078212 */ /* 0x002fc800078e3cff */
[----:B------:R-:W-:-:S04]  /*23da0*/  @!P0 LOP3.LUT R6, R7, R6, RZ, 0x3c, !PT ;  /* 0x0000000607068212 */ /* 0x000fc800078e3cff */
[----:B------:R-:W-:-:S05]  /*23db0*/  @!P0 LOP3.LUT R7, R7, R6, RZ, 0x3c, !PT ;  /* 0x0000000607078212 */ /* 0x000fca00078e3cff */
[----:B------:R-:W5:Y:S04]  /*23dc0*/  @!P0 LDG.E.U8 R4, desc[UR8][R6.64] ;  /* 0x0000000806048981 */ /* 0x000f68000c1e1100 */
[----:B----4-:R0:W-:Y:S04]  /*23dd0*/  STL [R1+0xb4], R29 ;  /* 0x0000b41d01007387 */ /* 0x0101e80000100800 */
[----:B0-----:R-:W4:Y:S04]  /*23de0*/  LDL R29, [R1+0x1310] ;  /* 0x00131000011d7983 */ /* 0x001f280000100800 */
[----:B-----5:R0:W-:Y:S04]  /*23df0*/  STL [R1+0xb0], R4 ;  /* 0x0000b00401007387 */ /* 0x0201e80000100800 */
[----:B0-----:R-:W5:Y:S04]  /*23e00*/  LDL.LU R4, [R1+0x24e8] ;  /* 0x0024e80001047983 */ /* 0x001f680000300800 */
[----:B------:R-:W3:Y:S04]  /*23e10*/  LDL R6, [R1+0xcac] ;  /* 0x000cac0001067983 */ /* 0x000ee80000100800 */
[----:B------:R-:W3:Y:S01]  /*23e20*/  LDL R7, [R1+0x12f0] ;  /* 0x0012f00001077983 */ /* 0x000ee20000100800 */
[----:B--2---:R-:W-:-:S02]  /*23e30*/  PRMT R16, RZ, 0x7610, R16 ;  /* 0x00007610ff107816 */ /* 0x004fc40000000010 */
[----:B---3--:R-:W-:-:S04]  /*23e40*/  @!P1 LOP3.LUT R7, R7, R6, RZ, 0x3c, !PT ;  /* 0x0000000607079212 */ /* 0x008fc800078e3cff */
[----:B------:R-:W-:-:S04]  /*23e50*/  @!P1 LOP3.LUT R6, R7, R6, RZ, 0x3c, !PT ;  /* 0x0000000607069212 */ /* 0x000fc800078e3cff */
[----:B------:R-:W-:-:S05]  /*23e60*/  @!P1 LOP3.LUT R7, R7, R6, RZ, 0x3c, !PT ;  /* 0x0000000607079212 */ /* 0x000fca00078e3cff */
[----:B------:R-:W2:Y:S04]  /*23e70*/  @!P1 LDG.E.U8 R16, desc[UR8][R6.64] ;  /* 0x0000000806109981 */ /* 0x000ea8000c1e1100 */
[----:B--2---:R0:W-:Y:S04]  /*23e80*/  STL [R1+0xac], R16 ;  /* 0x0000ac1001007387 */ /* 0x0041e80000100800 */
[----:B0-----:R-:W2:Y:S04]  /*23e90*/  LDL.LU R16, [R1+0x24e4] ;  /* 0x0024e40001107983 */ /* 0x001ea80000300800 */
[----:B------:R-:W3:Y:S04]  /*23ea0*/  LDL R6, [R1+0xca8] ;  /* 0x000ca80001067983 */ /* 0x000ee80000100800 */
[----:B------:R-:W3:Y:S01]  /*23eb0*/  LDL R7, [R1+0x12ec] ;  /* 0x0012ec0001077983 */ /* 0x000ee20000100800 */
[----:B-----5:R-:W-:-:S02]  /*23ec0*/  PRMT R4, RZ, 0x7610, R4 ;  /* 0x00007610ff047816 */ /* 0x020fc40000000004 */
[----:B---3--:R-:W-:-:S04]  /*23ed0*/  @!P0 LOP3.LUT R7, R7, R6, RZ, 0x3c, !PT ;  /* 0x0000000607078212 */ /* 0x008fc800078e3cff */
[----:B------:R-:W-:-:S04]  /*23ee0*/  @!P0 LOP3.LUT R6, R7, R6, RZ, 0x3c, !PT ;  /* 0x0000000607068212 */ /* 0x000fc800078e3cff */
[----:B------:R-:W-:-:S05]  /*23ef0*/  @!P0 LOP3.LUT R7, R7, R6, RZ, 0x3c, !PT ;  /* 0x0000000607078212 */ /* 0x000fca00078e3cff */
[----:B------:R-:W3:Y:S04]  /*23f00*/  @!P0 LDG.E.U8 R4, desc[UR8][R6.64] ;  /* 0x0000000806048981 */ /* 0x000ee8000c1e1100 */
[----:B---3--:R0:W-:Y:S04]  /*23f10*/  STL [R1+0xa8], R4 ;  /* 0x0000a80401007387 */ /* 0x0081e80000100800 */
[----:B0-----:R-:W3:Y:S04]  /*23f20*/  LDL.LU R4, [R1+0x24e0] ;  /* 0x0024e00001047983 */ /* 0x001ee80000300800 */
[----:B------:R-:W5:Y:S04]  /*23f30*/  LDL R6, [R1+0xca4] ;  /* 0x000ca40001067983 */ /* 0x000f680000100800 */
[----:B------:R-:W5:Y:S01]  /*23f40*/  LDL R7, [R1+0x1300] ;  /* 0x0013000001077983 */ /* 0x000f620000100800 */
[----:B--2---:R-:W-:-:S02]  /*23f50*/  PRMT R16, RZ, 0x7610, R16 ;  /* 0x00007610ff107816 */ /* 0x004fc40000000010 */
[----:B-----5:R-:W-:-:S04]  /*23f60*/  @!P1 LOP3.LUT R7, R7, R6, RZ, 0x3c, !PT ;  /* 0x0000000607079212 */ /* 0x020fc800078e3cff */
[----:B------:R-:W-:-:S04]  /*23f70*/  @!P1 LOP3.LUT R6, R7, R6, RZ, 0x3c, !PT ;  /* 0x0000000607069212 */ /* 0x000fc800078e3cff */
[----:B------:R-:W-:-:S05]  /*23f80*/  @!P1 LOP3.LUT R7, R7, R6, RZ, 0x3c, !PT ;  /* 0x0000000607079212 */ /* 0x000fca00078e3cff */
[----:B------:R-:W2:Y:S01]  /*23f90*/  @!P1 LDG.E.U8 R16, desc[UR8][R6.64] ;  /* 0x0000000806109981 */ /* 0x000ea2000c1e1100 */
[----:B---3--:R-:W-:-:S03]  /*23fa0*/  PRMT R4, RZ, 0x7610, R4 ;  /* 0x00007610ff047816 */ /* 0x008fc60000000004 */
[----:B--2---:R0:W-:Y:S04]  /*23fb0*/  STL [R1+0xa4], R16 ;  /* 0x0000a41001007387 */ /* 0x0041e80000100800 */
[----:B0-----:R-:W2:Y:S04]  /*23fc0*/  LDL.LU R16, [R1+0x24dc] ;  /* 0x0024dc0001107983 */ /* 0x001ea80000300800 */
[----:B------:R-:W3:Y:S01]  /*23fd0*/  LDL R7, [R1+0xca0] ;  /* 0x000ca00001077983 */ /* 0x000ee20000100800 */
[----:B------:R-:W-:-:S03]  /*23fe0*/  @!P0 IMAD.MOV.U32 R6, RZ, RZ, R11 ;  /* 0x000000ffff068224 */ /* 0x000fc600078e000b */
[----:B------:R-:W5:Y:S04]  /*23ff0*/  LDL R11, [R1+0x1330] ;  /* 0x00133000010b7983 */ /* 0x000f680000100800 */
[----:B---3--:R-:W3:Y:S01]  /*24000*/  @!P0 LDG.E.U8 R4, desc[UR8][R6.64] ;  /* 0x0000000806048981 */ /* 0x008ee2000c1e1100 */
[----:B------:R-:W-:-:S03]  /*24010*/  PRMT R12, RZ, 0x7610, R12 ;  /* 0x00007610ff0c7816 */ /* 0x000fc6000000000c */
[----:B---3--:R0:W-:Y:S04]  /*24020*/  STL [R1+0x30], R4 ;  /* 0x0000300401007387 */ /* 0x0081e80000100800 */
[----:B0-----:R-:W3:Y:S04]  /*24030*/  LDL.LU R4, [R1+0x24d8] ;  /* 0x0024d80001047983 */ /* 0x001ee80000300800 */
[----:B------:R-:W3:Y:S01]  /*24040*/  LDL R7, [R1+0xc9c] ;  /* 0x000c9c0001077983 */ /* 0x000ee20000100800 */
[----:B----4-:R-:W-:Y:S01]  /*24050*/  @!P1 IMAD.MOV.U32 R6, RZ, RZ, R29 ;  /* 0x000000ffff069224 */ /* 0x010fe200078e001d */
[----:B--2---:R-:W-:-:S02]  /*24060*/  PRMT R16, RZ, 0x7610, R16 ;  /* 0x00007610ff107816 */ /* 0x004fc40000000010 */
[----:B------:R-:W2:Y:S04]  /*24070*/  LDL R29, [R1+0x1308] ;  /* 0x00130800011d7983 */ /* 0x000ea80000100800 */
[----:B---3--:R0:W3:Y:S04]  /*24080*/  @!P1 LDG.E.U8 R12, desc[UR8][R6.64] ;  /* 0x00000008060c9981 */ /* 0x0080e8000c1e1100 */
[----:B------:R-:W0:Y:S04]  /*24090*/  LDL R6, [R1+0xc98] ;  /* 0x000c980001067983 */ /* 0x000e280000100800 */
[----:B------:R-:W0:Y:S02]  /*240a0*/  LDL R7, [R1+0x130c] ;  /* 0x00130c0001077983 */ /* 0x000e240000100800 */
[----:B0-----:R-:W-:-:S04]  /*240b0*/  @!P0 LOP3.LUT R7, R7, R6, RZ, 0x3c, !PT ;  /* 0x0000000607078212 */ /* 0x001fc800078e3cff */
[----:B------:R-:W-:-:S04]  /*240c0*/  @!P0 LOP3.LUT R6, R7, R6, RZ, 0x3c, !PT ;  /* 0x0000000607068212 */ /* 0x000fc800078e3cff */
[----:B------:R-:W-:-:S05]  /*240d0*/  @!P0 LOP3.LUT R7, R7, R6, RZ, 0x3c, !PT ;  /* 0x0000000607078212 */ /* 0x000fca00078e3cff */
[----:B------:R-:W4:Y:S04]  /*240e0*/  @!P0 LDG.E.U8 R16, desc[UR8][R6.64] ;  /* 0x0000000806108981 */ /* 0x000f28000c1e1100 */
[----:B---3--:R0:W-:Y:S04]  /*240f0*/  STL [R1+0x2c], R12 ;  /* 0x00002c0c01007387 */ /* 0x0081e80000100800 */
[----:B0-----:R-:W3:Y:S04]  /*24100*/  LDL R12, [R1+0x1340] ;  /* 0x00134000010c7983 */ /* 0x001ee80000100800 */
[----:B----4-:R0:W-:Y:S04]  /*24110*/  STL [R1+0x98], R16 ;  /* 0x0000981001007387 */ /* 0x0101e80000100800 */
[----:B0-----:R-:W4:Y:S04]  /*24120*/  LDL.LU R16, [R1+0x24d4] ;  /* 0x0024d40001107983 */ /* 0x001f280000300800 */
[----:B------:R-:W2:Y:S04]  /*24130*/  LDL R6, [R1+0x12e8] ;  /* 0x0012e80001067983 */ /* 0x000ea80000100800 */
[----:B------:R-:W2:Y:S01]  /*24140*/  LDL R7, [R1+0x1320] ;  /* 0x0013200001077983 */ /* 0x000ea20000100800 */
[----:B------:R-:W-:-:S02]  /*24150*/  PRMT R4, RZ, 0x7610, R4 ;  /* 0x00007610ff047816 */ /* 0x000fc40000000004 */
[----:B--2---:R-:W-:-:S04]  /*24160*/  @!P1 LOP3.LUT R7, R7, R6, RZ, 0x3c, !PT ;  /* 0x0000000607079212 */ /* 0x004fc800078e3cff */
[----:B------:R-:W-:-:S04]  /*24170*/  @!P1 LOP3.LUT R6, R7, R6, RZ, 0x3c, !PT ;  /* 0x0000000607069212 */ /* 0x000fc800078e3cff */
[----:B------:R-:W-:-:S05]  /*24180*/  @!P1 LOP3.LUT R7, R7, R6, RZ, 0x3c, !PT ;  /* 0x0000000607079212 */ /* 0x000fca00078e3cff */
[----:B------:R-:W2:Y:S04]  /*24190*/  @!P1 LDG.E.U8 R4, desc[UR8][R6.64] ;  /* 0x0000000806049981 */ /* 0x000ea8000c1e1100 */
[----:B--2---:R0:W-:Y:S04]  /*241a0*/  STL [R1+0x94], R4 ;  /* 0x0000940401007387 */ /* 0x0041e80000100800 */
[----:B0-----:R-:W2:Y:S04]  /*241b0*/  LDL.LU R4, [R1+0x24d0] ;  /* 0x0024d00001047983 */ /* 0x001ea80000300800 */
[----:B------:R-:W2:Y:S04]  /*241c0*/  LDL R6, [R1+0x12e4] ;  /* 0x0012e40001067983 */ /* 0x000ea80000100800 */
[----:B------:R-:W2:Y:S01]  /*241d0*/  LDL R7, [R1+0x131c] ;  /* 0x00131c0001077983 */ /* 0x000ea20000100800 */
[----:B----4-:R-:W-:-:S02]  /*241e0*/  PRMT R16, RZ, 0x7610, R16 ;  /* 0x00007610ff107816 */ /* 0x010fc40000000010 */
[----:B--2---:R-:W-:-:S04]  /*241f0*/  @!P0 LOP3.LUT R7, R7, R6, RZ, 0x3c, !PT ;  /* 0x0000000607078212 */ /* 0x004fc800078e3cff */
[----:B------:R-:W-:-:S04]  /*24200*/  @!P0 LOP3.LUT R6, R7, R6, RZ, 0x3c, !PT ;  /* 0x0000000607068212 */ /* 0x000fc800078e3cff */
[----:B------:R-:W-:-:S05]  /*24210*/  @!P0 LOP3.LUT R7, R7, R6, RZ, 0x3c, !PT ;  /* 0x0000000607078212 */ /* 0x000fca00078e3cff */
[----:B------:R-:W2:Y:S01]  /*24220*/  @!P0 LDG.E.U8 R16, desc[UR8][R6.64] ;  /* 0x0000000806108981 */ /* 0x000ea2000c1e1100 */
[----:B------:R-:W-:-:S03]  /*24230*/  PRMT R4, RZ, 0x7610, R4 ;  /* 0x00007610ff047816 */ /* 0x000fc60000000004 */
[----:B--2---:R0:W-:Y:S04]  /*24240*/  STL [R1+0x90], R16 ;  /* 0x0000901001007387 */ /* 0x0041e80000100800 */
[----:B0-----:R-:W2:Y:S04]  /*24250*/  LDL.LU R16, [R1+0x24cc] ;  /* 0x0024cc0001107983 */ /* 0x001ea80000300800 */
[----:B------:R-:W4:Y:S01]  /*24260*/  LDL R7, [R1+0x12f8] ;  /* 0x0012f80001077983 */ /* 0x000f220000100800 */
[----:B-----5:R-:W-:-:S03]  /*24270*/  @!P1 IMAD.MOV.U32 R6, RZ, RZ, R11 ;  /* 0x000000ffff069224 */ /* 0x020fc600078e000b */
[----:B------:R-:W5:Y:S04]  /*24280*/  LDL R11, [R1+0x134c] ;  /* 0x00134c00010b7983 */ /* 0x000f680000100800 */
[----:B----4-:R-:W4:Y:S04]  /*24290*/  @!P1 LDG.E.U8 R4, desc[UR8][R6.64] ;  /* 0x0000000806049981 */ /* 0x010f28000c1e1100 */
[----:B----4-:R0:W-:Y:S04]  /*242a0*/  STL [R1+0x8c], R4 ;  /* 0x00008c0401007387 */ /* 0x0101e80000100800 */
[----:B0-----:R-:W4:Y:S04]  /*242b0*/  LDL.LU R4, [R1+0x24c8] ;  /* 0x0024c80001047983 */ /* 0x001f280000300800 */
[----:B------:R-:W3:Y:S04]  /*242c0*/  LDL R6, [R1+0x12f4] ;  /* 0x0012f40001067983 */ /* 0x000ee80000100800 */
[----:B------:R-:W3:Y:S01]  /*242d0*/  LDL R7, [R1+0x132c] ;  /* 0x00132c0001077983 */ /* 0x000ee20000100800 */
[----:B--2---:R-:W-:-:S02]  /*242e0*/  PRMT R16, RZ, 0x7610, R16 ;  /* 0x00007610ff107816 */ /* 0x004fc40000000010 */
[----:B---3--:R-:W-:-:S04]  /*242f0*/  @!P0 LOP3.LUT R7, R7, R6, RZ, 0x3c, !PT ;  /* 0x0000000607078212 */ /* 0x008fc800078e3cff */
[----:B------:R-:W-:-:S04]  /*24300*/  @!P0 LOP3.LUT R6, R7, R6, RZ, 0x3c, !PT ;  /* 0x0000000607068212 */ /* 0x000fc800078e3cff */
[----:B------:R-:W-:Y:S02]  /*24310*/  @!P0 LOP3.LUT R7, R7, R6, RZ, 0x3c, !PT ;  /* 0x0000000607078212 */ /* 0x000fe400078e3cff */
[----:B----4-:R-:W-:-:S03]  /*24320*/  PRMT R4, RZ, 0x7610, R4 ;  /* 0x00007610ff047816 */ /* 0x010fc60000000004 */
[----:B------:R0:W2:Y:S02]  /*24330*/  @!P0 LDG.E.U8 R16, desc[UR8][R6.64] ;  /* 0x0000000806108981 */ /* 0x0000a4000c1e1100 */
[----:B0-----:R-:W-:Y:S02]  /*24340*/  @!P1 IMAD.MOV.U32 R6, RZ, RZ, R12 ;  /* 0x000000ffff069224 */ /* 0x001fe400078e000c */
[----:B------:R-:W-:-:S05]  /*24350*/  @!P1 IMAD.MOV.U32 R7, RZ, RZ, R29 ;  /* 0x000000ffff079224 */ /* 0x000fca00078e001d */
[----:B------:R-:W3:Y:S04]  /*24360*/  @!P1 LDG.E.U8 R4, desc[UR8][R6.64] ;  /* 0x0000000806049981 */ /* 0x000ee8000c1e1100 */
[----:B--2---:R0:W-:Y:S04]  /*24370*/  STL [R1+0x88], R16 ;  /* 0x0000881001007387 */ /* 0x0041e80000100800 */
[----:B0-----:R-:W2:Y:S04]  /*24380*/  LDL.LU R16, [R1+0x24c4] ;  /* 0x0024c40001107983 */ /* 0x001ea80000300800 */
[----:B------:R-:W4:Y:S04]  /*24390*/  LDL R29, [R1+0x1324] ;  /* 0x00132400011d7983 */ /* 0x000f280000100800 */
[----:B------:R-:W4:Y:S04]  /*243a0*/  LDL R12, [R1+0x135c] ;  /* 0x00135c00010c7983 */ /* 0x000f280000100800 */
[----:B---3--:R0:W-:Y:S04]  /*243b0*/  STL [R1+0x84], R4 ;  /* 0x0000840401007387 */ /* 0x0081e80000100800 */
[----:B0-----:R-:W3:Y:S04]  /*243c0*/  LDL.LU R4, [R1+0x24c0] ;  /* 0x0024c00001047983 */ /* 0x001ee80000300800 */
        /* <DEDUP_REMOVED lines=15> */
[----:B------:R-:W3:Y:S01]  /*244c0*/  @!P1 LDG.E.U8 R4, desc[UR8][R6.64] ;  /* 0x0000000806049981 */ /* 0x000ee2000c1e1100 */
[----:B------:R-:W-:-:S03]  /*244d0*/  PRMT R8, RZ, 0x7610, R8 ;  /* 0x00007610ff087816 */ /* 0x000fc60000000008 */
[----:B---3--:R0:W-:Y:S04]  /*244e0*/  STL [R1+0x24], R4 ;  /* 0x0000240401007387 */ /* 0x0081e80000100800 */
[----:B0-----:R-:W3:Y:S04]  /*244f0*/  LDL.LU R4, [R1+0x24b8] ;  /* 0x0024b80001047983 */ /* 0x001ee80000300800 */
[----:B------:R-:W2:Y:S01]  /*24500*/  LDL R7, [R1+0x1314] ;  /* 0x0013140001077983 */ /* 0x000ea20000100800 */
[----:B-----5:R-:W-:Y:S01]  /*24510*/  @!P0 IMAD.MOV.U32 R6, RZ, RZ, R11 ;  /* 0x000000ffff068224 */ /* 0x020fe200078e000b */
[----:B------:R-:W-:-:S02]  /*24520*/  PRMT R10, RZ, 0x7610, R10 ;  /* 0x00007610ff0a7816 */ /* 0x000fc4000000000a */
[----:B------:R-:W5:Y:S04]  /*24530*/  LDL R11, [R1+0x1348] ;  /* 0x00134800010b7983 */ /* 0x000f680000100800 */
[----:B--2---:R0:W2:Y:S04]  /*24540*/  @!P0 LDG.E.U8 R8, desc[UR8][R6.64] ;  /* 0x0000000806088981 */ /* 0x0040a8000c1e1100 */
[----:B------:R-:W0:Y:S04]  /*24550*/  LDL R6, [R1+0x1328] ;  /* 0x0013280001067983 */ /* 0x000e280000100800 */
[----:B------:R-:W0:Y:S01]  /*24560*/  LDL R7, [R1+0x1360] ;  /* 0x0013600001077983 */ /* 0x000e220000100800 */
[----:B---3--:R-:W-:-:S02]  /*24570*/  PRMT R4, RZ, 0x7610, R4 ;  /* 0x00007610ff047816 */ /* 0x008fc40000000004 */
[----:B0-----:R-:W-:-:S04]  /*24580*/  @!P1 LOP3.LUT R7, R7, R6, RZ, 0x3c, !PT ;  /* 0x0000000607079212 */ /* 0x001fc800078e3cff */
[----:B------:R-:W-:-:S04]  /*24590*/  @!P1 LOP3.LUT R6, R7, R6, RZ, 0x3c, !PT ;  /* 0x0000000607069212 */ /* 0x000fc800078e3cff */
[----:B------:R-:W-:-:S05]  /*245a0*/  @!P1 LOP3.LUT R7, R7, R6, RZ, 0x3c, !PT ;  /* 0x0000000607079212 */ /* 0x000fca00078e3cff */
[----:B------:R4:W3:Y:S04]  /*245b0*/  @!P1 LDG.E.U8 R4, desc[UR8][R6.64] ;  /* 0x0000000806049981 */ /* 0x0008e8000c1e1100 */
[----:B--2---:R0:W-:Y:S01]  /*245c0*/  STL [R1+0x78], R8 ;  /* 0x0000780801007387 */ /* 0x0041e20000100800 */
[----:B----4-:R-:W-:Y:S02]  /*245d0*/  @!P0 IMAD.MOV.U32 R6, RZ, RZ, R12 ;  /* 0x000000ffff068224 */ /* 0x010fe400078e000c */
[----:B------:R-:W-:Y:S01]  /*245e0*/  @!P0 IMAD.MOV.U32 R7, RZ, RZ, R29 ;  /* 0x000000ffff078224 */ /* 0x000fe200078e001d */
[----:B0-----:R-:W2:Y:S04]  /*245f0*/  LDL R8, [R1+0x137c] ;  /* 0x00137c0001087983 */ /* 0x001ea80000100800 */
[----:B------:R0:W4:Y:S04]  /*24600*/  @!P0 LDG.E.U8 R10, desc[UR8][R6.64] ;  /* 0x00000008060a8981 */ /* 0x000128000c1e1100 */
[----:B---3--:R1:W-:Y:S04]  /*24610*/  STL [R1+0x74], R4 ;  /* 0x0000740401007387 */ /* 0x0083e80000100800 */
[----:B-1----:R-:W3:Y:S04]  /*24620*/  LDL.LU R4, [R1+0x24b4] ;  /* 0x0024b40001047983 */ /* 0x002ee80000300800 */
[----:B------:R-:W0:Y:S04]  /*24630*/  LDL R6, [R1+0x1338] ;  /* 0x0013380001067983 */ /* 0x000e280000100800 */
[----:B------:R-:W0:Y:S01]  /*24640*/  LDL R7, [R1+0x136c] ;  /* 0x00136c0001077983 */ /* 0x000e220000100800 */
[----:B------:R-:W-:-:S03]  /*24650*/  PRMT R16, RZ, 0x7610, R16 ;  /* 0x00007610ff107816 */ /* 0x000fc60000000010 */
[----:B------:R-:W2:Y:S04]  /*24660*/  LDL R29, [R1+0x1378] ;  /* 0x00137800011d7983 */ /* 0x000ea80000100800 */
[----:B------:R-:W2:Y:S01]  /*24670*/  LDL R12, [R1+0x1358] ;  /* 0x00135800010c7983 */ /* 0x000ea20000100800 */
[----:B0-----:R-:W-:-:S04]  /*24680*/  @!P1 LOP3.LUT R7, R7, R6, RZ, 0x3c, !PT ;  /* 0x0000000607079212 */ /* 0x001fc800078e3cff */
[----:B------:R-:W-:-:S04]  /*24690*/  @!P1 LOP3.LUT R6, R7, R6, RZ, 0x3c, !PT ;  /* 0x0000000607069212 */ /* 0x000fc800078e3cff */
[----:B------:R-:W-:-:S05]  /*246a0*/  @!P1 LOP3.LUT R7, R7, R6, RZ, 0x3c, !PT ;  /* 0x0000000607079212 */ /* 0x000fca00078e3cff */
[----:B------:R-:W2:Y:S04]  /*246b0*/  @!P1 LDG.E.U8 R16, desc[UR8][R6.64] ;  /* 0x0000000806109981 */ /* 0x000ea8000c1e1100 */
[----:B----4-:R0:W-:Y:S04]  /*246c0*/  STL [R1+0x70], R10 ;  /* 0x0000700a01007387 */ /* 0x0101e80000100800 */
[----:B0-----:R-:W4:Y:S04]  /*246d0*/  LDL R10, [R1+0x138c] ;  /* 0x00138c00010a7983 */ /* 0x001f280000100800 */
[----:B--2---:R0:W-:Y:S04]  /*246e0*/  STL [R1+0x6c], R16 ;  /* 0x00006c1001007387 */ /* 0x0041e80000100800 */
[----:B0-----:R-:W2:Y:S04]  /*246f0*/  LDL.LU R16, [R1+0x24b0] ;  /* 0x0024b00001107983 */ /* 0x001ea80000300800 */
[----:B------:R-:W2:Y:S04]  /*24700*/  LDL R6, [R1+0x1334] ;  /* 0x0013340001067983 */ /* 0x000ea80000100800 */
[----:B------:R-:W2:Y:S01]  /*24710*/  LDL R7, [R1+0x1368] ;  /* 0x0013680001077983 */ /* 0x000ea20000100800 */
[----:B------:R-:W-:-:S02]  /*24720*/  PRMT R15, RZ, 0x7610, R15 ;  /* 0x00007610ff0f7816 */ /* 0x000fc4000000000f */
[----:B------:R-:W-:Y:S02]  /*24730*/  PRMT R2, RZ, 0x7610, R2 ;  /* 0x00007610ff027816 */ /* 0x000fe40000000002 */
[----:B--2---:R-:W-:-:S04]  /*24740*/  @!P0 LOP3.LUT R7, R7, R6, RZ, 0x3c, !PT ;  /* 0x0000000607078212 */ /* 0x004fc800078e3cff */
[----:B------:R-:W-:-:S04]  /*24750*/  @!P0 LOP3.LUT R6, R7, R6, RZ, 0x3c, !PT ;  /* 0x0000000607068212 */ /* 0x000fc800078e3cff */
[----:B------:R-:W-:-:S05]  /*24760*/  @!P0 LOP3.LUT R7, R7, R6, RZ, 0x3c, !PT ;  /* 0x0000000607078212 */ /* 0x000fca00078e3cff */
[----:B------:R0:W2:Y:S02]  /*24770*/  @!P0 LDG.E.U8 R15, desc[UR8][R6.64] ;  /* 0x00000008060f8981 */ /* 0x0000a4000c1e1100 */
[----:B0-----:R-:W-:Y:S02]  /*24780*/  @!P1 IMAD.MOV.U32 R6, RZ, RZ, R8 ;  /* 0x000000ffff069224 */ /* 0x001fe400078e0008 */
[----:B-----5:R-:W-:-:S05]  /*24790*/  @!P1 IMAD.MOV.U32 R7, RZ, RZ, R11 ;  /* 0x000000ffff079224 */ /* 0x020fca00078e000b */
[----:B------:R-:W5:Y:S04]  /*247a0*/  @!P1 LDG.E.U8 R2, desc[UR8][R6.64] ;  /* 0x0000000806029981 */ /* 0x000f68000c1e1100 */
[----:B--2---:R0:W-:Y:S04]  /*247b0*/  STL [R1+0x68], R15 ;  /* 0x0000680f01007387 */ /* 0x0041e80000100800 */
[----:B------:R-:W2:Y:S04]  /*247c0*/  LDL R11, [R1+0x1364] ;  /* 0x00136400010b7983 */ /* 0x000ea80000100800 */
[----:B------:R-:W2:Y:S04]  /*247d0*/  LDL R8, [R1+0x139c] ;  /* 0x00139c0001087983 */ /* 0x000ea80000100800 */
[----:B0-----:R-:W2:Y:S04]  /*247e0*/  LDL R15, [R1+0x1388] ;  /* 0x00138800010f7983 */ /* 0x001ea80000100800 */
[----:B-----5:R-:W-:Y:S04]  /*247f0*/  STL [R1+0x64], R2 ;  /* 0x0000640201007387 */ /* 0x020fe80000100800 */
[----:B------:R-:W5:Y:S01]  /*24800*/  LDL R7, [R1+0x1344] ;  /* 0x0013440001077983 */ /* 0x000f620000100800 */
[----:B------:R-:W-:Y:S01]  /*24810*/  PRMT R13, RZ, 0x7610, R13 ;  /* 0x00007610ff0d7816 */ /* 0x000fe2000000000d */
[----:B------:R-:W-:Y:S01]  /*24820*/  @!P0 IMAD.MOV.U32 R6, RZ, RZ, R29 ;  /* 0x000000ffff068224 */ /* 0x000fe200078e001d */
[----:B------:R-:W-:-:S04]  /*24830*/  PRMT R5, RZ, 0x7610, R5 ;  /* 0x00007610ff057816 */ /* 0x000fc80000000005 */
[----:B-----5:R4:W5:Y:S02]  /*24840*/  @!P0 LDG.E.U8 R13, desc[UR8][R6.64] ;  /* 0x00000008060d8981 */ /* 0x020964000c1e1100 */
[----:B----4-:R-:W-:Y:S02]  /*24850*/  @!P1 IMAD.MOV.U32 R6, RZ, RZ, R10 ;  /* 0x000000ffff069224 */ /* 0x010fe400078e000a */
[----:B------:R-:W-:-:S05]  /*24860*/  @!P1 IMAD.MOV.U32 R7, RZ, RZ, R12 ;  /* 0x000000ffff079224 */ /* 0x000fca00078e000c */
[----:B------:R2:W4:Y:S04]  /*24870*/  @!P1 LDG.E.U8 R5, desc[UR8][R6.64] ;  /* 0x0000000806059981 */ /* 0x000528000c1e1100 */
[----:B-----5:R0:W-:Y:S04]  /*24880*/  STL [R1+0x18], R13 ;  /* 0x0000180d01007387 */ /* 0x0201e80000100800 */
[----:B------:R-:W5:Y:S01]  /*24890*/  LDL R7, [R1+0x1354] ;  /* 0x0013540001077983 */ /* 0x000f620000100800 */
[----:B------:R-:W-:Y:S01]  /*248a0*/  PRMT R14, RZ, 0x7610, R14 ;  /* 0x00007610ff0e7816 */ /* 0x000fe2000000000e */
[----:B--2---:R-:W-:-:S02]  /*248b0*/  @!P0 IMAD.MOV.U32 R6, RZ, RZ, R15 ;  /* 0x000000ffff068224 */ /* 0x004fc400078e000f */
[----:B------:R-:W2:Y:S01]  /*248c0*/  LDL R12, [R1+0x1398] ;  /* 0x00139800010c7983 */ /* 0x000ea20000100800 */
[----:B------:R-:W-:-:S03]  /*248d0*/  PRMT R3, RZ, 0x7610, R3 ;  /* 0x00007610ff037816 */ /* 0x000fc60000000003 */
[----:B------:R-:W2:Y:S04]  /*248e0*/  LDL R29, [R1+0x1374] ;  /* 0x00137400011d7983 */ /* 0x000ea80000100800 */
[----:B------:R-:W2:Y:S04]  /*248f0*/  LDL R10, [R1+0x13ac] ;  /* 0x0013ac00010a7983 */ /* 0x000ea80000100800 */
[----:B0-----:R-:W2:Y:S04]  /*24900*/  LDL R13, [R1+0x1370] ;  /* 0x00137000010d7983 */ /* 0x001ea80000100800 */
[----:B----4-:R0:W-:Y:S04]  /*24910*/  STL [R1+0x2488], R5 ;  /* 0x0024880501007387 */ /* 0x0101e80000100800 */
[----:B------:R-:W4:Y:S04]  /*24920*/  LDL R15, [R1+0x1380] ;  /* 0x00138000010f7983 */ /* 0x000f280000100800 */
[----:B-----5:R1:W5:Y:S02]  /*24930*/  @!P0 LDG.E.U8 R14, desc[UR8][R6.64] ;  /* 0x00000008060e8981 */ /* 0x020364000c1e1100 */
[----:B-1----:R-:W-:-:S02]  /*24940*/  @!P1 IMAD.MOV.U32 R6, RZ, RZ, R8 ;  /* 0x000000ffff069224 */ /* 0x002fc400078e0008 */
[----:B------:R-:W-:Y:S02]  /*24950*/  @!P1 IMAD.MOV.U32 R7, RZ, RZ, R11 ;  /* 0x000000ffff079224 */ /* 0x000fe400078e000b */
[----:B------:R-:W3:Y:S04]  /*24960*/  LDL R11, [R1+0x13a8] ;  /* 0x0013a800010b7983 */ /* 0x000ee80000100800 */
[----:B------:R2:W3:Y:S01]  /*24970*/  @!P1 LDG.E.U8 R3, desc[UR8][R6.64] ;  /* 0x0000000806039981 */ /* 0x0004e2000c1e1100 */
[----:B0-----:R-:W-:Y:S02]  /*24980*/  PRMT R5, RZ, 0x7610, R5 ;  /* 0x00007610ff057816 */ /* 0x001fe40000000005 */
[----:B------:R-:W-:Y:S01]  /*24990*/  PRMT R0, RZ, 0x7610, R0 ;  /* 0x00007610ff007816 */ /* 0x000fe20000000000 */
[----:B--2---:R-:W-:-:S02]  /*249a0*/  @!P0 IMAD.MOV.U32 R6, RZ, RZ, R12 ;  /* 0x000000ffff068224 */ /* 0x004fc400078e000c */
[----:B------:R-:W-:-:S05]  /*249b0*/  @!P0 IMAD.MOV.U32 R7, RZ, RZ, R13 ;  /* 0x000000ffff078224 */ /* 0x000fca00078e000d */
[----:B------:R0:W2:Y:S02]  /*249c0*/  @!P0 LDG.E.U8 R5, desc[UR8][R6.64] ;  /* 0x0000000806058981 */ /* 0x0000a4000c1e1100 */
[----:B0-----:R-:W-:Y:S02]  /*249d0*/  @!P1 IMAD.MOV.U32 R6, RZ, RZ, R10 ;  /* 0x000000ffff069224 */ /* 0x001fe400078e000a */
[----:B------:R-:W-:-:S05]  /*249e0*/  @!P1 IMAD.MOV.U32 R7, RZ, RZ, R29 ;  /* 0x000000ffff079224 */ /* 0x000fca00078e001d */
[----:B------:R4:W2:Y:S02]  /*249f0*/  @!P1 LDG.E.U8 R0, desc[UR8][R6.64] ;  /* 0x0000000806009981 */ /* 0x0008a4000c1e1100 */
[----:B----4-:R-:W-:Y:S02]  /*24a00*/  @!P0 IMAD.MOV.U32 R7, RZ, RZ, R15 ;  /* 0x000000ffff078224 */ /* 0x010fe400078e000f */
[----:B-----5:R0:W-:Y:S04]  /*24a10*/  STL [R1+0x58], R14 ;  /* 0x0000580e01007387 */ /* 0x0201e80000100800 */
[----:B------:R-:W4:Y:S04]  /*24a20*/  LDL R8, [R1+0x13bc] ;  /* 0x0013bc0001087983 */ /* 0x000f280000100800 */
[----:B0-----:R-:W5:Y:S04]  /*24a30*/  LDL R14, [R1+0x1384] ;  /* 0x00138400010e7983 */ /* 0x001f680000100800 */
[----:B---3--:R0:W-:Y:S01]  /*24a40*/  STL [R1+0x2460], R3 ;  /* 0x0024600301007387 */ /* 0x0081e20000100800 */
[----:B------:R-:W-:-:S03]  /*24a50*/  @!P0 IMAD.MOV.U32 R6, RZ, RZ, R11 ;  /* 0x000000ffff068224 */ /* 0x000fc600078e000b */
[----:B------:R-:W3:Y:S04]  /*24a60*/  LDL R13, [R1+0x1390] ;  /* 0x00139000010d7983 */ /* 0x000ee80000100800 */
[----:B------:R-:W3:Y:S04]  /*24a70*/  LDL R12, [R1+0x13b8] ;  /* 0x0013b800010c7983 */ /* 0x000ee80000100800 */
[----:B------:R-:W3:Y:S01]  /*24a80*/  LDL R10, [R1+0x1394] ;  /* 0x00139400010a7983 */ /* 0x000ee20000100800 */
[----:B0-----:R-:W-:-:S06]  /*24a90*/  PRMT R3, RZ, 0x7610, R3 ;  /* 0x00007610ff037816 */ /* 0x001fcc0000000003 */
[----:B------:R4:W3:Y:S04]  /*24aa0*/  @!P0 LDG.E.U8 R3, desc[UR8][R6.64] ;  /* 0x0000000806038981 */ /* 0x0008e8000c1e1100 */
[----:B--2---:R0:W-:Y:S04]  /*24ab0*/  STL [R1+0x10], R5 ;  /* 0x0000100501007387 */ /* 0x0041e80000100800 */
[----:B0-----:R-:W2:Y:S04]  /*24ac0*/  LDL R5, [R1+0x13cc] ;  /* 0x0013cc0001057983 */ /* 0x001ea80000100800 */
[----:B------:R0:W-:Y:S04]  /*24ad0*/  STL [R1+0x2430], R0 ;  /* 0x0024300001007387 */ /* 0x0001e80000100800 */
[----:B------:R-:W2:Y:S01]  /*24ae0*/  LDL R11, [R1+0x13a0] ;  /* 0x0013a000010b7983 */ /* 0x000ea20000100800 */
[----:B------:R-:W-:Y:S01]  /*24af0*/  PRMT R9, RZ, 0x7610, R9 ;  /* 0x00007610ff097816 */ /* 0x000fe20000000009 */
[----:B----4-:R-:W-:-:S02]  /*24b00*/  @!P1 IMAD.MOV.U32 R6, RZ, RZ, R8 ;  /* 0x000000ffff069224 */ /* 0x010fc400078e0008 */
[----:B-----5:R-:W-:-:S05]  /*24b10*/  @!P1 IMAD.MOV.U32 R7, RZ, RZ, R14 ;  /* 0x000000ffff079224 */ /* 0x020fca00078e000e */
[----:B------:R1:W4:Y:S04]  /*24b20*/  @!P1 LDG.E.U8 R9, desc[UR8][R6.64] ;  /* 0x0000000806099981 */ /* 0x000328000c1e1100 */
[----:B---3--:R3:W-:Y:S01]  /*24b30*/  STL [R1+0x8], R3 ;  /* 0x0000080301007387 */ /* 0x0087e20000100800 */
[----:B0-----:R-:W-:Y:S01]  /*24b40*/  PRMT R0, RZ, 0x7610, R0 ;  /* 0x00007610ff007816 */ /* 0x001fe20000000000 */
[----:B-1----:R-:W-:Y:S02]  /*24b50*/  @!P0 IMAD.MOV.U32 R6, RZ, RZ, R12 ;  /* 0x000000ffff068224 */ /* 0x002fe400078e000c */
[----:B------:R-:W-:Y:S01]  /*24b60*/  @!P0 IMAD.MOV.U32 R7, RZ, RZ, R13 ;  /* 0x000000ffff078224 */ /* 0x000fe200078e000d */
[----:B------:R-:W-:Y:S02]  /*24b70*/  PRMT R28, RZ, 0x7610, R28 ;  /* 0x00007610ff1c7816 */ /* 0x000fe4000000001c */
[----:B------:R-:W-:Y:S01]  /*24b80*/  PRMT R27, RZ, 0x7610, R27 ;  /* 0x00007610ff1b7816 */ /* 0x000fe2000000001b */
[----:B------:R-:W5:Y:S04]  /*24b90*/  LDL R8, [R1+0x13dc] ;  /* 0x0013dc0001087983 */ /* 0x000f680000100800 */
[----:B------:R2:W5:Y:S04]  /*24ba0*/  @!P0 LDG.E.U8 R0, desc[UR8][R6.64] ;  /* 0x0000000806008981 */ /* 0x000568000c1e1100 */
[----:B---3--:R-:W3:Y:S01]  /*24bb0*/  LDL R3, [R1+0x13c8] ;  /* 0x0013c80001037983 */ /* 0x008ee20000100800 */
[----:B--2---:R-:W-:-:S02]  /*24bc0*/  @!P1 IMAD.MOV.U32 R6, RZ, RZ, R5 ;  /* 0x000000ffff069224 */ /* 0x004fc400078e0005 */
[----:B------:R-:W-:-:S05]  /*24bd0*/  @!P1 IMAD.MOV.U32 R7, RZ, RZ, R10 ;  /* 0x000000ffff079224 */ /* 0x000fca00078e000a */
[----:B------:R0:W2:Y:S02]  /*24be0*/  @!P1 LDG.E.U8 R28, desc[UR8][R6.64] ;  /* 0x00000008061c9981 */ /* 0x0000a4000c1e1100 */
[----:B0-----:R-:W-:Y:S02]  /*24bf0*/  @!P0 IMAD.MOV.U32 R7, RZ, RZ, R11 ;  /* 0x000000ffff078224 */ /* 0x001fe400078e000b */
[----:B----4-:R0:W-:Y:S04]  /*24c00*/  STL [R1+0x4], R9 ;  /* 0x0000040901007387 */ /* 0x0101e80000100800 */
[----:B0-----:R-:W4:Y:S01]  /*24c10*/  LDL R9, [R1+0x13a4] ;  /* 0x0013a40001097983 */ /* 0x001f220000100800 */
[----:B---3--:R-:W-:-:S05]  /*24c20*/  @!P0 IMAD.MOV.U32 R6, RZ, RZ, R3 ;  /* 0x000000ffff068224 */ /* 0x008fca00078e0003 */
[----:B------:R0:W3:Y:S04]  /*24c30*/  @!P0 LDG.E.U8 R27, desc[UR8][R6.64] ;  /* 0x00000008061b8981 */ /* 0x0000e8000c1e1100 */
[----:B-----5:R1:W-:Y:S04]  /*24c40*/  STL [R1+0x248c], R0 ;  /* 0x00248c0001007387 */ /* 0x0203e80000100800 */
[----:B------:R-:W5:Y:S04]  /*24c50*/  LDL R10, [R1+0x13b0] ;  /* 0x0013b000010a7983 */ /* 0x000f680000100800 */
[----:B------:R-:W5:Y:S04]  /*24c60*/  LDL R5, [R1+0x13d8] ;  /* 0x0013d80001057983 */ /* 0x000f680000100800 */
[----:B--2---:R-:W-:Y:S04]  /*24c70*/  STL [R1+0x2490], R28 ;  /* 0x0024901c01007387 */ /* 0x004fe80000100800 */
[----:B------:R-:W2:Y:S04]  /*24c80*/  LDL R3, [R1+0x13b4] ;  /* 0x0013b40001037983 */ /* 0x000ea80000100800 */
[----:B-1----:R-:W2:Y:S01]  /*24c90*/  LDL R0, [R1+0x13ec] ;  /* 0x0013ec0001007983 */ /* 0x002ea20000100800 */
[----:B------:R-:W-:Y:S01]  /*24ca0*/  PRMT R26, RZ, 0x7610, R26 ;  /* 0x00007610ff1a7816 */ /* 0x000fe2000000001a */
[----:B0-----:R-:W-:-:S02]  /*24cb0*/  @!P1 IMAD.MOV.U32 R6, RZ, RZ, R8 ;  /* 0x000000ffff069224 */ /* 0x001fc400078e0008 */
[----:B----4-:R-:W-:-:S05]  /*24cc0*/  @!P1 IMAD.MOV.U32 R7, RZ, RZ, R9 ;  /* 0x000000ffff079224 */ /* 0x010fca00078e0009 */
[----:B------:R5:W4:Y:S04]  /*24cd0*/  @!P1 LDG.E.U8 R26, desc[UR8][R6.64] ;  /* 0x00000008061a9981 */ /* 0x000b28000c1e1100 */
[----:B---3--:R-:W-:Y:S04]  /*24ce0*/  STL [R1+0x2464], R27 ;  /* 0x0024641b01007387 */ /* 0x008fe80000100800 */
[----:B------:R-:W3:Y:S04]  /*24cf0*/  LDL R12, [R1+0x13c0] ;  /* 0x0013c000010c7983 */ /* 0x000ee80000100800 */
[----:B------:R-:W3:Y:S01]  /*24d00*/  LDL R11, [R1+0x13e8] ;  /* 0x0013e800010b7983 */ /* 0x000ee20000100800 */
[----:B------:R-:W-:Y:S01]  /*24d10*/  PRMT R22, RZ, 0x7610, R22 ;  /* 0x00007610ff167816 */ /* 0x000fe20000000016 */
[----:B-----5:R-:W-:-:S02]  /*24d20*/  @!P0 IMAD.MOV.U32 R6, RZ, RZ, R5 ;  /* 0x000000ffff068224 */ /* 0x020fc400078e0005 */
[----:B------:R-:W-:Y:S01]  /*24d30*/  @!P0 IMAD.MOV.U32 R7, RZ, RZ, R10 ;  /* 0x000000ffff078224 */ /* 0x000fe200078e000a */
[----:B------:R-:W-:Y:S02]  /*24d40*/  PRMT R20, RZ, 0x7610, R20 ;  /* 0x00007610ff147816 */ /* 0x000fe40000000014 */
[----:B------:R-:W-:Y:S01]  /*24d50*/  PRMT R18, RZ, 0x7610, R18 ;  /* 0x00007610ff127816 */ /* 0x000fe20000000012 */
[----:B------:R-:W5:Y:S04]  /*24d60*/  LDL R9, [R1+0x13c4] ;  /* 0x0013c40001097983 */ /* 0x000f680000100800 */
[----:B------:R2:W5:Y:S04]  /*24d70*/  @!P0 LDG.E.U8 R22, desc[UR8][R6.64] ;  /* 0x0000000806168981 */ /* 0x000568000c1e1100 */
[----:B------:R-:W5:Y:S01]  /*24d80*/  LDL R8, [R1+0x13fc] ;  /* 0x0013fc0001087983 */ /* 0x000f620000100800 */
[----:B--2---:R-:W-:-:S02]  /*24d90*/  @!P1 IMAD.MOV.U32 R6, RZ, RZ, R0 ;  /* 0x000000ffff069224 */ /* 0x004fc400078e0000 */
[----:B------:R-:W-:-:S05]  /*24da0*/  @!P1 IMAD.MOV.U32 R7, RZ, RZ, R3 ;  /* 0x000000ffff079224 */ /* 0x000fca00078e0003 */
[----:B------:R3:W2:Y:S04]  /*24db0*/  @!P1 LDG.E.U8 R20, desc[UR8][R6.64] ;  /* 0x0000000806149981 */ /* 0x0006a8000c1e1100 */
[----:B----4-:R-:W-:Y:S04]  /*24dc0*/  STL [R1+0x2468], R26 ;  /* 0x0024681a01007387 */ /* 0x010fe80000100800 */
[----:B------:R-:W4:Y:S04]  /*24dd0*/  LDL R10, [R1+0x13d0] ;  /* 0x0013d000010a7983 */ /* 0x000f280000100800 */
[----:B------:R-:W4:Y:S01]  /*24de0*/  LDL R5, [R1+0x13f8] ;  /* 0x0013f80001057983 */ /* 0x000f220000100800 */
[----:B---3--:R-:W-:-:S02]  /*24df0*/  @!P0 IMAD.MOV.U32 R7, RZ, RZ, R12 ;  /* 0x000000ffff078224 */ /* 0x008fc400078e000c */
[----:B------:R-:W-:-:S05]  /*24e00*/  @!P0 IMAD.MOV.U32 R6, RZ, RZ, R11 ;  /* 0x000000ffff068224 */ /* 0x000fca00078e000b */
[----:B------:R0:W3:Y:S04]  /*24e10*/  @!P0 LDG.E.U8 R18, desc[UR8][R6.64] ;  /* 0x0000000806128981 */ /* 0x0000e8000c1e1100 */
[----:B-----5:R-:W-:Y:S04]  /*24e20*/  STL [R1+0x2434], R22 ;  /* 0x0024341601007387 */ /* 0x020fe80000100800 */
[----:B------:R-:W5:Y:S04]  /*24e30*/  LDL R3, [R1+0x13d4] ;  /* 0x0013d40001037983 */ /* 0x000f680000100800 */
[----:B------:R-:W5:Y:S01]  /*24e40*/  LDL R0, [R1+0x140c] ;  /* 0x00140c0001007983 */ /* 0x000f620000100800 */
[----:B------:R-:W-:-:S06]  /*24e50*/  PRMT R16, RZ, 0x7610, R16 ;  /* 0x00007610ff107816 */ /* 0x000fcc0000000010 */
[----:B------:R4:W5:Y:S01]  /*24e60*/  @!P1 LDG.E.U8 R16, desc[UR8][R8.64] ;  /* 0x0000000808109981 */ /* 0x000962000c1e1100 */
[----:B0-----:R-:W-:-:S03]  /*24e70*/  PRMT R6, RZ, 0x7610, R6 ;  /* 0x00007610ff067816 */ /* 0x001fc60000000006 */
[----:B--2---:R-:W-:Y:S01]  /*24e80*/  STL [R1+0x2438], R20 ;  /* 0x0024381401007387 */ /* 0x004fe20000100800 */
[----:B----4-:R-:W-:Y:S02]  /*24e90*/  @!P0 IMAD.MOV.U32 R9, RZ, RZ, R10 ;  /* 0x000000ffff098224 */ /* 0x010fe400078e000a */
[----:B------:R-:W-:-:S05]  /*24ea0*/  @!P0 IMAD.MOV.U32 R8, RZ, RZ, R5 ;  /* 0x000000ffff088224 */ /* 0x000fca00078e0005 */
[----:B------:R0:W2:Y:S04]  /*24eb0*/  @!P0 LDG.E.U8 R6, desc[UR8][R8.64] ;  /* 0x0000000808068981 */ /* 0x0000a8000c1e1100 */
[----:B---3--:R1:W-:Y:S04]  /*24ec0*/  STL [R1+0x2424], R18 ;  /* 0x0024241201007387 */ /* 0x0083e80000100800 */
[----:B------:R-:W3:Y:S04]  /*24ed0*/  LDL R13, [R1+0x1408] ;  /* 0x00140800010d7983 */ /* 0x000ee80000100800 */
[----:B-1----:R-:W4:Y:S01]  /*24ee0*/  LDL R18, [R1+0x13e0] ;  /* 0x0013e00001127983 */ /* 0x002f220000100800 */
[----:B------:R-:W-:Y:S01]  /*24ef0*/  PRMT R7, RZ, 0x7610, R7 ;  /* 0x00007610ff077816 */ /* 0x000fe20000000007 */
[----:B-----5:R-:W-:-:S02]  /*24f00*/  @!P1 IMAD.MOV.U32 R10, RZ, RZ, R0 ;  /* 0x000000ffff0a9224 */ /* 0x020fc400078e0000 */
[----:B------:R-:W-:-:S05]  /*24f10*/  @!P1 IMAD.MOV.U32 R11, RZ, RZ, R3 ;  /* 0x000000ffff0b9224 */ /* 0x000fca00078e0003 */
[----:B------:R3:W5:Y:S01]  /*24f20*/  @!P1 LDG.E.U8 R7, desc[UR8][R10.64] ;  /* 0x000000080a079981 */ /* 0x000762000c1e1100 */
[----:B0-----:R-:W-:-:S03]  /*24f30*/  PRMT R8, RZ, 0x7610, R8 ;  /* 0x00007610ff087816 */ /* 0x001fc60000000008 */
[----:B------:R0:W-:Y:S04]  /*24f40*/  STL [R1+0x2428], R16 ;  /* 0x0024281001007387 */ /* 0x0001e80000100800 */
[----:B------:R-:W5:Y:S04]  /*24f50*/  LDL R12, [R1+0x13e4] ;  /* 0x0013e400010c7983 */ /* 0x000f680000100800 */
[----:B------:R-:W5:Y:S04]  /*24f60*/  LDL R5, [R1+0x141c] ;  /* 0x00141c0001057983 */ /* 0x000f680000100800 */
[----:B--2---:R-:W-:Y:S04]  /*24f70*/  STL [R1+0x2494], R6 ;  /* 0x0024940601007387 */ /* 0x004fe80000100800 */
[----:B------:R-:W2:Y:S04]  /*24f80*/  LDL R15, [R1+0x13f0] ;  /* 0x0013f000010f7983 */ /* 0x000ea80000100800 */
[----:B------:R-:W2:Y:S04]  /*24f90*/  LDL R14, [R1+0x1418] ;  /* 0x00141800010e7983 */ /* 0x000ea80000100800 */
[----:B------:R-:W2:Y:S04]  /*24fa0*/  LDL R3, [R1+0x13f4] ;  /* 0x0013f40001037983 */ /* 0x000ea80000100800 */
[----:B------:R-:W2:Y:S01]  /*24fb0*/  LDL R0, [R1+0x142c] ;  /* 0x00142c0001007983 */ /* 0x000ea20000100800 */
[----:B---3--:R-:W-:-:S02]  /*24fc0*/  @!P0 IMAD.MOV.U32 R10, RZ, RZ, R13 ;  /* 0x000000ffff0a8224 */ /* 0x008fc400078e000d */
[----:B----4-:R-:W-:-:S05]  /*24fd0*/  @!P0 IMAD.MOV.U32 R11, RZ, RZ, R18 ;  /* 0x000000ffff0b8224 */ /* 0x010fca00078e0012 */
[----:B------:R1:W3:Y:S04]  /*24fe0*/  @!P0 LDG.E.U8 R8, desc[UR8][R10.64] ;  /* 0x000000080a088981 */ /* 0x0002e8000c1e1100 */
[----:B-----5:R4:W-:Y:S04]  /*24ff0*/  STL [R1+0x2498], R7 ;  /* 0x0024980701007387 */ /* 0x0209e80000100800 */
[----:B0-----:R-:W5:Y:S04]  /*25000*/  LDL R16, [R1+0x1400] ;  /* 0x0014000001107983 */ /* 0x001f680000100800 */
[----:B----4-:R-:W4:Y:S01]  /*25010*/  LDL R7, [R1+0x1428] ;  /* 0x0014280001077983 */ /* 0x010f220000100800 */
[----:B------:R-:W-:Y:S01]  /*25020*/  PRMT R9, RZ, 0x7610, R9 ;  /* 0x00007610ff097816 */ /* 0x000fe20000000009 */
[----:B------:R-:W-:-:S02]  /*25030*/  @!P1 IMAD.MOV.U32 R13, RZ, RZ, R12 ;  /* 0x000000ffff0d9224 */ /* 0x000fc400078e000c */
[----:B------:R-:W-:Y:S01]  /*25040*/  @!P1 IMAD.MOV.U32 R12, RZ, RZ, R5 ;  /* 0x000000ffff0c9224 */ /* 0x000fe200078e0005 */
[----:B-1----:R-:W-:-:S04]  /*25050*/  PRMT R10, RZ, 0x7610, R10 ;  /* 0x00007610ff0a7816 */ /* 0x002fc8000000000a */
[----:B------:R2:W5:Y:S02]  /*25060*/  @!P1 LDG.E.U8 R9, desc[UR8][R12.64] ;  /* 0x000000080c099981 */ /* 0x000564000c1e1100 */
[----:B--2---:R-:W-:Y:S02]  /*25070*/  @!P0 IMAD.MOV.U32 R13, RZ, RZ, R15 ;  /* 0x000000ffff0d8224 */ /* 0x004fe400078e000f */
[----:B------:R-:W-:-:S05]  /*25080*/  @!P0 IMAD.MOV.U32 R12, RZ, RZ, R14 ;  /* 0x000000ffff0c8224 */ /* 0x000fca00078e000e */
[----:B------:R0:W2:Y:S04]  /*25090*/  @!P0 LDG.E.U8 R10, desc[UR8][R12.64] ;  /* 0x000000080c0a8981 */ /* 0x0000a8000c1e1100 */
[----:B---3--:R-:W-:Y:S04]  /*250a0*/  STL [R1+0x246c], R8 ;  /* 0x00246c0801007387 */ /* 0x008fe80000100800 */
[----:B------:R-:W3:Y:S04]  /*250b0*/  LDL R6, [R1+0x1404] ;  /* 0x0014040001067983 */ /* 0x000ee80000100800 */
[----:B------:R-:W3:Y:S01]  /*250c0*/  LDL R5, [R1+0x143c] ;  /* 0x00143c0001057983 */ /* 0x000ee20000100800 */
[----:B------:R-:W-:Y:S01]  /*250d0*/  PRMT R11, RZ, 0x7610, R11 ;  /* 0x00007610ff0b7816 */ /* 0x000fe2000000000b */
[----:B------:R-:W-:-:S02]  /*250e0*/  @!P1 IMAD.MOV.U32 R14, RZ, RZ, R0 ;  /* 0x000000ffff0e9224 */ /* 0x000fc400078e0000 */
[----:B------:R-:W-:Y:S01]  /*250f0*/  @!P1 IMAD.MOV.U32 R15, RZ, RZ, R3 ;  /* 0x000000ffff0f9224 */ /* 0x000fe200078e0003 */
[----:B0-----:R-:W-:-:S04]  /*25100*/  PRMT R12, RZ, 0x7610, R12 ;  /* 0x00007610ff0c7816 */ /* 0x001fc8000000000c */
[----:B------:R4:W3:Y:S02]  /*25110*/  @!P1 LDG.E.U8 R11, desc[UR8][R14.64] ;  /* 0x000000080e0b9981 */ /* 0x0008e4000c1e1100 */
[----:B----4-:R-:W-:Y:S02]  /*25120*/  @!P0 IMAD.MOV.U32 R14, RZ, RZ, R7 ;  /* 0x000000ffff0e8224 */ /* 0x010fe400078e0007 */
[----:B-----5:R-:W-:-:S05]  /*25130*/  @!P0 IMAD.MOV.U32 R15, RZ, RZ, R16 ;  /* 0x000000ffff0f8224 */ /* 0x020fca00078e0010 */
[----:B------:R3:W4:Y:S01]  /*25140*/  @!P0 LDG.E.U8 R12, desc[UR8][R14.64] ;  /* 0x000000080e0c8981 */ /* 0x000722000c1e1100 */
[----:B------:R-:W-:-:S03]  /*25150*/  PRMT R13, RZ, 0x7610, R13 ;  /* 0x00007610ff0d7816 */ /* 0x000fc6000000000d */
[----:B------:R-:W-:Y:S04]  /*25160*/  STL [R1+0x2470], R9 ;  /* 0x0024700901007387 */ /* 0x000fe80000100800 */
[----:B--2---:R-:W-:Y:S04]  /*25170*/  STL [R1+0x243c], R10 ;  /* 0x00243c0a01007387 */ /* 0x004fe80000100800 */
[----:B------:R-:W2:Y:S04]  /*25180*/  LDL R3, [R1+0x1410] ;  /* 0x0014100001037983 */ /* 0x000ea80000100800 */
[----:B------:R-:W5:Y:S01]  /*25190*/  LDL R0, [R1+0x1438] ;  /* 0x0014380001007983 */ /* 0x000f620000100800 */
[----:B---3--:R-:W-:-:S02]  /*251a0*/  @!P1 IMAD.MOV.U32 R15, RZ, RZ, R6 ;  /* 0x000000ffff0f9224 */ /* 0x008fc400078e0006 */
[----:B------:R-:W-:-:S05]  /*251b0*/  @!P1 IMAD.MOV.U32 R14, RZ, RZ, R5 ;  /* 0x000000ffff0e9224 */ /* 0x000fca00078e0005 */
[----:B------:R2:W3:Y:S04]  /*251c0*/  @!P1 LDG.E.U8 R13, desc[UR8][R14.64] ;  /* 0x000000080e0d9981 */ /* 0x0004e8000c1e1100 */
[----:B------:R0:W-:Y:S04]  /*251d0*/  STL [R1+0x2440], R11 ;  /* 0x0024400b01007387 */ /* 0x0001e80000100800 */
[----:B------:R-:W3:Y:S04]  /*251e0*/  LDL R16, [R1+0x1414] ;  /* 0x0014140001107983 */ /* 0x000ee80000100800 */
[----:B0-----:R-:W3:Y:S04]  /*251f0*/  LDL R11, [R1+0x144c] ;  /* 0x00144c00010b7983 */ /* 0x001ee80000100800 */
[----:B----4-:R-:W-:Y:S04]  /*25200*/  STL [R1+0x242c], R12 ;  /* 0x00242c0c01007387 */ /* 0x010fe80000100800 */
[----:B------:R-:W4:Y:S04]  /*25210*/  LDL R10, [R1+0x1420] ;  /* 0x00142000010a7983 */ /* 0x000f280000100800 */
[----:B------:R-:W4:Y:S04]  /*25220*/  LDL R9, [R1+0x1448] ;  /* 0x0014480001097983 */ /* 0x000f280000100800 */
[----:B------:R-:W4:Y:S04]  /*25230*/  LDL R8, [R1+0x1424] ;  /* 0x0014240001087983 */ /* 0x000f280000100800 */
[----:B------:R-:W4:Y:S04]  /*25240*/  LDL R7, [R1+0x1458] ;  /* 0x0014580001077983 */ /* 0x000f280000100800 */
[----:B------:R-:W4:Y:S01]  /*25250*/  LDL R5, [R1+0x1454] ;  /* 0x0014540001057983 */ /* 0x000f220000100800 */
[----:B--2---:R-:W-:-:S02]  /*25260*/  @!P0 IMAD.MOV.U32 R15, RZ, RZ, R3 ;  /* 0x000000ffff0f8224 */ /* 0x004fc400078e0003 */
[----:B-----5:R-:W-:Y:S01]  /*25270*/  @!P0 IMAD.MOV.U32 R14, RZ, RZ, R0 ;  /* 0x000000ffff0e8224 */ /* 0x020fe200078e0000 */
[----:B---3--:R-:W-:Y:S04]  /*25280*/  STL [R1+0x2444], R13 ;  /* 0x0024440d01007387 */ /* 0x008fe80000100800 */
[----:B------:R-:W2:Y:S04]  /*25290*/  LDL R6, [R1+0x1430] ;  /* 0x0014300001067983 */ /* 0x000ea80000100800 */
[----:B------:R-:W3:Y:S04]  /*252a0*/  LDL R3, [R1+0x1434] ;  /* 0x0014340001037983 */ /* 0x000ee80000100800 */
[----:B------:R-:W5:Y:S01]  /*252b0*/  LDL R0, [R1+0x1464] ;  /* 0x0014640001007983 */ /* 0x000f620000100800 */
[----:B------:R-:W-:-:S02]  /*252c0*/  PRMT R17, RZ, 0x7610, R17 ;  /* 0x00007610ff117816 */ /* 0x000fc40000000011 */
[----:B------:R-:W-:-:S04]  /*252d0*/  PRMT R19, RZ, 0x7610, R19 ;  /* 0x00007610ff137816 */ /* 0x000fc80000000013 */
[----:B------:R0:W3:Y:S01]  /*252e0*/  @!P0 LDG.E.U8 R17, desc[UR8][R14.64] ;  /* 0x000000080e118981 */ /* 0x0000e2000c1e1100 */
[----:B------:R-:W-:Y:S01]  /*252f0*/  PRMT R21, RZ, 0x7610, R21 ;  /* 0x00007610ff157816 */ /* 0x000fe20000000015 */
[----:B0-----:R-:W-:Y:S02]  /*25300*/  @!P1 IMAD.MOV.U32 R14, RZ, RZ, R11 ;  /* 0x000000ffff0e9224 */ /* 0x001fe400078e000b */
[----:B------:R-:W-:-:S05]  /*25310*/  @!P1 IMAD.MOV.U32 R15, RZ, RZ, R16 ;  /* 0x000000ffff0f9224 */ /* 0x000fca00078e0010 */
[----:B------:R4:W3:Y:S01]  /*25320*/  @!P1 LDG.E.U8 R19, desc[UR8][R14.64] ;  /* 0x000000080e139981 */ /* 0x0008e2000c1e1100 */
[----:B------:R-:W-:Y:S01]  /*25330*/  PRMT R23, RZ, 0x7610, R23 ;  /* 0x00007610ff177816 */ /* 0x000fe20000000017 */
[----:B----4-:R-:W-:Y:S02]  /*25340*/  @!P0 IMAD.MOV.U32 R14, RZ, RZ, R9 ;  /* 0x000000ffff0e8224 */ /* 0x010fe400078e0009 */
[----:B------:R-:W-:-:S05]  /*25350*/  @!P0 IMAD.MOV.U32 R15, RZ, RZ, R10 ;  /* 0x000000ffff0f8224 */ /* 0x000fca00078e000a */
[----:B------:R0:W4:Y:S01]  /*25360*/  @!P0 LDG.E.U8 R21, desc[UR8][R14.64] ;  /* 0x000000080e158981 */ /* 0x000122000c1e1100 */
[----:B------:R-:W-:Y:S01]  /*25370*/  PRMT R24, RZ, 0x7610, R24 ;  /* 0x00007610ff187816 */ /* 0x000fe20000000018 */
[----:B0-----:R-:W-:Y:S02]  /*25380*/  @!P1 IMAD.MOV.U32 R14, RZ, RZ, R7 ;  /* 0x000000ffff0e9224 */ /* 0x001fe400078e0007 */
[----:B------:R-:W-:-:S05]  /*25390*/  @!P1 IMAD.MOV.U32 R15, RZ, RZ, R8 ;  /* 0x000000ffff0f9224 */ /* 0x000fca00078e0008 */
[----:B------:R0:W4:Y:S01]  /*253a0*/  @!P1 LDG.E.U8 R23, desc[UR8][R14.64] ;  /* 0x000000080e179981 */ /* 0x000122000c1e1100 */
[----:B------:R-:W-:Y:S01]  /*253b0*/  PRMT R25, RZ, 0x7610, R25 ;  /* 0x00007610ff197816 */ /* 0x000fe20000000019 */
[----:B0-----:R-:W-:Y:S02]  /*253c0*/  @!P0 IMAD.MOV.U32 R14, RZ, RZ, R5 ;  /* 0x000000ffff0e8224 */ /* 0x001fe400078e0005 */
[----:B------:R-:W0:Y:S01]  /*253d0*/  LDS.U8 R5, [R4+UR4] ;  /* 0x0000000404057984 */ /* 0x000e220008000000 */
[----:B--2---:R-:W-:-:S05]  /*253e0*/  @!P0 IMAD.MOV.U32 R15, RZ, RZ, R6 ;  /* 0x000000ffff0f8224 */ /* 0x004fca00078e0006 */
[----:B------:R5:W2:Y:S02]  /*253f0*/  @!P0 LDG.E.U8 R24, desc[UR8][R14.64] ;  /* 0x000000080e188981 */ /* 0x000aa4000c1e1100 */
[----:B-----5:R-:W-:Y:S02]  /*25400*/  @!P1 IMAD.MOV.U32 R14, RZ, RZ, R0 ;  /* 0x000000ffff0e9224 */ /* 0x020fe400078e0000 */
[----:B---3--:R-:W-:Y:S01]  /*25410*/  @!P1 IMAD.MOV.U32 R15, RZ, RZ, R3 ;  /* 0x000000ffff0f9224 */ /* 0x008fe200078e0003 */
[----:B------:R-:W-:Y:S04]  /*25420*/  LDS.U8 R0, [R4+UR4+0x88] ;  /* 0x0000880404007984 */ /* 0x000fe80008000000 */
[----:B------:R-:W1:Y:S04]  /*25430*/  LDS.U8 R3, [R4+UR4+0x40] ;  /* 0x0000400404037984 */ /* 0x000e680008000000 */
[----:B------:R-:W3:Y:S04]  /*25440*/  @!P1 LDG.E.U8 R25, desc[UR8][R14.64] ;  /* 0x000000080e199981 */ /* 0x000ee8000c1e1100 */
[----:B------:R-:W-:Y:S04]  /*25450*/  STL [R1+0x249c], R17 ;  /* 0x00249c1101007387 */ /* 0x000fe80000100800 */
[----:B------:R-:W-:Y:S04]  /*25460*/  STL [R1+0x24a0], R19 ;  /* 0x0024a01301007387 */ /* 0x000fe80000100800 */
[----:B----4-:R-:W-:Y:S04]  /*25470*/  STL [R1+0x2474], R21 ;  /* 0x0024741501007387 */ /* 0x010fe80000100800 */
[----:B------:R-:W-:Y:S04]  /*25480*/  STL [R1+0x2478], R23 ;  /* 0x0024781701007387 */ /* 0x000fe80000100800 */
[----:B--2---:R-:W-:Y:S04]  /*25490*/  STL [R1+0x2448], R24 ;  /* 0x0024481801007387 */ /* 0x004fe80000100800 */
[----:B---3--:R-:W-:Y:S04]  /*254a0*/  STL [R1+0x244c], R25 ;  /* 0x00244c1901007387 */ /* 0x008fe80000100800 */
[----:B0-----:R-:W-:Y:S04]  /*254b0*/  STL [R1+0x20], R5 ;  /* 0x0000200501007387 */ /* 0x001fe80000100800 */
[----:B------:R-:W0:Y:S04]  /*254c0*/  LDS.U8 R5, [R4+UR4+0xc8] ;  /* 0x0000c80404057984 */ /* 0x000e280008000000 */
[----:B-1----:R-:W-:Y:S04]  /*254d0*/  STL [R1+0x1c], R3 ;  /* 0x00001c0301007387 */ /* 0x002fe80000100800 */
[----:B------:R-:W1:Y:S04]  /*254e0*/  LDS.U8 R3, [R4+UR4+0x8] ;  /* 0x0000080404037984 */ /* 0x000e680008000000 */
[----:B------:R-:W-:Y:S04]  /*254f0*/  STL [R1+0x63c], R0 ;  /* 0x00063c0001007387 */ /* 0x000fe80000100800 */
[----:B------:R-:W2:Y:S04]  /*25500*/  LDS.U8 R0, [R4+UR4+0x48] ;  /* 0x0000480404007984 */ /* 0x000ea80008000000 */
[----:B0-----:R-:W-:Y:S04]  /*25510*/  STL [R1+0x638], R5 ;  /* 0x0006380501007387 */ /* 0x001fe80000100800 */
[----:B------:R-:W0:Y:S04]  /*25520*/  LDS.U8 R5, [R4+UR4+0x80] ;  /* 0x0000800404057984 */ /* 0x000e280008000000 */
[----:B-1----:R-:W-:Y:S04]  /*25530*/  STL [R1+0x54], R3 ;  /* 0x0000540301007387 */ /* 0x002fe80000100800 */
[----:B------:R-:W1:Y:S04]  /*25540*/  LDS.U8 R3, [R4+UR4+0xc0] ;  /* 0x0000c00404037984 */ /* 0x000e680008000000 */
[----:B--2---:R-:W-:Y:S04]  /*25550*/  STL [R1+0x4c], R0 ;  /* 0x00004c0001007387 */ /* 0x004fe80000100800 */
        /* <DEDUP_REMOVED lines=108> */
[----:B------:R-:W2:Y:S01]  /*25c20*/  LDS.U8 R0, [R4+UR4+0x1c80] ;  /* 0x001c800404007984 */ /* 0x000ea20008000000 */
[----:B------:R-:W-:-:S02]  /*25c30*/  LOP3.LUT R15, R4, 0x10, RZ, 0x3c, !PT ;  /* 0x00000010040f7812 */ /* 0x000fc400078e3cff */
[C---:B------:R-:W-:Y:S02]  /*25c40*/  LOP3.LUT R14, R4.reuse, 0x20, RZ, 0x3c, !PT ;  /* 0x00000020040e7812 */ /* 0x040fe400078e3cff */
[----:B------:R-:W-:Y:S02]  /*25c50*/  LOP3.LUT R29, R4, 0x30, RZ, 0x3c, !PT ;  /* 0x00000030041d7812 */ /* 0x000fe400078e3cff */
[----:B------:R-:W3:Y:S04]  /*25c60*/  LDS.U8 R4, [R4+UR4+0x1cc0] ;  /* 0x001cc00404047984 */ /* 0x000ee80008000000 */
[----:B0-----:R-:W-:Y:S04]  /*25c70*/  STL [R1+0x14d0], R5 ;  /* 0x0014d00501007387 */ /* 0x001fe80000100800 */
[----:B-1----:R-:W-:Y:S04]  /*25c80*/  STL [R1+0x14cc], R3 ;  /* 0x0014cc0301007387 */ /* 0x002fe80000100800 */
[----:B------:R-:W0:Y:S04]  /*25c90*/  LDS.U8 R3, [R15+UR4] ;  /* 0x000000040f037984 */ /* 0x000e280008000000 */
[----:B--2---:R-:W-:Y:S04]  /*25ca0*/  STL [R1+0x1550], R0 ;  /* 0x0015500001007387 */ /* 0x004fe80000100800 */
[----:B------:R-:W1:Y:S04]  /*25cb0*/  LDS.U8 R0, [R15+UR4+0x40] ;  /* 0x000040040f007984 */ /* 0x000e680008000000 */
[----:B---3--:R-:W-:Y:S04]  /*25cc0*/  STL [R1+0x1544], R4 ;  /* 0x0015440401007387 */ /* 0x008fe80000100800 */
        /* <DEDUP_REMOVED lines=124> */
[----:B------:R-:W1:Y:S04]  /*26490*/  LDS.U8 R0, [R14+UR4] ;  /* 0x000000040e007984 */ /* 0x000e680008000000 */
        /* <DEDUP_REMOVED lines=126> */
[----:B------:R-:W-:Y:S04]  /*26c80*/  LDS.U8 R14, [R29+UR4+0x1c08] ;  /* 0x001c08041d0e7984 */ /* 0x000fe80008000000 */
[----:B--2---:R-:W-:Y:S04]  /*26c90*/  STL [R1+0x150c], R4 ;  /* 0x00150c0401007387 */ /* 0x004fe80000100800 */
[----:B------:R-:W2:Y:S04]  /*26ca0*/  LDS.U8 R4, [R29+UR4] ;  /* 0x000000041d047984 */ /* 0x000ea80008000000 */
        /* <DEDUP_REMOVED lines=118> */
[----:B--2---:R2:W-:Y:S04]  /*27410*/  STL [R1+0x1524], R4 ;  /* 0x0015240401007387 */ /* 0x0045e80000100800 */
[----:B------:R-:W3:Y:S04]  /*27420*/  LDL.LU R15, [R1+0x62c] ;  /* 0x00062c00010f7983 */ /* 0x000ee80000300800 */
[----:B0-----:R-:W-:Y:S04]  /*27430*/  STL [R1+0x15ac], R3 ;  /* 0x0015ac0301007387 */ /* 0x001fe80000100800 */
[----:B--2---:R-:W2:Y:S04]  /*27440*/  LDL.LU R4, [R1+0x628] ;  /* 0x0006280001047983 */ /* 0x004ea80000300800 */
[----:B-1----:R0:W-:Y:S04]  /*27450*/  STL [R1+0x15a8], R0 ;  /* 0x0015a80001007387 */ /* 0x0021e80000100800 */
[----:B------:R-:W4:Y:S04]  /*27460*/  LDL.LU R25, [R1+0x60c] ;  /* 0x00060c0001197983 */ /* 0x000f280000300800 */
[----:B------:R-:W5:Y:S04]  /*27470*/  LDL.LU R24, [R1+0x608] ;  /* 0x0006080001187983 */ /* 0x000f680000300800 */
[----:B------:R-:W2:Y:S04]  /*27480*/  LDL.LU R23, [R1+0x5ec] ;  /* 0x0005ec0001177983 */ /* 0x000ea80000300800 */
[----:B------:R-:W2:Y:S04]  /*27490*/  LDL.LU R21, [R1+0x5e8] ;  /* 0x0005e80001157983 */ /* 0x000ea80000300800 */
[----:B------:R-:W2:Y:S04]  /*274a0*/  LDL.LU R19, [R1+0x5cc] ;  /* 0x0005cc0001137983 */ /* 0x000ea80000300800 */
        /* <DEDUP_REMOVED lines=16> */
[----:B0-----:R-:W3:Y:S04]  /*275b0*/  LDL.LU R0, [R1+0x480] ;  /* 0x0004800001007983 */ /* 0x001ee80000300800 */
[----:B------:R-:W3:Y:S04]  /*275c0*/  LDL.LU R3, [R1+0x350] ;  /* 0x0003500001037983 */ /* 0x000ee80000300800 */
[----:B------:R-:W3:Y:S04]  /*275d0*/  LDL.LU R5, [R1+0x34c] ;  /* 0x00034c0001057983 */ /* 0x000ee80000300800 */
[----:B------:R-:W-:Y:S04]  /*275e0*/  STL [R1+0x1530], R14 ;  /* 0x0015300e01007387 */ /* 0x000fe80000100800 */
[----:B------:R-:W0:Y:S04]  /*275f0*/  LDS.U8 R14, [R29+UR4+0x1c48] ;  /* 0x001c48041d0e7984 */ /* 0x000e280008000000 */
[----:B0-----:R-:W-:Y:S04]  /*27600*/  STL [R1+0x152c], R14 ;  /* 0x00152c0e01007387 */ /* 0x001fe80000100800 */
[----:B------:R-:W0:Y:S01]  /*27610*/  LDS.U8 R14, [R29+UR4+0x1c80] ;  /* 0x001c80041d0e7984 */ /* 0x000e220008000000 */
[----:B------:R-:W1:Y:S03]  /*27620*/  S2R R2, SR_TID.X ;  /* 0x0000000000027919 */ /* 0x000e660000002100 */
[----:B0-----:R-:W-:Y:S04]  /*27630*/  STL [R1+0x15b0], R14 ;  /* 0x0015b00e01007387 */ /* 0x001fe80000100800 */
[----:B------:R-:W0:Y:S01]  /*27640*/  LDS.U8 R14, [R29+UR4+0x1cc0] ;  /* 0x001cc0041d0e7984 */ /* 0x000e220008000000 */
[----:B------:R-:W-:Y:S01]  /*27650*/  BAR.SYNC.DEFER_BLOCKING 0x0 ;  /* 0x0000000000007b1d */ /* 0x000fe20000010000 */
[----:B-1----:R-:W-:-:S05]  /*27660*/  LOP3.LUT R2, R2, 0x3f, RZ, 0xc0, !PT ;  /* 0x0000003f02027812 */ /* 0x002fca00078ec0ff */
[----:B0-----:R-:W-:Y:S04]  /*27670*/  STL [R1+0x15a4], R14 ;  /* 0x0015a40e01007387 */ /* 0x001fe80000100800 */
[----:B--2---:R0:W-:Y:S04]  /*27680*/  STS.U8 [R2+UR4+0x640], R19 ;  /* 0x0006401302007988 */ /* 0x0041e80008000004 */
[----:B0-----:R-:W2:Y:S04]  /*27690*/  LDL.LU R19, [R1+0x30c] ;  /* 0x00030c0001137983 */ /* 0x001ea80000300800 */
[----:B--2---:R0:W-:Y:S04]  /*276a0*/  STL [R1+0x24a4], R19 ;  /* 0x0024a41301007387 */ /* 0x0041e80000100800 */
[----:B0-----:R-:W2:Y:S04]  /*276b0*/  LDL.LU R19, [R1+0x310] ;  /* 0x0003100001137983 */ /* 0x001ea80000300800 */
[----:B--2---:R0:W-:Y:S04]  /*276c0*/  STL [R1+0x24a8], R19 ;  /* 0x0024a81301007387 */ /* 0x0041e80000100800 */
[----:B0-----:R-:W2:Y:S04]  /*276d0*/  LDL.LU R19, [R1+0x32c] ;  /* 0x00032c0001137983 */ /* 0x001ea80000300800 */
[----:B---3--:R-:W-:Y:S04]  /*276e0*/  STS.U8 [R2+UR4+0x600], R17 ;  /* 0x0006001102007988 */ /* 0x008fe80008000004 */
[----:B------:R-:W-:Y:S04]  /*276f0*/  STS.U8 [R2+UR4+0xe40], R7 ;  /* 0x000e400702007988 */ /* 0x000fe80008000004 */
[----:B------:R-:W-:Y:S04]  /*27700*/  STS.U8 [R2+UR4+0xe00], R6 ;  /* 0x000e000602007988 */ /* 0x000fe80008000004 */
[----:B------:R-:W-:Y:S04]  /*27710*/  STS.U8 [R2+UR4+0x1640], R28 ;  /* 0x0016401c02007988 */ /* 0x000fe80008000004 */
[----:B------:R-:W-:Y:S04]  /*27720*/  STS.U8 [R2+UR4+0x1600], R0 ;  /* 0x0016000002007988 */ /* 0x000fe80008000004 */
[----:B------:R-:W-:Y:S04]  /*27730*/  STS.U8 [R2+UR4+0x1840], R5 ;  /* 0x0018400502007988 */ /* 0x000fe80008000004 */
[----:B------:R-:W-:Y:S04]  /*27740*/  STS.U8 [R2+UR4], R15 ;  /* 0x0000000f02007988 */ /* 0x000fe80008000004 */
[----:B------:R-:W-:Y:S04]  /*27750*/  STS.U8 [R2+UR4+0x40], R4 ;  /* 0x0000400402007988 */ /* 0x000fe80008000004 */
[----:B----4-:R-:W-:Y:S04]  /*27760*/  STS.U8 [R2+UR4+0x240], R25 ;  /* 0x0002401902007988 */ /* 0x010fe80008000004 */
[----:B-----5:R-:W-:Y:S04]  /*27770*/  STS.U8 [R2+UR4+0x200], R24 ;  /* 0x0002001802007988 */ /* 0x020fe80008000004 */
[----:B------:R-:W-:Y:S04]  /*27780*/  STS.U8 [R2+UR4+0x400], R23 ;  /* 0x0004001702007988 */ /* 0x000fe80008000004 */
[----:B------:R-:W-:Y:S04]  /*27790*/  STS.U8 [R2+UR4+0x440], R21 ;  /* 0x0004401502007988 */ /* 0x000fe80008000004 */
        /* <DEDUP_REMOVED lines=18> */
[----:B------:R0:W-:Y:S04]  /*278c0*/  STS.U8 [R2+UR4+0xa40], R11 ;  /* 0x000a400b02007988 */ /* 0x0001e80008000004 */
[----:B------:R0:W-:Y:S04]  /*278d0*/  STS.U8 [R2+UR4+0xa00], R10 ;  /* 0x000a000a02007988 */ /* 0x0001e80008000004 */
        /* <DEDUP_REMOVED lines=21> */
[----:B0-----:R-:W3:Y:S04]  /*27a30*/  LDL.LU R3, [R1+0x18] ;  /* 0x0000180001037983 */ /* 0x001ee80000300800 */
[----:B--2---:R0:W-:Y:S04]  /*27a40*/  STS.U8 [R2+UR4+0x1a40], R19 ;  /* 0x001a401302007988 */ /* 0x0041e80008000004 */
[----:B0-----:R-:W2:Y:S04]  /*27a50*/  LDL.LU R19, [R1+0x24ac] ;  /* 0x0024ac0001137983 */ /* 0x001ea80000300800 */
[----:B--2---:R0:W-:Y:S04]  /*27a60*/  STS.U8 [R2+UR4+0x1a00], R19 ;  /* 0x001a001302007988 */ /* 0x0041e80008000004 */
[----:B0-----:R-:W2:Y:S04]  /*27a70*/  LDL.LU R19, [R1+0x24a8] ;  /* 0x0024a80001137983 */ /* 0x001ea80000300800 */
[----:B--2---:R0:W-:Y:S04]  /*27a80*/  STS.U8 [R2+UR4+0x1c00], R19 ;  /* 0x001c001302007988 */ /* 0x0041e80008000004 */
[----:B0-----:R-:W2:Y:S04]  /*27a90*/  LDL.LU R19, [R1+0x24a4] ;  /* 0x0024a40001137983 */ /* 0x001ea80000300800 */
[----:B---3--:R-:W-:Y:S04]  /*27aa0*/  STS.U8 [R2+UR4+0x1e40], R17 ;  /* 0x001e401102007988 */ /* 0x008fe80008000004 */
[----:B----4-:R-:W-:Y:S04]  /*27ab0*/  STS.U8 [R2+UR4+0x1e00], R7 ;  /* 0x001e000702007988 */ /* 0x010fe80008000004 */
[----:B-----5:R-:W-:Y:S04]  /*27ac0*/  STS.U8 [R2+UR4+0x2000], R6 ;  /* 0x0020000602007988 */ /* 0x020fe80008000004 */
        /* <DEDUP_REMOVED lines=8> */
[----:B------:R0:W-:Y:S02]  /*27b50*/  STS.U8 [R2+UR4+0x2400], R29 ;  /* 0x0024001d02007988 */ /* 0x0001e40008000004 */
[----:B0-----:R-:W0:Y:S02]  /*27b60*/  S2R R29, SR_TID.X ;  /* 0x00000000001d7919 */ /* 0x001e240000002100 */
[----:B--2---:R1:W-:Y:S04]  /*27b70*/  STS.U8 [R2+UR4+0x1c40], R19 ;  /* 0x001c401302007988 */ /* 0x0043e80008000004 */
[----:B-1----:R-:W2:Y:S04]  /*27b80*/  LDL.LU R19, [R1+0x24a0] ;  /* 0x0024a00001137983 */ /* 0x002ea80000300800 */
[----:B------:R-:W3:Y:S04]  /*27b90*/  LDL.LU R17, [R1+0x249c] ;  /* 0x00249c0001117983 */ /* 0x000ee80000300800 */
[----:B------:R-:W4:Y:S04]  /*27ba0*/  LDL.LU R7, [R1+0x2498] ;  /* 0x0024980001077983 */ /* 0x000f280000300800 */
[----:B------:R-:W5:Y:S04]  /*27bb0*/  LDL.LU R6, [R1+0x2494] ;  /* 0x0024940001067983 */ /* 0x000f680000300800 */
[----:B------:R-:W3:Y:S04]  /*27bc0*/  LDL.LU R28, [R1+0x2490] ;  /* 0x00249000011c7983 */ /* 0x000ee80000300800 */
[----:B------:R-:W4:Y:S04]  /*27bd0*/  LDL.LU R0, [R1+0x248c] ;  /* 0x00248c0001007983 */ /* 0x000f280000300800 */
[----:B------:R-:W4:Y:S04]  /*27be0*/  LDL.LU R5, [R1+0x2488] ;  /* 0x0024880001057983 */ /* 0x000f280000300800 */
[----:B------:R-:W4:Y:S04]  /*27bf0*/  LDL.LU R14, [R1+0x5c4] ;  /* 0x0005c400010e7983 */ /* 0x000f280000300800 */
[----:B------:R-:W4:Y:S04]  /*27c00*/  LDL.LU R15, [R1+0x5c0] ;  /* 0x0005c000010f7983 */ /* 0x000f280000300800 */
[----:B------:R-:W4:Y:S04]  /*27c10*/  LDL.LU R25, [R1+0x59c] ;  /* 0x00059c0001197983 */ /* 0x000f280000300800 */
[----:B------:R-:W4:Y:S04]  /*27c20*/  LDL.LU R24, [R1+0x598] ;  /* 0x0005980001187983 */ /* 0x000f280000300800 */
[----:B------:R-:W4:Y:S04]  /*27c30*/  LDL.LU R23, [R1+0x564] ;  /* 0x0005640001177983 */ /* 0x000f280000300800 */
[----:B------:R1:W-:Y:S04]  /*27c40*/  STS.U8 [R2+UR4+0x2a00], R21 ;  /* 0x002a001502007988 */ /* 0x0003e80008000004 */
[----:B------:R0:W-:Y:S04]  /*27c50*/  STS.U8 [R2+UR4+0x2c00], R13 ;  /* 0x002c000d02007988 */ /* 0x0001e80008000004 */
[----:B------:R-:W-:Y:S04]  /*27c60*/  STS.U8 [R2+UR4+0x2600], R4 ;  /* 0x0026000402007988 */ /* 0x000fe80008000004 */
[----:B------:R0:W-:Y:S04]  /*27c70*/  STS.U8 [R2+UR4+0x2c40], R12 ;  /* 0x002c400c02007988 */ /* 0x0001e80008000004 */
[----:B------:R0:W-:Y:S04]  /*27c80*/  STS.U8 [R2+UR4+0x2e40], R11 ;  /* 0x002e400b02007988 */ /* 0x0001e80008000004 */
[----:B------:R0:W-:Y:S04]  /*27c90*/  STS.U8 [R2+UR4+0x2e00], R10 ;  /* 0x002e000a02007988 */ /* 0x0001e80008000004 */
[----:B------:R0:W-:Y:S04]  /*27ca0*/  STS.U8 [R2+UR4+0x3000], R9 ;  /* 0x0030000902007988 */ /* 0x0001e80008000004 */
[----:B-1----:R-:W4:Y:S04]  /*27cb0*/  LDL.LU R21, [R1+0x560] ;  /* 0x0005600001157983 */ /* 0x002f280000300800 */
[----:B0-----:R-:W4:Y:S04]  /*27cc0*/  LDL.LU R13, [R1+0x544] ;  /* 0x00054400010d7983 */ /* 0x001f280000300800 */
[----:B------:R-:W4:Y:S01]  /*27cd0*/  LDL.LU R12, [R1+0x540] ;  /* 0x00054000010c7983 */ /* 0x000f220000300800 */
[----:B------:R-:W-:-:S03]  /*27ce0*/  LOP3.LUT R4, R29, 0x7, RZ, 0xc0, !PT ;  /* 0x000000071d047812 */ /* 0x000fc600078ec0ff */
[----:B------:R-:W4:Y:S04]  /*27cf0*/  LDL.LU R11, [R1+0x524] ;  /* 0x00052400010b7983 */ /* 0x000f280000300800 */
[----:B------:R-:W4:Y:S04]  /*27d00*/  LDL.LU R10, [R1+0x520] ;  /* 0x00052000010a7983 */ /* 0x000f280000300800 */
[----:B------:R0:W-:Y:S04]  /*27d10*/  STS.U8 [R2+UR4+0x3040], R8 ;  /* 0x0030400802007988 */ /* 0x0001e80008000004 */
[----:B------:R1:W-:Y:S04]  /*27d20*/  STS.U8 [R2+UR4+0x3240], R16 ;  /* 0x0032401002007988 */ /* 0x0003e80008000004 */
[----:B------:R0:W-:Y:S04]  /*27d30*/  STS.U8 [R2+UR4+0x3200], R18 ;  /* 0x0032001202007988 */ /* 0x0001e80008000004 */
[----:B------:R0:W-:Y:S04]  /*27d40*/  STS.U8 [R2+UR4+0x3400], R20 ;  /* 0x0034001402007988 */ /* 0x0001e80008000004 */
[----:B------:R0:W-:Y:S04]  /*27d50*/  STS.U8 [R2+UR4+0x3440], R22 ;  /* 0x0034401602007988 */ /* 0x0001e80008000004 */
[----:B------:R0:W-:Y:S04]  /*27d60*/  STS.U8 [R2+UR4+0x3640], R26 ;  /* 0x0036401a02007988 */ /* 0x0001e80008000004 */
[----:B------:R0:W-:Y:S04]  /*27d70*/  STS.U8 [R2+UR4+0x3600], R27 ;  /* 0x0036001b02007988 */ /* 0x0001e80008000004 */
[----:B------:R-:W-:Y:S04]  /*27d80*/  STS.U8 [R2+UR4+0x3800], R3 ;  /* 0x0038000302007988 */ /* 0x000fe80008000004 */
[----:B------:R-:W4:Y:S04]  /*27d90*/  LDL.LU R9, [R1+0x504] ;  /* 0x0005040001097983 */ /* 0x000f280000300800 */
[----:B0-----:R-:W4:Y:S01]  /*27da0*/  LDL.LU R8, [R1+0x500] ;  /* 0x0005000001087983 */ /* 0x001f220000300800 */
[----:B------:R-:W-:-:S03]  /*27db0*/  IMAD R4, R4, 0x90, RZ ;  /* 0x0000009004047824 */ /* 0x000fc600078e02ff */
[----:B-1----:R-:W4:Y:S04]  /*27dc0*/  LDL.LU R16, [R1+0x4dc] ;  /* 0x0004dc0001107983 */ /* 0x002f280000300800 */
[----:B------:R-:W4:Y:S04]  /*27dd0*/  LDL.LU R18, [R1+0x4d8] ;  /* 0x0004d80001127983 */ /* 0x000f280000300800 */
[----:B------:R-:W4:Y:S04]  /*27de0*/  LDL.LU R20, [R1+0x49c] ;  /* 0x00049c0001147983 */ /* 0x000f280000300800 */
[----:B------:R-:W4:Y:S04]  /*27df0*/  LDL.LU R22, [R1+0x498] ;  /* 0x0004980001167983 */ /* 0x000f280000300800 */
[----:B------:R-:W4:Y:S04]  /*27e00*/  LDL.LU R26, [R1+0x47c] ;  /* 0x00047c00011a7983 */ /* 0x000f280000300800 */
[----:B------:R-:W4:Y:S04]  /*27e10*/  LDL.LU R27, [R1+0x478] ;  /* 0x00047800011b7983 */ /* 0x000f280000300800 */
[----:B--2---:R-:W-:Y:S04]  /*27e20*/  STS.U8 [R2+UR4+0x3e00], R19 ;  /* 0x003e001302007988 */ /* 0x004fe80008000004 */
[----:B-----5:R-:W-:Y:S04]  /*27e30*/  STS.U8 [R2+UR4+0x3c00], R6 ;  /* 0x003c000602007988 */ /* 0x020fe80008000004 */
[----:B---3--:R-:W-:Y:S04]  /*27e40*/  STS.U8 [R2+UR4+0x3a00], R28 ;  /* 0x003a001c02007988 */ /* 0x008fe80008000004 */
[----:B----4-:R0:W-:Y:S04]  /*27e50*/  STS.U8 [R2+UR4+0x3a40], R0 ;  /* 0x003a400002007988 */ /* 0x0101e80008000004 */
[----:B------:R1:W-:Y:S04]  /*27e60*/  STS.U8 [R2+UR4+0x3840], R5 ;  /* 0x0038400502007988 */ /* 0x0003e80008000004 */
[----:B------:R-:W-:Y:S04]  /*27e70*/  STS.U8 [R2+UR4+0x3c40], R7 ;  /* 0x003c400702007988 */ /* 0x000fe80008000004 */
[----:B------:R2:W-:Y:S04]  /*27e80*/  STS.U8 [R2+UR4+0x3e40], R17 ;  /* 0x003e401102007988 */ /* 0x0005e80008000004 */
[----:B0-----:R-:W3:Y:S01]  /*27e90*/  LDL.LU R0, [R1+0x348] ;  /* 0x0003480001007983 */ /* 0x001ee20000300800 */
[----:B-1----:R-:W-:-:S03]  /*27ea0*/  LOP3.LUT R5, R2, 0x10, RZ, 0x3c, !PT ;  /* 0x0000001002057812 */ /* 0x002fc600078e3cff */
[----:B------:R-:W4:Y:S01]  /*27eb0*/  LDL.LU R3, [R1+0x344] ;  /* 0x0003440001037983 */ /* 0x000f220000300800 */
[C---:B--2---:R-:W-:Y:S02]  /*27ec0*/  IMAD.SHL.U32 R2, R29.reuse, 0x2, RZ ;  /* 0x000000021d027824 */ /* 0x044fe400078e00ff */
[----:B------:R-:W-:Y:S01]  /*27ed0*/  IMAD.SHL.U32 R29, R29, 0x20, RZ ;  /* 0x000000201d1d7824 */ /* 0x000fe200078e00ff */
[----:B------:R-:W2:Y:S04]  /*27ee0*/  LDL.LU R28, [R1+0x5e0] ;  /* 0x0005e000011c7983 */ /* 0x000ea80000300800 */
[----:B------:R-:W5:Y:S04]  /*27ef0*/  LDL.LU R6, [R1+0x5e4] ;  /* 0x0005e40001067983 */ /* 0x000f680000300800 */
[----:B------:R-:W2:Y:S01]  /*27f00*/  LDL.LU R7, [R1+0x600] ;  /* 0x0006000001077983 */ /* 0x000ea20000300800 */
[----:B------:R-:W-:-:S02]  /*27f10*/  LOP3.LUT R2, R4, 0x30, R2, 0x78, !PT ;  /* 0x0000003004027812 */ /* 0x000fc400078e7802 */
[----:B------:R-:W-:Y:S01]  /*27f20*/  LOP3.LUT R29, R29, 0x400, RZ, 0xc0, !PT ;  /* 0x000004001d1d7812 */ /* 0x000fe200078ec0ff */
[----:B------:R-:W2:Y:S04]  /*27f30*/  LDL.LU R17, [R1+0x604] ;  /* 0x0006040001117983 */ /* 0x000ea80000300800 */
[----:B------:R-:W2:Y:S04]  /*27f40*/  LDL.LU R19, [R1+0x620] ;  /* 0x0006200001137983 */ /* 0x000ea80000300800 */
[----:B------:R-:W2:Y:S01]  /*27f50*/  LDL.LU R4, [R1+0x624] ;  /* 0x0006240001047983 */ /* 0x000ea20000300800 */
[----:B------:R-:W-:-:S03]  /*27f60*/  LOP3.LUT R29, R2, R29, RZ, 0xfc, !PT ;  /* 0x0000001d021d7212 */ /* 0x000fc600078efcff */
[----:B------:R0:W-:Y:S04]  /*27f70*/  STS.U8 [R5+UR4+0xac0], R23 ;  /* 0x000ac01705007988 */ /* 0x0001e80008000004 */
[----:B------:R-:W-:Y:S04]  /*27f80*/  STL [R1+0x2450], R29 ;  /* 0x0024501d01007387 */ /* 0x000fe80000100800 */
[----:B0-----:R-:W2:Y:S04]  /*27f90*/  LDL.LU R23, [R1+0x304] ;  /* 0x0003040001177983 */ /* 0x001ea80000300800 */
[----:B--2---:R0:W-:Y:S04]  /*27fa0*/  STL [R1+0x247c], R23 ;  /* 0x00247c1701007387 */ /* 0x0041e80000100800 */
[----:B0-----:R-:W2:Y:S04]  /*27fb0*/  LDL.LU R23, [R1+0x308] ;  /* 0x0003080001177983 */ /* 0x001ea80000300800 */
[----:B--2---:R0:W-:Y:S04]  /*27fc0*/  STL [R1+0x2480], R23 ;  /* 0x0024801701007387 */ /* 0x0041e80000100800 */
[----:B0-----:R-:W2:Y:S04]  /*27fd0*/  LDL.LU R23, [R1+0x324] ;  /* 0x0003240001177983 */ /* 0x001ea80000300800 */
[----:B------:R-:W-:Y:S04]  /*27fe0*/  STS.U8 [R5+UR4+0xa80], R21 ;  /* 0x000a801505007988 */ /* 0x000fe80008000004 */
[----:B------:R-:W-:Y:S04]  /*27ff0*/  STS.U8 [R5+UR4+0x1080], R9 ;  /* 0x0010800905007988 */ /* 0x000fe80008000004 */
[----:B------:R-:W-:Y:S04]  /*28000*/  STS.U8 [R5+UR4+0x10c0], R8 ;  /* 0x0010c00805007988 */ /* 0x000fe80008000004 */
[----:B------:R-:W-:Y:S04]  /*28010*/  STS.U8 [R5+UR4+0x16c0], R26 ;  /* 0x0016c01a05007988 */ /* 0x000fe80008000004 */
[----:B------:R-:W-:Y:S04]  /*28020*/  STS.U8 [R5+UR4+0x1680], R27 ;  /* 0x0016801b05007988 */ /* 0x000fe80008000004 */
[----:B----4-:R-:W-:Y:S04]  /*28030*/  STS.U8 [R5+UR4+0x18c0], R3 ;  /* 0x0018c00305007988 */ /* 0x010fe80008000004 */
[----:B------:R-:W-:Y:S04]  /*28040*/  STS.U8 [R5+UR4+0x80], R4 ;  /* 0x0000800405007988 */ /* 0x000fe80008000004 */
[----:B------:R-:W-:Y:S04]  /*28050*/  STS.U8 [R5+UR4+0xc0], R19 ;  /* 0x0000c01305007988 */ /* 0x000fe80008000004 */
[----:B------:R-:W-:Y:S04]  /*28060*/  STS.U8 [R5+UR4+0x2c0], R17 ;  /* 0x0002c01105007988 */ /* 0x000fe80008000004 */
[----:B------:R-:W-:Y:S04]  /*28070*/  STS.U8 [R5+UR4+0x280], R7 ;  /* 0x0002800705007988 */ /* 0x000fe80008000004 */
[----:B-----5:R-:W-:Y:S04]  /*28080*/  STS.U8 [R5+UR4+0x480], R6 ;  /* 0x0004800605007988 */ /* 0x020fe80008000004 */
[----:B------:R-:W-:Y:S04]  /*28090*/  STS.U8 [R5+UR4+0x4c0], R28 ;  /* 0x0004c01c05007988 */ /* 0x000fe80008000004 */
[----:B--2---:R0:W-:Y:S04]  /*280a0*/  STL [R1+0x2484], R23 ;  /* 0x0024841701007387 */ /* 0x0041e80000100800 */
[----:B0-----:R-:W2:Y:S04]  /*280b0*/  LDL.LU R23, [R1+0x328] ;  /* 0x0003280001177983 */ /* 0x001ea80000300800 */
[----:B------:R-:W4:Y:S04]  /*280c0*/  LDL.LU R21, [R1+0x2e8] ;  /* 0x0002e80001157983 */ /* 0x000f280000300800 */
[----:B------:R-:W5:Y:S04]  /*280d0*/  LDL.LU R9, [R1+0x2e4] ;  /* 0x0002e40001097983 */ /* 0x000f680000300800 */
[----:B------:R-:W4:Y:S04]  /*280e0*/  LDL.LU R8, [R1+0x1c0] ;  /* 0x0001c00001087983 */ /* 0x000f280000300800 */
        /* <DEDUP_REMOVED lines=11> */
[----:B------:R-:W4:Y:S04]  /*281a0*/  LDL.LU R28, [R1+0x134] ;  /* 0x00013400011c7983 */ /* 0x000f280000300800 */
[----:B------:R1:W-:Y:S04]  /*281b0*/  STS.U8 [R5+UR4+0x680], R15 ;  /* 0x0006800f05007988 */ /* 0x0003e80008000004 */
[----:B------:R0:W-:Y:S04]  /*281c0*/  STS.U8 [R5+UR4+0x880], R25 ;  /* 0x0008801905007988 */ /* 0x0001e80008000004 */
[----:B------:R0:W-:Y:S04]  /*281d0*/  STS.U8 [R5+UR4+0x8c0], R24 ;  /* 0x0008c01805007988 */ /* 0x0001e80008000004 */
[----:B------:R1:W-:Y:S04]  /*281e0*/  STS.U8 [R5+UR4+0xc80], R13 ;  /* 0x000c800d05007988 */ /* 0x0003e80008000004 */
[----:B------:R3:W-:Y:S04]  /*281f0*/  STS.U8 [R5+UR4+0xcc0], R12 ;  /* 0x000cc00c05007988 */ /* 0x0007e80008000004 */
[----:B0-----:R-:W4:Y:S04]  /*28200*/  LDL.LU R14, [R1+0x118] ;  /* 0x00011800010e7983 */ /* 0x001f280000300800 */
[----:B-1----:R-:W4:Y:S04]  /*28210*/  LDL.LU R15, [R1+0x114] ;  /* 0x00011400010f7983 */ /* 0x002f280000300800 */
[----:B------:R-:W4:Y:S04]  /*28220*/  LDL.LU R25, [R1+0xf8] ;  /* 0x0000f80001197983 */ /* 0x000f280000300800 */
[----:B------:R-:W4:Y:S04]  /*28230*/  LDL.LU R24, [R1+0xf4] ;  /* 0x0000f40001187983 */ /* 0x000f280000300800 */
[----:B------:R-:W4:Y:S04]  /*28240*/  LDL.LU R13, [R1+0xd8] ;  /* 0x0000d800010d7983 */ /* 0x000f280000300800 */
[----:B------:R0:W-:Y:S04]  /*28250*/  STS.U8 [R5+UR4+0xec0], R11 ;  /* 0x000ec00b05007988 */ /* 0x0001e80008000004 */
[----:B---3--:R-:W3:Y:S04]  /*28260*/  LDL.LU R12, [R1+0xd4] ;  /* 0x0000d400010c7983 */ /* 0x008ee80000300800 */
        /* <DEDUP_REMOVED lines=19> */
[----:B----4-:R-:W-:Y:S04]  /*283a0*/  STS.U8 [R5+UR4+0x1ec0], R21 ;  /* 0x001ec01505007988 */ /* 0x010fe80008000004 */
[----:B-----5:R-:W-:Y:S04]  /*283b0*/  STS.U8 [R5+UR4+0x1e80], R9 ;  /* 0x001e800905007988 */ /* 0x020fe80008000004 */
[----:B------:R-:W-:Y:S04]  /*283c0*/  STS.U8 [R5+UR4+0x2080], R8 ;  /* 0x0020800805007988 */ /* 0x000fe80008000004 */
[----:B------:R-:W-:Y:S04]  /*283d0*/  STS.U8 [R5+UR4+0x20c0], R26 ;  /* 0x0020c01a05007988 */ /* 0x000fe80008000004 */
[----:B------:R-:W-:Y:S04]  /*283e0*/  STS.U8 [R5+UR4+0x22c0], R27 ;  /* 0x0022c01b05007988 */ /* 0x000fe80008000004 */
[----:B------:R-:W-:Y:S04]  /*283f0*/  STS.U8 [R5+UR4+0x2280], R3 ;  /* 0x0022800305007988 */ /* 0x000fe80008000004 */
[----:B------:R-:W-:Y:S04]  /*28400*/  STS.U8 [R5+UR4+0x2480], R29 ;  /* 0x0024801d05007988 */ /* 0x000fe80008000004 */
[----:B--2---:R0:W-:Y:S04]  /*28410*/  STS.U8 [R5+UR4+0x1cc0], R23 ;  /* 0x001cc01705007988 */ /* 0x0041e80008000004 */
[----:B0-----:R-:W2:Y:S04]  /*28420*/  LDL.LU R23, [R1+0x2478] ;  /* 0x0024780001177983 */ /* 0x001ea80000300800 */
[----:B------:R-:W4:Y:S04]  /*28430*/  LDL.LU R21, [R1+0x2474] ;  /* 0x0024740001157983 */ /* 0x000f280000300800 */
[----:B------:R-:W5:Y:S04]  /*28440*/  LDL.LU R9, [R1+0x2470] ;  /* 0x0024700001097983 */ /* 0x000f680000300800 */
[----:B------:R-:W2:Y:S04]  /*28450*/  LDL.LU R8, [R1+0x246c] ;  /* 0x00246c0001087983 */ /* 0x000ea80000300800 */
[----:B------:R-:W2:Y:S04]  /*28460*/  LDL.LU R26, [R1+0x2468] ;  /* 0x00246800011a7983 */ /* 0x000ea80000300800 */
[----:B------:R-:W2:Y:S04]  /*28470*/  LDL.LU R27, [R1+0x2464] ;  /* 0x00246400011b7983 */ /* 0x000ea80000300800 */
[----:B------:R-:W2:Y:S04]  /*28480*/  LDL.LU R3, [R1+0x2460] ;  /* 0x0024600001037983 */ /* 0x000ea80000300800 */
[----:B------:R-:W4:Y:S04]  /*28490*/  LDL.LU R29, [R1+0x5d8] ;  /* 0x0005d800011d7983 */ /* 0x000f280000300800 */
[----:B------:R0:W-:Y:S04]  /*284a0*/  STS.U8 [R5+UR4+0x24c0], R2 ;  /* 0x0024c00205007988 */ /* 0x0001e80008000004 */
        /* <DEDUP_REMOVED lines=37> */
[----:B0-----:R-:W3:Y:S04]  /*28700*/  LDL.LU R22, [R1+0x340] ;  /* 0x0003400001167983 */ /* 0x001ee80000300800 */
[----:B-1----:R-:W3:Y:S04]  /*28710*/  LDL.LU R0, [R1+0x33c] ;  /* 0x00033c0001007983 */ /* 0x002ee80000300800 */
[----:B--2---:R0:W-:Y:S02]  /*28720*/  STS.U8 [R5+UR4+0x38c0], R3 ;  /* 0x0038c00305007988 */ /* 0x0041e40008000004 */
[----:B0-----:R-:W0:Y:S02]  /*28730*/  S2R R3, SR_TID.X ;  /* 0x0000000000037919 */ /* 0x001e240000002100 */
[----:B------:R1:W-:Y:S04]  /*28740*/  STS.U8 [R5+UR4+0x3ac0], R27 ;  /* 0x003ac01b05007988 */ /* 0x0003e80008000004 */
[----:B------:R2:W-:Y:S04]  /*28750*/  STS.U8 [R5+UR4+0x3a80], R26 ;  /* 0x003a801a05007988 */ /* 0x0005e80008000004 */
[----:B------:R0:W-:Y:S04]  /*28760*/  STS.U8 [R5+UR4+0x3c80], R8 ;  /* 0x003c800805007988 */ /* 0x0001e80008000004 */
[----:B-----5:R5:W-:Y:S04]  /*28770*/  STS.U8 [R5+UR4+0x3cc0], R9 ;  /* 0x003cc00905007988 */ /* 0x020be80008000004 */
[----:B----4-:R4:W-:Y:S04]  /*28780*/  STS.U8 [R5+UR4+0x3ec0], R21 ;  /* 0x003ec01505007988 */ /* 0x0109e80008000004 */
[----:B------:R-:W-:Y:S04]  /*28790*/  STS.U8 [R5+UR4+0x3e80], R23 ;  /* 0x003e801705007988 */ /* 0x000fe80008000004 */
[----:B-1----:R-:W3:Y:S04]  /*287a0*/  LDL.LU R27, [R1+0x5dc] ;  /* 0x0005dc00011b7983 */ /* 0x002ee80000300800 */
[----:B--2---:R-:W2:Y:S04]  /*287b0*/  LDL.LU R26, [R1+0x5f8] ;  /* 0x0005f800011a7983 */ /* 0x004ea80000300800 */
[----:B0-----:R-:W2:Y:S04]  /*287c0*/  LDL.LU R8, [R1+0x5fc] ;  /* 0x0005fc0001087983 */ /* 0x001ea80000300800 */
[----:B-----5:R-:W5:Y:S04]  /*287d0*/  LDL.LU R9, [R1+0x618] ;  /* 0x0006180001097983 */ /* 0x020f680000300800 */
[----:B----4-:R-:W4:Y:S01]  /*287e0*/  LDL.LU R21, [R1+0x61c] ;  /* 0x00061c0001157983 */ /* 0x010f220000300800 */
[----:B------:R-:W-:-:S04]  /*287f0*/  LOP3.LUT R3, R3, 0x3f, RZ, 0xc0, !PT ;  /* 0x0000003f03037812 */ /* 0x000fc800078ec0ff */
[----:B------:R-:W-:-:S05]  /*28800*/  LOP3.LUT R3, R3, 0x20, RZ, 0x3c, !PT ;  /* 0x0000002003037812 */ /* 0x000fca00078e3cff */
[----:B------:R0:W-:Y:S04]  /*28810*/  STS.U8 [R3+UR4+0x540], R29 ;  /* 0x0005401d03007988 */ /* 0x0001e80008000004 */
        /* <DEDUP_REMOVED lines=76> */
[----:B--2---:R0:W-:Y:S04]  /*28ce0*/  STS.U8 [R3+UR4+0x1d40], R29 ;  /* 0x001d401d03007988 */ /* 0x0041e80008000004 */
[----:B0-----:R-:W2:Y:S04]  /*28cf0*/  LDL.LU R29, [R1+0x2450] ;  /* 0x00245000011d7983 */ /* 0x001ea80000300800 */
[----:B------:R-:W3:Y:S04]  /*28d00*/  LDL.LU R25, [R1+0x244c] ;  /* 0x00244c0001197983 */ /* 0x000ee80000300800 */
[----:B------:R-:W4:Y:S04]  /*28d10*/  LDL.LU R24, [R1+0x2448] ;  /* 0x0024480001187983 */ /* 0x000f280000300800 */
[----:B------:R-:W5:Y:S04]  /*28d20*/  LDL.LU R13, [R1+0x2444] ;  /* 0x00244400010d7983 */ /* 0x000f680000300800 */
[----:B------:R-:W2:Y:S04]  /*28d30*/  LDL.LU R11, [R1+0x2440] ;  /* 0x00244000010b7983 */ /* 0x000ea80000300800 */
[----:B------:R-:W2:Y:S04]  /*28d40*/  LDL.LU R10, [R1+0x243c] ;  /* 0x00243c00010a7983 */ /* 0x000ea80000300800 */
[----:B------:R-:W3:Y:S04]  /*28d50*/  LDL.LU R20, [R1+0x2438] ;  /* 0x0024380001147983 */ /* 0x000ee80000300800 */
[----:B------:R-:W5:Y:S04]  /*28d60*/  LDL.LU R22, [R1+0x2434] ;  /* 0x0024340001167983 */ /* 0x000f680000300800 */
[----:B------:R-:W5:Y:S04]  /*28d70*/  LDL.LU R0, [R1+0x2430] ;  /* 0x0024300001007983 */ /* 0x000f680000300800 */
[----:B------:R-:W5:Y:S04]  /*28d80*/  LDL.LU R7, [R1+0x5f0] ;  /* 0x0005f00001077983 */ /* 0x000f680000300800 */
[----:B------:R-:W5:Y:S04]  /*28d90*/  LDL.LU R6, [R1+0x5d4] ;  /* 0x0005d40001067983 */ /* 0x000f680000300800 */
[----:B------:R-:W5:Y:S04]  /*28da0*/  LDL.LU R28, [R1+0x5d0] ;  /* 0x0005d000011c7983 */ /* 0x000f680000300800 */
[----:B------:R0:W-:Y:S04]  /*28db0*/  STS.U8 [R3+UR4+0x3500], R14 ;  /* 0x0035000e03007988 */ /* 0x0001e80008000004 */
[----:B------:R1:W-:Y:S04]  /*28dc0*/  STS.U8 [R3+UR4+0x3540], R15 ;  /* 0x0035400f03007988 */ /* 0x0003e80008000004 */
[----:B------:R0:W-:Y:S04]  /*28dd0*/  STS.U8 [R3+UR4+0x2740], R23 ;  /* 0x0027401703007988 */ /* 0x0001e80008000004 */
[----:B------:R0:W-:Y:S04]  /*28de0*/  STS.U8 [R3+UR4+0x2700], R5 ;  /* 0x0027000503007988 */ /* 0x0001e80008000004 */
[----:B------:R1:W-:Y:S04]  /*28df0*/  STS.U8 [R3+UR4+0x2900], R21 ;  /* 0x0029001503007988 */ /* 0x0003e80008000004 */
[----:B------:R1:W-:Y:S04]  /*28e00*/  STS.U8 [R3+UR4+0x2940], R9 ;  /* 0x0029400903007988 */ /* 0x0003e80008000004 */
[----:B0-----:R-:W5:Y:S04]  /*28e10*/  LDL.LU R14, [R1+0x57c] ;  /* 0x00057c00010e7983 */ /* 0x001f680000300800 */
[----:B-1----:R-:W5:Y:S04]  /*28e20*/  LDL.LU R15, [R1+0x570] ;  /* 0x00057000010f7983 */ /* 0x002f680000300800 */
[----:B------:R-:W5:Y:S04]  /*28e30*/  LDL.LU R23, [R1+0x554] ;  /* 0x0005540001177983 */ /* 0x000f680000300800 */
[----:B------:R-:W5:Y:S04]  /*28e40*/  LDL.LU R5, [R1+0x550] ;  /* 0x0005500001057983 */ /* 0x000f680000300800 */
[----:B------:R-:W5:Y:S04]  /*28e50*/  LDL.LU R21, [R1+0x534] ;  /* 0x0005340001157983 */ /* 0x000f680000300800 */
[----:B------:R0:W-:Y:S04]  /*28e60*/  STS.U8 [R3+UR4+0x2b40], R8 ;  /* 0x002b400803007988 */ /* 0x0001e80008000004 */
[----:B------:R-:W5:Y:S04]  /*28e70*/  LDL.LU R9, [R1+0x530] ;  /* 0x0005300001097983 */ /* 0x000f680000300800 */
        /* <DEDUP_REMOVED lines=15> */
[----:B0-----:R-:W5:Y:S04]  /*28f70*/  LDL.LU R17, [R1+0x48c] ;  /* 0x00048c0001117983 */ /* 0x001f680000300800 */
[----:B-1----:R-:W5:Y:S04]  /*28f80*/  LDL.LU R12, [R1+0x488] ;  /* 0x00048800010c7983 */ /* 0x002f680000300800 */
[----:B------:R-:W5:Y:S04]  /*28f90*/  LDL.LU R16, [R1+0x358] ;  /* 0x0003580001107983 */ /* 0x000f680000300800 */
[----:B------:R-:W5:Y:S04]  /*28fa0*/  LDL.LU R18, [R1+0x354] ;  /* 0x0003540001127983 */ /* 0x000f680000300800 */
[----:B----4-:R-:W-:Y:S04]  /*28fb0*/  STS.U8 [R3+UR4+0x3f40], R24 ;  /* 0x003f401803007988 */ /* 0x010fe80008000004 */
[----:B--2---:R-:W-:Y:S04]  /*28fc0*/  STS.U8 [R3+UR4+0x3d00], R10 ;  /* 0x003d000a03007988 */ /* 0x004fe80008000004 */
[----:B---3--:R-:W-:Y:S04]  /*28fd0*/  STS.U8 [R3+UR4+0x3b00], R20 ;  /* 0x003b001403007988 */ /* 0x008fe80008000004 */
[----:B-----5:R0:W-:Y:S04]  /*28fe0*/  STS.U8 [R3+UR4+0x3b40], R22 ;  /* 0x003b401603007988 */ /* 0x0201e80008000004 */
[----:B------:R1:W-:Y:S04]  /*28ff0*/  STS.U8 [R3+UR4+0x3d40], R11 ;  /* 0x003d400b03007988 */ /* 0x0003e80008000004 */
[----:B0-----:R-:W2:Y:S04]  /*29000*/  LDL.LU R22, [R1+0x5b0] ;  /* 0x0005b00001167983 */ /* 0x001ea80000300800 */
[----:B------:R-:W3:Y:S04]  /*29010*/  LDL.LU R20, [R1+0x5b4] ;  /* 0x0005b40001147983 */ /* 0x000ee80000300800 */
[----:B------:R-:W4:Y:S04]  /*29020*/  LDL.LU R10, [R1+0x5f4] ;  /* 0x0005f400010a7983 */ /* 0x000f280000300800 */
[----:B-1----:R-:W5:Y:S04]  /*29030*/  LDL.LU R11, [R1+0x610] ;  /* 0x00061000010b7983 */ /* 0x002f680000300800 */
[----:B------:R-:W2:Y:S04]  /*29040*/  LDL.LU R24, [R1+0x614] ;  /* 0x0006140001187983 */ /* 0x000ea80000300800 */
[----:B------:R0:W-:Y:S02]  /*29050*/  STS.U8 [R3+UR4+0x3940], R0 ;  /* 0x0039400003007988 */ /* 0x0001e40008000004 */
[----:B0-----:R-:W0:Y:S02]  /*29060*/  S2R R0, SR_TID.X ;  /* 0x0000000000007919 */ /* 0x001e240000002100 */
[----:B------:R-:W-:Y:S01]  /*29070*/  STS.U8 [R3+UR4+0x3f00], R25 ;  /* 0x003f001903007988 */ /* 0x000fe20008000004 */
[----:B0-----:R-:W-:-:S04]  /*29080*/  LOP3.LUT R0, R0, 0x3f, RZ, 0xc0, !PT ;  /* 0x0000003f00007812 */ /* 0x001fc800078ec0ff */
[----:B------:R-:W-:-:S05]  /*29090*/  LOP3.LUT R0, R0, 0x30, RZ, 0x3c, !PT ;  /* 0x0000003000007812 */ /* 0x000fca00078e3cff */
[----:B------:R0:W-:Y:S04]  /*290a0*/  STS.U8 [R0+UR4+0x380], R7 ;  /* 0x0003800700007988 */ /* 0x0001e80008000004 */
[----:B------:R1:W-:Y:S04]  /*290b0*/  STS.U8 [R0+UR4+0x580], R6 ;  /* 0x0005800600007988 */ /* 0x0003e80008000004 */
[----:B------:R1:W-:Y:S04]  /*290c0*/  STS.U8 [R0+UR4+0x5c0], R28 ;  /* 0x0005c01c00007988 */ /* 0x0003e80008000004 */
[----:B0-----:R-:W4:Y:S04]  /*290d0*/  LDL.LU R7, [R1+0x338] ;  /* 0x0003380001077983 */ /* 0x001f280000300800 */
[----:B-1----:R-:W4:Y:S04]  /*290e0*/  LDL.LU R6, [R1+0x334] ;  /* 0x0003340001067983 */ /* 0x002f280000300800 */
[----:B------:R-:W4:Y:S04]  /*290f0*/  LDL.LU R28, [R1+0x318] ;  /* 0x00031800011c7983 */ /* 0x000f280000300800 */
[----:B---3--:R-:W-:Y:S04]  /*29100*/  STS.U8 [R0+UR4+0x7c0], R20 ;  /* 0x0007c01400007988 */ /* 0x008fe80008000004 */
[----:B--2---:R-:W-:Y:S04]  /*29110*/  STS.U8 [R0+UR4+0x180], R24 ;  /* 0x0001801800007988 */ /* 0x004fe80008000004 */
[----:B-----5:R-:W-:Y:S04]  /*29120*/  STS.U8 [R0+UR4+0x1c0], R11 ;  /* 0x0001c00b00007988 */ /* 0x020fe80008000004 */
[----:B----4-:R-:W-:Y:S04]  /*29130*/  STS.U8 [R0+UR4+0x3c0], R10 ;  /* 0x0003c00a00007988 */ /* 0x010fe80008000004 */
[----:B------:R-:W-:Y:S04]  /*29140*/  STS.U8 [R0+UR4+0x780], R22 ;  /* 0x0007801600007988 */ /* 0x000fe80008000004 */
[----:B------:R0:W-:Y:S04]  /*29150*/  STS.U8 [R0+UR4+0x980], R14 ;  /* 0x0009800e00007988 */ /* 0x0001e80008000004 */
[----:B------:R1:W-:Y:S04]  /*29160*/  STS.U8 [R0+UR4+0x9c0], R15 ;  /* 0x0009c00f00007988 */ /* 0x0003e80008000004 */
[----:B------:R2:W-:Y:S04]  /*29170*/  STS.U8 [R0+UR4+0x15c0], R12 ;  /* 0x0015c00c00007988 */ /* 0x0005e80008000004 */
[----:B------:R3:W-:Y:S04]  /*29180*/  STS.U8 [R0+UR4+0x17c0], R16 ;  /* 0x0017c01000007988 */ /* 0x0007e80008000004 */
[----:B------:R4:W-:Y:S04]  /*29190*/  STS.U8 [R0+UR4+0x1780], R18 ;  /* 0x0017801200007988 */ /* 0x0009e80008000004 */
[----:B0-----:R-:W5:Y:S04]  /*291a0*/  LDL.LU R14, [R1+0x314] ;  /* 0x00031400010e7983 */ /* 0x001f680000300800 */
[----:B-1----:R-:W5:Y:S04]  /*291b0*/  LDL.LU R15, [R1+0x2f8] ;  /* 0x0002f800010f7983 */ /* 0x002f680000300800 */
[----:B--2---:R-:W2:Y:S04]  /*291c0*/  LDL.LU R12, [R1+0x2f4] ;  /* 0x0002f400010c7983 */ /* 0x004ea80000300800 */
[----:B---3--:R-:W3:Y:S04]  /*291d0*/  LDL.LU R16, [R1+0x1c8] ;  /* 0x0001c80001107983 */ /* 0x008ee80000300800 */
[----:B----4-:R-:W4:Y:S04]  /*291e0*/  LDL.LU R18, [R1+0x1c4] ;  /* 0x0001c40001127983 */ /* 0x010f280000300800 */
[----:B------:R-:W4:Y:S04]  /*291f0*/  LDL.LU R25, [R1+0x1b0] ;  /* 0x0001b00001197983 */ /* 0x000f280000300800 */
[----:B------:R0:W-:Y:S04]  /*29200*/  STS.U8 [R0+UR4+0xdc0], R9 ;  /* 0x000dc00900007988 */ /* 0x0001e80008000004 */
[----:B------:R-:W4:Y:S04]  /*29210*/  LDL.LU R3, [R1+0x1ac] ;  /* 0x0001ac0001037983 */ /* 0x000f280000300800 */
        /* <DEDUP_REMOVED lines=26> */
[----:B------:R0:W-:Y:S04]  /*293c0*/  STS.U8 [R0+UR4+0x1980], R7 ;  /* 0x0019800700007988 */ /* 0x0001e80008000004 */
[----:B------:R1:W-:Y:S04]  /*293d0*/  STS.U8 [R0+UR4+0x19c0], R6 ;  /* 0x0019c00600007988 */ /* 0x0003e80008000004 */
[----:B------:R1:W-:Y:S04]  /*293e0*/  STS.U8 [R0+UR4+0x1bc0], R28 ;  /* 0x001bc01c00007988 */ /* 0x0003e80008000004 */
[----:B0-----:R-:W4:Y:S04]  /*293f0*/  LDL.LU R7, [R1+0xa8] ;  /* 0x0000a80001077983 */ /* 0x001f280000300800 */
[----:B-1----:R-:W4:Y:S04]  /*29400*/  LDL.LU R6, [R1+0xa4] ;  /* 0x0000a40001067983 */ /* 0x002f280000300800 */
[----:B------:R-:W4:Y:S04]  /*29410*/  LDL.LU R28, [R1+0x88] ;  /* 0x00008800011c7983 */ /* 0x000f280000300800 */
[----:B-----5:R0:W-:Y:S04]  /*29420*/  STS.U8 [R0+UR4+0x1b80], R14 ;  /* 0x001b800e00007988 */ /* 0x0201e80008000004 */
[----:B------:R1:W-:Y:S04]  /*29430*/  STS.U8 [R0+UR4+0x1d80], R15 ;  /* 0x001d800f00007988 */ /* 0x0003e80008000004 */
[----:B--2---:R2:W-:Y:S04]  /*29440*/  STS.U8 [R0+UR4+0x1dc0], R12 ;  /* 0x001dc00c00007988 */ /* 0x0045e80008000004 */
[----:B---3--:R3:W-:Y:S04]  /*29450*/  STS.U8 [R0+UR4+0x1fc0], R16 ;  /* 0x001fc01000007988 */ /* 0x0087e80008000004 */
[----:B----4-:R4:W-:Y:S04]  /*29460*/  STS.U8 [R0+UR4+0x1f80], R18 ;  /* 0x001f801200007988 */ /* 0x0109e80008000004 */
[----:B0-----:R-:W5:Y:S04]  /*29470*/  LDL.LU R14, [R1+0x84] ;  /* 0x00008400010e7983 */ /* 0x001f680000300800 */
[----:B-1----:R-:W5:Y:S04]  /*29480*/  LDL.LU R15, [R1+0x68] ;  /* 0x00006800010f7983 */ /* 0x002f680000300800 */
[----:B--2---:R-:W2:Y:S04]  /*29490*/  LDL.LU R12, [R1+0x242c] ;  /* 0x00242c00010c7983 */ /* 0x004ea80000300800 */
[----:B---3--:R-:W3:Y:S04]  /*294a0*/  LDL.LU R16, [R1+0x2428] ;  /* 0x0024280001107983 */ /* 0x008ee80000300800 */
[----:B----4-:R-:W4:Y:S04]  /*294b0*/  LDL.LU R18, [R1+0x2424] ;  /* 0x0024240001127983 */ /* 0x010f280000300800 */
[----:B------:R0:W-:Y:S04]  /*294c0*/  STS.U8 [R0+UR4+0x23c0], R9 ;  /* 0x0023c00900007988 */ /* 0x0001e80008000004 */
[----:B------:R1:W-:Y:S04]  /*294d0*/  STS.U8 [R0+UR4+0x2380], R8 ;  /* 0x0023800800007988 */ /* 0x0003e80008000004 */
[----:B------:R0:W-:Y:S04]  /*294e0*/  STS.U8 [R0+UR4+0x2580], R26 ;  /* 0x0025801a00007988 */ /* 0x0001e80008000004 */
[----:B------:R1:W-:Y:S04]  /*294f0*/  STS.U8 [R0+UR4+0x2780], R27 ;  /* 0x0027801b00007988 */ /* 0x0003e80008000004 */
[----:B------:R1:W-:Y:S04]  /*29500*/  STS.U8 [R0+UR4+0x2980], R17 ;  /* 0x0029801100007988 */ /* 0x0003e80008000004 */
[----:B0-----:R-:W2:Y:S04]  /*29510*/  LDL.LU R9, [R1+0x64] ;  /* 0x0000640001097983 */ /* 0x001ea80000300800 */
[----:B-1----:R-:W2:Y:S04]  /*29520*/  LDL.LU R8, [R1+0x8] ;  /* 0x0000080001087983 */ /* 0x002ea80000300800 */
[----:B------:R-:W2:Y:S04]  /*29530*/  LDL.LU R26, [R1+0x4] ;  /* 0x00000400011a7983 */ /* 0x000ea80000300800 */
[----:B------:R-:W2:Y:S04]  /*29540*/  LDL.LU R27, [R1+0x630] ;  /* 0x00063000011b7983 */ /* 0x000ea80000300800 */
[----:B------:R-:W2:Y:S04]  /*29550*/  LDL.LU R17, [R1+0x634] ;  /* 0x0006340001117983 */ /* 0x000ea80000300800 */
[----:B------:R-:W-:Y:S04]  /*29560*/  STS.U8 [R0+UR4+0x2f80], R2 ;  /* 0x002f800200007988 */ /* 0x000fe80008000004 */
[----:B------:R-:W-:Y:S04]  /*29570*/  STS.U8 [R0+UR4+0x3180], R4 ;  /* 0x0031800400007988 */ /* 0x000fe80008000004 */
[----:B------:R-:W-:Y:S04]  /*29580*/  STS.U8 [R0+UR4+0x31c0], R19 ;  /* 0x0031c01300007988 */ /* 0x000fe80008000004 */
        /* <DEDUP_REMOVED lines=8> */
[----:B------:R-:W2:Y:S04]  /*29610*/  LDL.LU R28, [R1+0x40] ;  /* 0x00004000011c7983 */ /* 0x000ea80000300800 */
        /* <DEDUP_REMOVED lines=11> */
[----:B-----5:R0:W-:Y:S04]  /*296d0*/  STS.U8 [R0+UR4+0x35c0], R14 ;  /* 0x0035c00e00007988 */ /* 0x0201e80008000004 */
[----:B------:R1:W-:Y:S04]  /*296e0*/  STS.U8 [R0+UR4+0x37c0], R15 ;  /* 0x0037c00f00007988 */ /* 0x0003e80008000004 */
[----:B----4-:R-:W-:Y:S04]  /*296f0*/  STS.U8 [R0+UR4+0x3bc0], R18 ;  /* 0x003bc01200007988 */ /* 0x010fe80008000004 */
[----:B---3--:R-:W-:Y:S04]  /*29700*/  STS.U8 [R0+UR4+0x3b80], R16 ;  /* 0x003b801000007988 */ /* 0x008fe80008000004 */
[----:B--2---:R-:W-:Y:S04]  /*29710*/  STS.U8 [R0+UR4+0x3d80], R12 ;  /* 0x003d800c00007988 */ /* 0x004fe80008000004 */
[----:B0-----:R-:W2:Y:S04]  /*29720*/  LDL.LU R14, [R1+0x3c] ;  /* 0x00003c00010e7983 */ /* 0x001ea80000300800 */
[----:B------:R-:W-:Y:S04]  /*29730*/  STS.U8 [R0+UR4+0x3780], R9 ;  /* 0x0037800900007988 */ /* 0x000fe80008000004 */
[----:B------:R-:W-:Y:S04]  /*29740*/  STS.U8 [R0+UR4+0x3980], R8 ;  /* 0x0039800800007988 */ /* 0x000fe80008000004 */
[----:B-1----:R-:W2:Y:S04]  /*29750*/  LDL.LU R15, [R1+0x38] ;  /* 0x00003800010f7983 */ /* 0x002ea80000300800 */
[----:B------:R-:W-:Y:S04]  /*29760*/  STS.U8 [R0+UR4+0x39c0], R26 ;  /* 0x0039c01a00007988 */ /* 0x000fe80008000004 */
[----:B------:R-:W-:Y:S04]  /*29770*/  STS.U8 [R0+UR4+0x3fc0], R27 ;  /* 0x003fc01b00007988 */ /* 0x000fe80008000004 */
[----:B------:R-:W-:Y:S01]  /*29780*/  STS.U8 [R0+UR4+0x3f80], R17 ;  /* 0x003f801100007988 */ /* 0x000fe20008000004 */
[----:B------:R-:W-:Y:S06]  /*29790*/  BAR.SYNC.DEFER_BLOCKING 0x0 ;  /* 0x0000000000007b1d */ /* 0x000fec0000010000 */
[----:B------:R-:W0:Y:S04]  /*297a0*/  LDSM.16.M88.4 R20, [R29+UR4] ;  /* 0x000000041d14783b */ /* 0x000e280008000200 */
[----:B------:R-:W-:Y:S04]  /*297b0*/  LDSM.16.M88.4 R24, [R29+UR4+0x1000] ;  /* 0x001000041d18783b */ /* 0x000fe80008000200 */
[----:B0-----:R-:W-:Y:S01]  /*297c0*/  STL.64 [R1+0x2e0], R20 ;  /* 0x0002e01401007387 */ /* 0x001fe20000100a00 */
[----:B------:R-:W-:-:S03]  /*297d0*/  IMAD.MOV.U32 R11, RZ, RZ, R20 ;  /* 0x000000ffff0b7224 */ /* 0x000fc600078e0014 */
[----:B------:R-:W-:Y:S01]  /*297e0*/  STL.64 [R1+0x2e8], R22 ;  /* 0x0002e81601007387 */ /* 0x000fe20000100a00 */
[----:B------:R-:W-:-:S03]  /*297f0*/  IMAD.MOV.U32 R10, RZ, RZ, R21 ;  /* 0x000000ffff0a7224 */ /* 0x000fc600078e0015 */
[----:B------:R-:W0:Y:S04]  /*29800*/  LDSM.16.M88.4 R20, [R29+UR4+0x800] ;  /* 0x000800041d14783b */ /* 0x000e280008000200 */
[----:B0-----:R-:W-:Y:S04]  /*29810*/  STL.64 [R1+0x2f0], R20 ;  /* 0x0002f01401007387 */ /* 0x001fe80000100a00 */
[----:B------:R0:W-:Y:S04]  /*29820*/  STL.64 [R1+0x2f8], R22 ;  /* 0x0002f81601007387 */ /* 0x0001e80000100a00 */
[----:B------:R-:W-:Y:S04]  /*29830*/  STL.64 [R1+0x300], R24 ;  /* 0x0003001801007387 */ /* 0x000fe80000100a00 */
[----:B------:R-:W-:Y:S01]  /*29840*/  STL.64 [R1+0x308], R26 ;  /* 0x0003081a01007387 */ /* 0x000fe20000100a00 */
[----:B0-----:R-:W-:-:S02]  /*29850*/  IMAD.MOV.U32 R23, RZ, RZ, R24 ;  /* 0x000000ffff177224 */ /* 0x001fc400078e0018 */
[----:B------:R-:W-:Y:S02]  /*29860*/  IMAD.MOV.U32 R22, RZ, RZ, R25 ;  /* 0x000000ffff167224 */ /* 0x000fe400078e0019 */
[----:B------:R-:W0:Y:S01]  /*29870*/  LDSM.16.M88.4 R24, [R29+UR4+0x1800] ;  /* 0x001800041d18783b */ /* 0x000e220008000200 */
[----:B------:R-:W-:Y:S02]  /*29880*/  IMAD.MOV.U32 R18, RZ, RZ, R20 ;  /* 0x000000ffff127224 */ /* 0x000fe400078e0014 */
[----:B------:R-:W-:Y:S02]  /*29890*/  IMAD.MOV.U32 R16, RZ, RZ, R21 ;  /* 0x000000ffff107224 */ /* 0x000fe400078e0015 */
[----:B------:R-:W-:Y:S02]  /*298a0*/  IMAD R3, R28, 0x100, R19 ;  /* 0x000001001c037824 */ /* 0x000fe400078e0213 */
[----:B0-----:R-:W-:Y:S01]  /*298b0*/  IMAD.MOV.U32 R17, RZ, RZ, R24 ;  /* 0x000000ffff117224 */ /* 0x001fe200078e0018 */
[----:B------:R-:W-:Y:S04]  /*298c0*/  STL.64 [R1+0x310], R24 ;  /* 0x0003101801007387 */ /* 0x000fe80000100a00 */
[----:B------:R-:W-:Y:S01]  /*298d0*/  STL.64 [R1+0x318], R26 ;  /* 0x0003181a01007387 */ /* 0x000fe20000100a00 */
[----:B------:R-:W-:-:S03]  /*298e0*/  IMAD.MOV.U32 R5, RZ, RZ, R25 ;  /* 0x000000ffff057224 */ /* 0x000fc600078e0019 */
[----:B------:R-:W0:Y:S04]  /*298f0*/  LDSM.16.M88.4 R24, [R29+UR4+0x2000] ;  /* 0x002000041d18783b */ /* 0x000e280008000200 */
[----:B------:R-:W-:Y:S04]  /*29900*/  STL [R1+0x2420], R18 ;  /* 0x0024201201007387 */ /* 0x000fe80000100800 */
[----:B------:R-:W-:Y:S04]  /*29910*/  STL.64 [R1+0x2418], R16 ;  /* 0x0024181001007387 */ /* 0x000fe80000100a00 */
[----:B------:R-:W1:Y:S01]  /*29920*/  LDSM.16.M88.4 R16, [R29+UR4+0x2800] ;  /* 0x002800041d10783b */ /* 0x000e620008000200 */
[----:B------:R-:W-:-:S03]  /*29930*/  IMAD R0, R6, 0x100, R7 ;  /* 0x0000010006007824 */ /* 0x000fc600078e0207 */
[----:B0-----:R0:W-:Y:S01]  /*29940*/  STL.64 [R1+0x320], R24 ;  /* 0x0003201801007387 */ /* 0x0011e20000100a00 */
[----:B------:R-:W-:-:S03]  /*29950*/  IMAD.MOV.U32 R6, RZ, RZ, R24 ;  /* 0x000000ffff067224 */ /* 0x000fc600078e0018 */
[----:B------:R3:W-:Y:S01]  /*29960*/  STL.64 [R1+0x328], R26 ;  /* 0x0003281a01007387 */ /* 0x0007e20000100a00 */
[----:B------:R-:W-:Y:S02]  /*29970*/  IMAD.MOV.U32 R7, RZ, RZ, R25 ;  /* 0x000000ffff077224 */ /* 0x000fe400078e0019 */
[----:B-1----:R-:W-:Y:S02]  /*29980*/  IMAD.MOV.U32 R8, RZ, RZ, R16 ;  /* 0x000000ffff087224 */ /* 0x002fe400078e0010 */
[----:B------:R-:W-:Y:S01]  /*29990*/  IMAD.MOV.U32 R9, RZ, RZ, R17 ;  /* 0x000000ffff097224 */ /* 0x000fe200078e0011 */
[----:B0-----:R-:W4:Y:S04]  /*299a0*/  LDL.LU.64 R24, [R1+0x3c0] ;  /* 0x0003c00001187983 */ /* 0x001f280000300a00 */
[----:B---3--:R-:W4:Y:S04]  /*299b0*/  LDL.LU.64 R26, [R1+0x3c8] ;  /* 0x0003c800011a7983 */ /* 0x008f280000300a00 */
[----:B------:R-:W-:Y:S04]  /*299c0*/  STL.64 [R1+0x330], R16 ;  /* 0x0003301001007387 */ /* 0x000fe80000100a00 */
[----:B------:R-:W-:Y:S04]  /*299d0*/  STL.64 [R1+0x338], R18 ;  /* 0x0003381201007387 */ /* 0x000fe80000100a00 */
[----:B------:R-:W0:Y:S01]  /*299e0*/  LDSM.16.M88.4 R16, [R29+UR4+0x3000] ;  /* 0x003000041d10783b */ /* 0x000e220008000200 */
[----:B------:R-:W-:-:S02]  /*299f0*/  F2FP.F16.E4M3.UNPACK_B R20, R11 ;  /* 0x0000000bff14723e */ /* 0x000fc400020006ff */
[----:B------:R-:W-:Y:S01]  /*29a00*/  F2FP.F16.E4M3.UNPACK_B R21, R10 ;  /* 0x0000000aff15723e */ /* 0x000fe200020006ff */
[----:B0-----:R-:W-:Y:S04]  /*29a10*/  STL.64 [R1+0x340], R16 ;  /* 0x0003401001007387 */ /* 0x001fe80000100a00 */
[----:B------:R0:W-:Y:S01]  /*29a20*/  STL.64 [R1+0x348], R18 ;  /* 0x0003481201007387 */ /* 0x0001e20000100a00 */
[----:B------:R-:W-:Y:S02]  /*29a30*/  IMAD.MOV.U32 R10, RZ, RZ, R16 ;  /* 0x000000ffff0a7224 */ /* 0x000fe400078e0010 */
[----:B------:R-:W-:Y:S01]  /*29a40*/  IMAD.MOV.U32 R11, RZ, RZ, R17 ;  /* 0x000000ffff0b7224 */ /* 0x000fe200078e0011 */
[----:B0-----:R-:W3:Y:S04]  /*29a50*/  LDL.LU R18, [R1+0x2420] ;  /* 0x0024200001127983 */ /* 0x001ee80000300800 */
[----:B------:R-:W5:Y:S04]  /*29a60*/  LDL.LU.64 R16, [R1+0x2418] ;  /* 0x0024180001107983 */ /* 0x000f680000300a00 */
[----:B------:R-:W-:Y:S04]  /*29a70*/  STL.64 [R1+0x2410], R10 ;  /* 0x0024100a01007387 */ /* 0x000fe80000100a00 */
[----:B------:R0:W-:Y:S04]  /*29a80*/  STL.64 [R1+0x2408], R8 ;  /* 0x0024080801007387 */ /* 0x0001e80000100a00 */
[----:B0-----:R-:W5:Y:S04]  /*29a90*/  LDL.LU.64 R8, [R1+0x420] ;  /* 0x0004200001087983 */ /* 0x001f680000300a00 */
[----:B------:R-:W5:Y:S01]  /*29aa0*/  LDL.LU.64 R10, [R1+0x428] ;  /* 0x00042800010a7983 */ /* 0x000f620000300a00 */
[----:B------:R-:W-:-:S02]  /*29ab0*/  IMAD R2, R4, 0x100, R2 ;  /* 0x0000010004027824 */ /* 0x000fc400078e0202 */
[----:B--2---:R-:W-:Y:S01]  /*29ac0*/  IMAD R4, R15, 0x100, R14 ;  /* 0x000001000f047824 */ /* 0x004fe200078e020e */
[----:B------:R-:W-:Y:S02]  /*29ad0*/  F2FP.F16.E4M3.UNPACK_B R12, R0 ;  /* 0x00000000ff0c723e */ /* 0x000fe400020006ff */
[----:B------:R-:W-:Y:S02]  /*29ae0*/  F2FP.F16.E4M3.UNPACK_B R14, R3 ;  /* 0x00000003ff0e723e */ /* 0x000fe400020006ff */
[----:B------:R-:W-:Y:S02]  /*29af0*/  F2FP.F16.E4M3.UNPACK_B R13, R2 ;  /* 0x00000002ff0d723e */ /* 0x000fe400020006ff */
[----:B------:R-:W-:Y:S02]  /*29b00*/  F2FP.F16.E4M3.UNPACK_B R15, R4 ;  /* 0x00000004ff0f723e */ /* 0x000fe400020006ff */
[----:B------:R-:W-:Y:S02]  /*29b10*/  F2FP.F16.E4M3.UNPACK_B R3, R22 ;  /* 0x00000016ff03723e */ /* 0x000fe400020006ff */
[----:B------:R-:W-:-:S03]  /*29b20*/  F2FP.F16.E4M3.UNPACK_B R2, R23 ;  /* 0x00000017ff02723e */ /* 0x000fc600020006ff */
[----:B----4-:R-:W-:-:S15]  /*29b30*/  HMMA.16816.F32 R24, R12, R20, R24 ;  /* 0x000000140c18723c */ /* 0x010fde0000001818 */
[----:B------:R-:W-:-:S04]  /*29b40*/  NOP ;  /* 0x0000000000007918 */ /* 0x000fc80000000000 */
[----:B------:R-:W-:Y:S04]  /*29b50*/  STL [R1+0x2274], R24 ;  /* 0x0022741801007387 */ /* 0x000fe80000100800 */
[----:B------:R-:W-:Y:S04]  /*29b60*/  STL [R1+0x2270], R25 ;  /* 0x0022701901007387 */ /* 0x000fe80000100800 */
[----:B------:R-:W-:Y:S04]  /*29b70*/  STL [R1+0x226c], R26 ;  /* 0x00226c1a01007387 */ /* 0x000fe80000100800 */
[----:B------:R-:W-:Y:S04]  /*29b80*/  STL [R1+0x2268], R27 ;  /* 0x0022681b01007387 */ /* 0x000fe80000100800 */
[----:B------:R-:W0:Y:S01]  /*29b90*/  LDSM.16.M88.4 R24, [R29+UR4+0x3800] ;  /* 0x003800041d18783b */ /* 0x000e220008000200 */
[----:B---3--:R-:W-:-:S02]  /*29ba0*/  F2FP.F16.E4M3.UNPACK_B R18, R18 ;  /* 0x00000012ff12723e */ /* 0x008fc400020006ff */
[----:B-----5:R-:W-:-:S07]  /*29bb0*/  F2FP.F16.E4M3.UNPACK_B R19, R16 ;  /* 0x00000010ff13723e */ /* 0x020fce00020006ff */
[----:B------:R-:W-:Y:S01]  /*29bc0*/  HMMA.16816.F32 R8, R12, R18, R8 ;  /* 0x000000120c08723c */ /* 0x000fe20000001808 */
[----:B------:R-:W-:Y:S01]  /*29bd0*/  IMAD.MOV.U32 R4, RZ, RZ, R17 ;  /* 0x000000ffff047224 */ /* 0x000fe200078e0011 */
[----:B0-----:R-:W-:Y:S01]  /*29be0*/  STL.64 [R1+0x350], R24 ;  /* 0x0003501801007387 */ /* 0x001fe20000100a00 */
[----:B------:R-:W-:-:S03]  /*29bf0*/  IMAD.MOV.U32 R16, RZ, RZ, R24 ;  /* 0x000000ffff107224 */ /* 0x000fc600078e0018 */
[----:B------:R0:W-:Y:S01]  /*29c00*/  STL.64 [R1+0x358], R26 ;  /* 0x0003581a01007387 */ /* 0x0001e20000100a00 */
[----:B------:R-:W-:-:S03]  /*29c10*/  IMAD.MOV.U32 R17, RZ, RZ, R25 ;  /* 0x000000ffff117224 */ /* 0x000fc600078e0019 */
[----:B------:R-:W-:Y:S09]  /*29c20*/  STL [R1+0x1dc8], R29 ;  /* 0x001dc81d01007387 */ /* 0x000ff20000100800 */
[----:B0-----:R-:W-:Y:S02]  /*29c30*/  IMAD.MOV.U32 R26, RZ, RZ, R10 ;  /* 0x000000ffff1a7224 */ /* 0x001fe400078e000a */
[----:B------:R-:W-:-:S02]  /*29c40*/  IMAD.MOV.U32 R27, RZ, RZ, R11 ;  /* 0x000000ffff1b7224 */ /* 0x000fc400078e000b */
[----:B------:R-:W-:Y:S02]  /*29c50*/  IMAD.MOV.U32 R24, RZ, RZ, R8 ;  /* 0x000000ffff187224 */ /* 0x000fe400078e0008 */
[----:B------:R-:W-:Y:S01]  /*29c60*/  IMAD.MOV.U32 R25, RZ, RZ, R9 ;  /* 0x000000ffff197224 */ /* 0x000fe200078e0009 */
[----:B------:R-:W2:Y:S04]  /*29c70*/  LDL.LU.64 R10, [R1+0x2410] ;  /* 0x00241000010a7983 */ /* 0x000ea80000300a00 */
[----:B------:R-:W3:Y:S04]  /*29c80*/  LDL.LU.64 R8, [R1+0x2408] ;  /* 0x0024080001087983 */ /* 0x000ee80000300a00 */
[----:B------:R-:W-:Y:S04]  /*29c90*/  STL.64 [R1+0x23f0], R18 ;  /* 0x0023f01201007387 */ /* 0x000fe80000100a00 */
[----:B------:R0:W-:Y:S04]  /*29ca0*/  STL.64 [R1+0x23e8], R16 ;  /* 0x0023e81001007387 */ /* 0x0001e80000100a00 */
[----:B0-----:R-:W4:Y:S04]  /*29cb0*/  LDL.LU.64 R16, [R1+0x400] ;  /* 0x0004000001107983 */ /* 0x001f280000300a00 */
[----:B------:R-:W4:Y:S04]  /*29cc0*/  LDL.LU.64 R18, [R1+0x408] ;  /* 0x0004080001127983 */ /* 0x000f280000300a00 */
[----:B------:R-:W-:Y:S04]  /*29cd0*/  STL [R1+0x2284], R27 ;  /* 0x0022841b01007387 */ /* 0x000fe80000100800 */
[----:B------:R-:W-:Y:S04]  /*29ce0*/  STL [R1+0x2280], R26 ;  /* 0x0022801a01007387 */ /* 0x000fe80000100800 */
[----:B------:R-:W-:Y:S04]  /*29cf0*/  STL [R1+0x227c], R25 ;  /* 0x00227c1901007387 */ /* 0x000fe80000100800 */
[----:B------:R0:W-:Y:S04]  /*29d00*/  STL [R1+0x2278], R24 ;  /* 0x0022781801007387 */ /* 0x0001e80000100800 */
[----:B0-----:R-:W5:Y:S04]  /*29d10*/  LDL.LU.64 R24, [R1+0x410] ;  /* 0x0004100001187983 */ /* 0x001f680000300a00 */
[----:B------:R-:W5:Y:S04]  /*29d20*/  LDL.LU.64 R26, [R1+0x418] ;  /* 0x00041800011a7983 */ /* 0x000f680000300a00 */
[----:B------:R-:W2:Y:S04]  /*29d30*/  LDL.LU R0, [R1+0x394] ;  /* 0x0003940001007983 */ /* 0x000ea80000300800 */
[----:B------:R-:W2:Y:S04]  /*29d40*/  LDL.LU R22, [R1+0x39c] ;  /* 0x00039c0001167983 */ /* 0x000ea80000300800 */
[----:B------:R-:W2:Y:S01]  /*29d50*/  LDL.LU R23, [R1+0x464] ;  /* 0x0004640001177983 */ /* 0x000ea20000300800 */
[----:B------:R-:W-:-:S02]  /*29d60*/  F2FP.F16.E4M3.UNPACK_B R4, R4 ;  /* 0x00000004ff04723e */ /* 0x000fc400020006ff */
[----:B------:R-:W-:-:S07]  /*29d70*/  F2FP.F16.E4M3.UNPACK_B R5, R5 ;  /* 0x00000005ff05723e */ /* 0x000fce00020006ff */
[C---:B----4-:R-:W-:Y:S01]  /*29d80*/  HMMA.16816.F32 R16, R12.reuse, R4, R16 ;  /* 0x000000040c10723c */ /* 0x050fe20000001810 */
[----:B--2---:R-:W-:Y:S04]  /*29d90*/  STL.64 [R1+0x23e0], R22 ;  /* 0x0023e01601007387 */ /* 0x004fe80000100a00 */
[----:B------:R5:W-:Y:S04]  /*29da0*/  STL.64 [R1+0x23d8], R20 ;  /* 0x0023d81401007387 */ /* 0x000be80000100a00 */
[----:B------:R-:W2:Y:S04]  /*29db0*/  LDL.LU R29, [R1+0x470] ;  /* 0x00047000011d7983 */ /* 0x000ea80000300800 */
[----:B------:R-:W2:Y:S01]  /*29dc0*/  LDL.LU R28, [R1+0x46c] ;  /* 0x00046c00011c7983 */ /* 0x000ea20000300800 */
[----:B-----5:R-:W-:Y:S05]  /*29dd0*/  HMMA.16816.F32 R20, R12, R2, R24 ;  /* 0x000000020c14723c */ /* 0x020fea0000001818 */
[----:B------:R-:W-:-:S02]  /*29de0*/  IMAD.MOV.U32 R27, RZ, RZ, R16 ;  /* 0x000000ffff1b7224 */ /* 0x000fc400078e0010 */
[----:B------:R-:W-:Y:S02]  /*29df0*/  IMAD.MOV.U32 R26, RZ, RZ, R17 ;  /* 0x000000ffff1a7224 */ /* 0x000fe400078e0011 */
[----:B------:R-:W-:Y:S02]  /*29e00*/  IMAD.MOV.U32 R25, RZ, RZ, R18 ;  /* 0x000000ffff197224 */ /* 0x000fe400078e0012 */
[----:B------:R-:W-:-:S08]  /*29e10*/  IMAD.MOV.U32 R24, RZ, RZ, R19 ;  /* 0x000000ffff187224 */ /* 0x000fd000078e0013 */
[----:B------:R-:W-:Y:S04]  /*29e20*/  STL.64 [R1+0x10], R20 ;  /* 0x0000101401007387 */ /* 0x000fe80000100a00 */
[----:B------:R-:W-:Y:S04]  /*29e30*/  STL.64 [R1+0x18], R22 ;  /* 0x0000181601007387 */ /* 0x000fe80000100a00 */
[----:B------:R-:W4:Y:S04]  /*29e40*/  LDL.LU.64 R16, [R1+0x3e0] ;  /* 0x0003e00001107983 */ /* 0x000f280000300a00 */
[----:B------:R-:W5:Y:S01]  /*29e50*/  LDL.LU.64 R18, [R1+0x3e8] ;  /* 0x0003e80001127983 */ /* 0x000f620000300a00 */
[----:B------:R-:W-:-:S02]  /*29e60*/  F2FP.F16.E4M3.UNPACK_B R6, R6 ;  /* 0x00000006ff06723e */ /* 0x000fc400020006ff */
[----:B------:R-:W-:Y:S01]  /*29e70*/  F2FP.F16.E4M3.UNPACK_B R7, R7 ;  /* 0x00000007ff07723e */ /* 0x000fe200020006ff */
[----:B-----5:R-:W-:Y:S04]  /*29e80*/  STL.64 [R1+0x2400], R18 ;  /* 0x0024001201007387 */ /* 0x020fe80000100a00 */
[----:B----4-:R0:W-:Y:S04]  /*29e90*/  STL.64 [R1+0x23f8], R16 ;  /* 0x0023f81001007387 */ /* 0x0101e80000100a00 */
[----:B0-----:R-:W4:Y:S04]  /*29ea0*/  LDL.LU.64 R16, [R1+0x3f0] ;  /* 0x0003f00001107983 */ /* 0x001f280000300a00 */
[----:B------:R-:W4:Y:S04]  /*29eb0*/  LDL.LU.64 R18, [R1+0x3f8] ;  /* 0x0003f80001127983 */ /* 0x000f280000300a00 */
[----:B------:R-:W5:Y:S04]  /*29ec0*/  LDL.LU.64 R20, [R1+0x3d0] ;  /* 0x0003d00001147983 */ /* 0x000f680000300a00 */
[----:B------:R-:W5:Y:S04]  /*29ed0*/  LDL.LU.64 R22, [R1+0x3d8] ;  /* 0x0003d80001167983 */ /* 0x000f680000300a00 */
[----:B------:R-:W-:Y:S04]  /*29ee0*/  STL.64 [R1+0x2290], R26 ;  /* 0x0022901a01007387 */ /* 0x000fe80000100a00 */
[----:B------:R0:W-:Y:S04]  /*29ef0*/  STL.64 [R1+0x2288], R24 ;  /* 0x0022881801007387 */ /* 0x0001e80000100a00 */
[----:B0-----:R-:W2:Y:S04]  /*29f00*/  LDL.LU.64 R24, [R1+0x450] ;  /* 0x0004500001187983 */ /* 0x001ea80000300a00 */
[----:B------:R-:W2:Y:S01]  /*29f10*/  LDL.LU.64 R26, [R1+0x458] ;  /* 0x00045800011a7983 */ /* 0x000ea20000300a00 */
[----:B----4-:R-:W-:-:S15]  /*29f20*/  HMMA.16816.F32 R16, R12, R6, R16 ;  /* 0x000000060c10723c */ /* 0x010fde0000001810 */
[----:B------:R-:W-:-:S04]  /*29f30*/  NOP ;  /* 0x0000000000007918 */ /* 0x000fc80000000000 */
[----:B------:R-:W-:Y:S04]  /*29f40*/  STL.64 [R1+0x30], R16 ;  /* 0x0000301001007387 */ /* 0x000fe80000100a00 */
[----:B------:R0:W-:Y:S04]  /*29f50*/  STL.64 [R1+0x38], R18 ;  /* 0x0000381201007387 */ /* 0x0001e80000100a00 */
[----:B0-----:R-:W4:Y:S04]  /*29f60*/  LDL.LU.64 R18, [R1+0x2400] ;  /* 0x0024000001127983 */ /* 0x001f280000300a00 */
[----:B------:R-:W4:Y:S01]  /*29f70*/  LDL.LU.64 R16, [R1+0x23f8] ;  /* 0x0023f80001107983 */ /* 0x000f220000300a00 */
[----:B---3--:R-:W-:-:S02]  /*29f80*/  F2FP.F16.E4M3.UNPACK_B R8, R8 ;  /* 0x00000008ff08723e */ /* 0x008fc400020006ff */
[----:B------:R-:W-:Y:S02]  /*29f90*/  F2FP.F16.E4M3.UNPACK_B R9, R9 ;  /* 0x00000009ff09723e */ /* 0x000fe400020006ff */
[----:B------:R-:W-:Y:S02]  /*29fa0*/  F2FP.F16.E4M3.UNPACK_B R10, R10 ;  /* 0x0000000aff0a723e */ /* 0x000fe400020006ff */
[----:B------:R-:W-:-:S07]  /*29fb0*/  F2FP.F16.E4M3.UNPACK_B R11, R11 ;  /* 0x0000000bff0b723e */ /* 0x000fce00020006ff */
[C---:B-----5:R-:W-:Y:S01]  /*29fc0*/  HMMA.16816.F32 R20, R12.reuse, R10, R20 ;  /* 0x0000000a0c14723c */ /* 0x060fe20000001814 */
[----:B------:R0:W-:Y:S04]  /*29fd0*/  STL.64 [R1+0x23b0], R6 ;  /* 0x0023b00601007387 */ /* 0x0001e80000100a00 */
[----:B0-----:R-:W3:Y:S04]  /*29fe0*/  LDL.LU R6, [R1+0x460] ;  /* 0x0004600001067983 */ /* 0x001ee80000300800 */
[----:B------:R-:W5:Y:S04]  /*29ff0*/  LDL.LU R7, [R1+0x468] ;  /* 0x0004680001077983 */ /* 0x000f680000300800 */
[----:B------:R0:W-:Y:S04]  /*2a000*/  STL.64 [R1+0x23a8], R4 ;  /* 0x0023a80401007387 */ /* 0x0001e80000100a00 */
[----:B0-----:R-:W2:Y:S01]  /*2a010*/  LDL.LU R5, [R1+0x398] ;  /* 0x0003980001057983 */ /* 0x001ea20000300800 */
[----:B----4-:R-:W-:-:S15]  /*2a020*/  HMMA.16816.F32 R16, R12, R8, R16 ;  /* 0x000000080c10723c */ /* 0x010fde0000001810 */
[----:B------:R-:W-:-:S04]  /*2a030*/  NOP ;  /* 0x0000000000007918 */ /* 0x000fc80000000000 */
[----:B------:R-:W-:Y:S04]  /*2a040*/  STL.64 [R1+0x60], R16 ;  /* 0x0000601001007387 */ /* 0x000fe80000100a00 */
[----:B------:R0:W-:Y:S04]  /*2a050*/  STL.64 [R1+0x68], R18 ;  /* 0x0000681201007387 */ /* 0x0001e80000100a00 */
[----:B0-----:R-:W4:Y:S04]  /*2a060*/  LDL.LU.64 R18, [R1+0x23f0] ;  /* 0x0023f00001127983 */ /* 0x001f280000300a00 */
[----:B------:R-:W3:Y:S04]  /*2a070*/  LDL.LU.64 R16, [R1+0x23e8] ;  /* 0x0023e80001107983 */ /* 0x000ee80000300a00 */
[----:B------:R-:W-:Y:S04]  /*2a080*/  STL.64 [R1+0xe0], R20 ;  /* 0x0000e01401007387 */ /* 0x000fe80000100a00 */
[----:B------:R0:W-:Y:S04]  /*2a090*/  STL.64 [R1+0xe8], R22 ;  /* 0x0000e81601007387 */ /* 0x0001e80000100a00 */
[----:B0-----:R-:W4:Y:S01]  /*2a0a0*/  LDL.LU.64 R22, [R1+0x23e0] ;  /* 0x0023e00001167983 */ /* 0x001f220000300a00 */
[----:B--2---:R-:W-:-:S03]  /*2a0b0*/  IMAD R0, R0, 0x100, R5 ;  /* 0x0000010000007824 */ /* 0x004fc600078e0205 */
[----:B------:R-:W2:Y:S04]  /*2a0c0*/  LDL.LU.64 R20, [R1+0x23d8] ;  /* 0x0023d80001147983 */ /* 0x000ea80000300a00 */
[----:B------:R-:W-:Y:S04]  /*2a0d0*/  STL.64 [R1+0x2390], R10 ;  /* 0x0023900a01007387 */ /* 0x000fe80000100a00 */
[----:B------:R-:W-:Y:S01]  /*2a0e0*/  STL.64 [R1+0x2388], R8 ;  /* 0x0023880801007387 */ /* 0x000fe20000100a00 */
[----:B---3--:R-:W-:Y:S02]  /*2a0f0*/  F2FP.F16.E4M3.UNPACK_B R16, R16 ;  /* 0x00000010ff10723e */ /* 0x008fe400020006ff */
[----:B------:R-:W-:Y:S01]  /*2a100*/  F2FP.F16.E4M3.UNPACK_B R17, R17 ;  /* 0x00000011ff11723e */ /* 0x000fe200020006ff */
[----:B----4-:R-:W-:-:S02]  /*2a110*/  IMAD R22, R22, 0x100, R6 ;  /* 0x0000010016167824 */ /* 0x010fc400078e0206 */
[----:B-----5:R-:W-:-:S04]  /*2a120*/  IMAD R23, R23, 0x100, R7 ;  /* 0x0000010017177824 */ /* 0x020fc800078e0207 */
[----:B------:R-:W-:Y:S01]  /*2a130*/  HMMA.16816.F32 R4, R12, R16, R24 ;  /* 0x000000100c04723c */ /* 0x000fe20000001818 */
[----:B------:R-:W-:Y:S04]  /*2a140*/  STL.64 [R1+0x23d0], R18 ;  /* 0x0023d01201007387 */ /* 0x000fe80000100a00 */
[----:B------:R0:W-:-:S14]  /*2a150*/  STL.64 [R1+0x23c8], R16 ;  /* 0x0023c81001007387 */ /* 0x0001dc0000100a00 */
[----:B------:R1:W-:Y:S04]  /*2a160*/  STL.64 [R1+0x50], R4 ;  /* 0x0000500401007387 */ /* 0x0003e80000100a00 */
[----:B------:R3:W-:Y:S04]  /*2a170*/  STL.64 [R1+0x58], R6 ;  /* 0x0000580601007387 */ /* 0x0007e80000100a00 */
[----:B0-----:R-:W2:Y:S04]  /*2a180*/  LDL.LU.64 R16, [R1+0x3b0] ;  /* 0x0003b00001107983 */ /* 0x001ea80000300a00 */
[----:B------:R-:W2:Y:S04]  /*2a190*/  LDL.LU.64 R18, [R1+0x3b8] ;  /* 0x0003b80001127983 */ /* 0x000ea80000300a00 */
[----:B-1----:R-:W4:Y:S04]  /*2a1a0*/  LDL.LU.64 R4, [R1+0x380] ;  /* 0x0003800001047983 */ /* 0x002f280000300a00 */
[----:B---3--:R-:W3:Y:S04]  /*2a1b0*/  LDL.LU.64 R6, [R1+0x388] ;  /* 0x0003880001067983 */ /* 0x008ee80000300a00 */
[----:B---3--:R-:W-:Y:S04]  /*2a1c0*/  STL.64 [R1+0x23c0], R6 ;  /* 0x0023c00601007387 */ /* 0x008fe80000100a00 */
[----:B----4-:R0:W-:Y:S04]  /*2a1d0*/  STL.64 [R1+0x23b8], R4 ;  /* 0x0023b80401007387 */ /* 0x0101e80000100a00 */
[----:B0-----:R-:W3:Y:S04]  /*2a1e0*/  LDL.LU.64 R4, [R1+0x3a0] ;  /* 0x0003a00001047983 */ /* 0x001ee80000300a00 */
[----:B------:R-:W3:Y:S04]  /*2a1f0*/  LDL.LU.64 R6, [R1+0x3a8] ;  /* 0x0003a80001067983 */ /* 0x000ee80000300a00 */
[----:B------:R-:W4:Y:S04]  /*2a200*/  LDL.LU.64 R8, [R1+0x360] ;  /* 0x0003600001087983 */ /* 0x000f280000300a00 */
[----:B------:R-:W5:Y:S04]  /*2a210*/  LDL.LU.64 R10, [R1+0x368] ;  /* 0x00036800010a7983 */ /* 0x000f680000300a00 */
[----:B-----5:R-:W-:Y:S04]  /*2a220*/  STL.64 [R1+0x23a0], R10 ;  /* 0x0023a00a01007387 */ /* 0x020fe80000100a00 */
[----:B----4-:R0:W-:Y:S04]  /*2a230*/  STL.64 [R1+0x2398], R8 ;  /* 0x0023980801007387 */ /* 0x0101e80000100a00 */
[----:B0-----:R-:W4:Y:S04]  /*2a240*/  LDL.LU.64 R8, [R1+0x370] ;  /* 0x0003700001087983 */ /* 0x001f280000300a00 */
[----:B------:R-:W4:Y:S04]  /*2a250*/  LDL.LU.64 R10, [R1+0x378] ;  /* 0x00037800010a7983 */ /* 0x000f280000300a00 */
[----:B------:R-:W5:Y:S04]  /*2a260*/  LDL.LU.64 R24, [R1+0x440] ;  /* 0x0004400001187983 */ /* 0x000f680000300a00 */
[----:B------:R-:W2:Y:S01]  /*2a270*/  LDL.LU.64 R26, [R1+0x448] ;  /* 0x00044800011a7983 */ /* 0x000ea20000300a00 */
[----:B------:R-:W-:Y:S01]  /*2a280*/  IMAD R28, R28, 0x100, R29 ;  /* 0x000001001c1c7824 */ /* 0x000fe200078e021d */
[----:B------:R-:W-:-:S02]  /*2a290*/  F2FP.F16.E4M3.UNPACK_B R12, R0 ;  /* 0x00000000ff0c723e */ /* 0x000fc400020006ff */
[----:B------:R-:W-:Y:S02]  /*2a2a0*/  F2FP.F16.E4M3.UNPACK_B R13, R22 ;  /* 0x00000016ff0d723e */ /* 0x000fe400020006ff */
[----:B------:R-:W-:Y:S02]  /*2a2b0*/  F2FP.F16.E4M3.UNPACK_B R14, R23 ;  /* 0x00000017ff0e723e */ /* 0x000fe400020006ff */
[----:B------:R-:W-:Y:S01]  /*2a2c0*/  F2FP.F16.E4M3.UNPACK_B R15, R28 ;  /* 0x0000001cff0f723e */ /* 0x000fe200020006ff */
[----:B--2---:R-:W-:Y:S04]  /*2a2d0*/  STL.64 [R1+0x2370], R26 ;  /* 0x0023701a01007387 */ /* 0x004fe80000100a00 */
[----:B-----5:R0:W-:Y:S04]  /*2a2e0*/  STL.64 [R1+0x2368], R24 ;  /* 0x0023681801007387 */ /* 0x0201e80000100a00 */
[----:B0-----:R-:W2:Y:S04]  /*2a2f0*/  LDL.LU.64 R24, [R1+0x2c0] ;  /* 0x0002c00001187983 */ /* 0x001ea80000300a00 */
[----:B------:R-:W5:Y:S01]  /*2a300*/  LDL.LU.64 R26, [R1+0x2c8] ;  /* 0x0002c800011a7983 */ /* 0x000f620000300a00 */
[C---:B------:R-:W-:Y:S03]  /*2a310*/  HMMA.16816.F32 R16, R12.reuse, R20, R16 ;  /* 0x000000140c10723c */ /* 0x040fe60000001810 */
[----:B-----5:R-:W-:Y:S04]  /*2a320*/  STL.64 [R1+0x2380], R26 ;  /* 0x0023801a01007387 */ /* 0x020fe80000100a00 */
[----:B--2---:R0:W-:Y:S04]  /*2a330*/  STL.64 [R1+0x2378], R24 ;  /* 0x0023781801007387 */ /* 0x0041e80000100a00 */
[----:B0-----:R-:W2:Y:S04]  /*2a340*/  LDL.LU.64 R24, [R1+0x2d0] ;  /* 0x0002d00001187983 */ /* 0x001ea80000300a00 */
[----:B------:R-:W2:Y:S04]  /*2a350*/  LDL.LU.64 R26, [R1+0x2d8] ;  /* 0x0002d800011a7983 */ /* 0x000ea80000300a00 */
[----:B------:R-:W5:Y:S04]  /*2a360*/  LDL.LU R0, [R1+0x4a8] ;  /* 0x0004a80001007983 */ /* 0x000f680000300800 */
[----:B------:R-:W2:Y:S04]  /*2a370*/  LDL.LU R22, [R1+0x4b0] ;  /* 0x0004b00001167983 */ /* 0x000ea80000300800 */
[----:B------:R-:W2:Y:S04]  /*2a380*/  LDL.LU R23, [R1+0x4c0] ;  /* 0x0004c00001177983 */ /* 0x000ea80000300800 */
[----:B------:R-:W2:Y:S04]  /*2a390*/  LDL.LU R28, [R1+0x4cc] ;  /* 0x0004cc00011c7983 */ /* 0x000ea80000300800 */
[----:B------:R-:W-:Y:S04]  /*2a3a0*/  STL.64 [R1+0xd0], R16 ;  /* 0x0000d01001007387 */ /* 0x000fe80000100a00 */
[----:B------:R0:W-:Y:S04]  /*2a3b0*/  STL.64 [R1+0xd8], R18 ;  /* 0x0000d81201007387 */ /* 0x0001e80000100a00 */
[----:B0-----:R-:W3:Y:S04]  /*2a3c0*/  LDL.LU.64 R18, [R1+0x23d0] ;  /* 0x0023d00001127983 */ /* 0x001ee80000300a00 */
[----:B------:R-:W2:Y:S01]  /*2a3d0*/  LDL.LU.64 R16, [R1+0x23c8] ;  /* 0x0023c80001107983 */ /* 0x000ea20000300a00 */
[----:B---3--:R-:W-:-:S15]  /*2a3e0*/  HMMA.16816.F32 R4, R12, R18, R4 ;  /* 0x000000120c04723c */ /* 0x008fde0000001804 */
[----:B------:R-:W-:-:S04]  /*2a3f0*/  NOP ;  /* 0x0000000000007918 */ /* 0x000fc80000000000 */
[----:B------:R-:W-:Y:S04]  /*2a400*/  STL.64 [R1+0xc0], R4 ;  /* 0x0000c00401007387 */ /* 0x000fe80000100a00 */
[----:B------:R0:W-:Y:S04]  /*2a410*/  STL.64 [R1+0xc8], R6 ;  /* 0x0000c80601007387 */ /* 0x0001e80000100a00 */
[----:B0-----:R-:W3:Y:S04]  /*2a420*/  LDL.LU.64 R6, [R1+0x23c0] ;  /* 0x0023c00001067983 */ /* 0x001ee80000300a00 */
[----:B------:R-:W3:Y:S04]  /*2a430*/  LDL.LU.64 R4, [R1+0x23b8] ;  /* 0x0023b80001047983 */ /* 0x000ee80000300a00 */
[----:B------:R-:W2:Y:S01]  /*2a440*/  LDL.LU R29, [R1+0x5a4] ;  /* 0x0005a400011d7983 */ /* 0x000ea20000300800 */
[----:B---3--:R-:W-:-:S15]  /*2a450*/  HMMA.16816.F32 R4, R12, R2, R4 ;  /* 0x000000020c04723c */ /* 0x008fde0000001804 */
[----:B------:R-:W-:-:S04]  /*2a460*/  NOP ;  /* 0x0000000000007918 */ /* 0x000fc80000000000 */
[----:B------:R-:W-:Y:S04]  /*2a470*/  STL.64 [R1+0xb0], R4 ;  /* 0x0000b00401007387 */ /* 0x000fe80000100a00 */
[----:B------:R0:W-:Y:S04]  /*2a480*/  STL.64 [R1+0xb8], R6 ;  /* 0x0000b80601007387 */ /* 0x0001e80000100a00 */
[----:B0-----:R-:W3:Y:S04]  /*2a490*/  LDL.LU.64 R6, [R1+0x23b0] ;  /* 0x0023b00001067983 */ /* 0x001ee80000300a00 */
[----:B------:R-:W4:Y:S02]  /*2a4a0*/  LDL.LU.64 R4, [R1+0x23a8] ;  /* 0x0023a80001047983 */ /* 0x000f240000300a00 */
[----:B----4-:R-:W-:-:S15]  /*2a4b0*/  HMMA.16816.F32 R8, R12, R4, R8 ;  /* 0x000000040c08723c */ /* 0x010fde0000001808 */
[----:B------:R-:W-:-:S04]  /*2a4c0*/  NOP ;  /* 0x0000000000007918 */ /* 0x000fc80000000000 */
[----:B------:R-:W-:Y:S04]  /*2a4d0*/  STL.64 [R1+0xa0], R8 ;  /* 0x0000a00801007387 */ /* 0x000fe80000100a00 */
[----:B------:R0:W-:Y:S04]  /*2a4e0*/  STL.64 [R1+0xa8], R10 ;  /* 0x0000a80a01007387 */ /* 0x0001e80000100a00 */
[----:B0-----:R-:W3:Y:S04]  /*2a4f0*/  LDL.LU.64 R10, [R1+0x23a0] ;  /* 0x0023a000010a7983 */ /* 0x001ee80000300a00 */
[----:B------:R-:W3:Y:S02]  /*2a500*/  LDL.LU.64 R8, [R1+0x2398] ;  /* 0x0023980001087983 */ /* 0x000ee40000300a00 */
[----:B---3--:R-:W-:-:S15]  /*2a510*/  HMMA.16816.F32 R8, R12, R6, R8 ;  /* 0x000000060c08723c */ /* 0x008fde0000001808 */
[----:B------:R-:W-:-:S04]  /*2a520*/  NOP ;  /* 0x0000000000007918 */ /* 0x000fc80000000000 */
[----:B------:R-:W-:Y:S04]  /*2a530*/  STL.64 [R1+0x90], R8 ;  /* 0x0000900801007387 */ /* 0x000fe80000100a00 */
[----:B------:R0:W-:Y:S04]  /*2a540*/  STL.64 [R1+0x98], R10 ;  /* 0x0000980a01007387 */ /* 0x0001e80000100a00 */
[----:B0-----:R-:W3:Y:S04]  /*2a550*/  LDL.LU.64 R10, [R1+0x2390] ;  /* 0x00239000010a7983 */ /* 0x001ee80000300a00 */
[----:B------:R-:W2:Y:S04]  /*2a560*/  LDL.LU.64 R8, [R1+0x2388] ;  /* 0x0023880001087983 */ /* 0x000ea80000300a00 */
[----:B------:R0:W-:Y:S04]  /*2a570*/  STL.64 [R1+0x2340], R6 ;  /* 0x0023400601007387 */ /* 0x0001e80000100a00 */
[----:B0-----:R-:W4:Y:S04]  /*2a580*/  LDL.LU R6, [R1+0x4c4] ;  /* 0x0004c40001067983 */ /* 0x001f280000300800 */
[----:B------:R-:W3:Y:S04]  /*2a590*/  LDL.LU R7, [R1+0x4d4] ;  /* 0x0004d40001077983 */ /* 0x000ee80000300800 */
[----:B------:R0:W-:Y:S04]  /*2a5a0*/  STL.64 [R1+0x2338], R4 ;  /* 0x0023380401007387 */ /* 0x0001e80000100a00 */
[----:B0-----:R-:W5:Y:S04]  /*2a5b0*/  LDL.LU R4, [R1+0x4ac] ;  /* 0x0004ac0001047983 */ /* 0x001f680000300800 */
[----:B------:R-:W3:Y:S01]  /*2a5c0*/  LDL.LU R5, [R1+0x4b4] ;  /* 0x0004b40001057983 */ /* 0x000ee20000300800 */
[----:B--2---:R-:W-:-:S15]  /*2a5d0*/  HMMA.16816.F32 R24, R12, R8, R24 ;  /* 0x000000080c18723c */ /* 0x004fde0000001818 */
        /* <DEDUP_REMOVED lines=9> */
[----:B0-----:R-:W2:Y:S04]  /*2a670*/  LDL.LU.64 R26, [R1+0x2370] ;  /* 0x00237000011a7983 */ /* 0x001ea80000300a00 */
[----:B------:R-:W2:Y:S01]  /*2a680*/  LDL.LU.64 R24, [R1+0x2368] ;  /* 0x0023680001187983 */ /* 0x000ea20000300a00 */
[----:B-----5:R-:W-:-:S02]  /*2a690*/  IMAD R0, R0, 0x100, R4 ;  /* 0x0000010000007824 */ /* 0x020fc400078e0204 */
[----:B------:R-:W-:Y:S02]  /*2a6a0*/  IMAD R22, R22, 0x100, R5 ;  /* 0x0000010016167824 */ /* 0x000fe400078e0205 */
[----:B----4-:R-:W-:Y:S02]  /*2a6b0*/  IMAD R23, R23, 0x100, R6 ;  /* 0x0000010017177824 */ /* 0x010fe400078e0206 */
[----:B------:R-:W-:Y:S01]  /*2a6c0*/  IMAD R28, R28, 0x100, R7 ;  /* 0x000001001c1c7824 */ /* 0x000fe200078e0207 */
[----:B------:R-:W-:Y:S04]  /*2a6d0*/  STL.64 [R1+0x2320], R10 ;  /* 0x0023200a01007387 */ /* 0x000fe80000100a00 */
[----:B------:R-:W-:Y:S04]  /*2a6e0*/  STL.64 [R1+0x2318], R8 ;  /* 0x0023180801007387 */ /* 0x000fe80000100a00 */
[----:B------:R-:W-:Y:S04]  /*2a6f0*/  STL.64 [R1+0x2360], R18 ;  /* 0x0023601201007387 */ /* 0x000fe80000100a00 */
[----:B------:R0:W-:Y:S01]  /*2a700*/  STL.64 [R1+0x2358], R16 ;  /* 0x0023581001007387 */ /* 0x0001e20000100a00 */
[----:B--2---:R-:W-:-:S15]  /*2a710*/  HMMA.16816.F32 R4, R12, R16, R24 ;  /* 0x000000100c04723c */ /* 0x004fde0000001818 */
[----:B------:R-:W-:-:S04]  /*2a720*/  NOP ;  /* 0x0000000000007918 */ /* 0x000fc80000000000 */
[----:B------:R1:W-:Y:S04]  /*2a730*/  STL.64 [R1+0x40], R4 ;  /* 0x0000400401007387 */ /* 0x0003e80000100a00 */
[----:B------:R2:W-:Y:S04]  /*2a740*/  STL.64 [R1+0x48], R6 ;  /* 0x0000480601007387 */ /* 0x0005e80000100a00 */
[----:B0-----:R-:W3:Y:S04]  /*2a750*/  LDL.LU.64 R16, [R1+0x2b0] ;  /* 0x0002b00001107983 */ /* 0x001ee80000300a00 */
[----:B------:R-:W3:Y:S04]  /*2a760*/  LDL.LU.64 R18, [R1+0x2b8] ;  /* 0x0002b80001127983 */ /* 0x000ee80000300a00 */
[----:B-1----:R-:W4:Y:S04]  /*2a770*/  LDL.LU.64 R4, [R1+0x290] ;  /* 0x0002900001047983 */ /* 0x002f280000300a00 */
[----:B--2---:R-:W2:Y:S04]  /*2a780*/  LDL.LU.64 R6, [R1+0x298] ;  /* 0x0002980001067983 */ /* 0x004ea80000300a00 */
[----:B--2---:R-:W-:Y:S04]  /*2a790*/  STL.64 [R1+0x2350], R6 ;  /* 0x0023500601007387 */ /* 0x004fe80000100a00 */
[----:B----4-:R0:W-:Y:S04]  /*2a7a0*/  STL.64 [R1+0x2348], R4 ;  /* 0x0023480401007387 */ /* 0x0101e80000100a00 */
[----:B0-----:R-:W2:Y:S04]  /*2a7b0*/  LDL.LU.64 R4, [R1+0x2a0] ;  /* 0x0002a00001047983 */ /* 0x001ea80000300a00 */
[----:B------:R-:W2:Y:S04]  /*2a7c0*/  LDL.LU.64 R6, [R1+0x2a8] ;  /* 0x0002a80001067983 */ /* 0x000ea80000300a00 */
        /* <DEDUP_REMOVED lines=16> */
[C---:B---3--:R-:W-:Y:S03]  /*2a8d0*/  HMMA.16816.F32 R16, R12.reuse, R20, R16 ;  /* 0x000000140c10723c */ /* 0x048fe60000001810 */
[----:B-----5:R-:W-:Y:S04]  /*2a8e0*/  STL.64 [R1+0x2310], R26 ;  /* 0x0023101a01007387 */ /* 0x020fe80000100a00 */
[----:B--2---:R0:W-:Y:S04]  /*2a8f0*/  STL.64 [R1+0x2308], R24 ;  /* 0x0023081801007387 */ /* 0x0041e80000100a00 */
[----:B0-----:R-:W2:Y:S04]  /*2a900*/  LDL.LU.64 R24, [R1+0x260] ;  /* 0x0002600001187983 */ /* 0x001ea80000300a00 */
[----:B------:R-:W2:Y:S04]  /*2a910*/  LDL.LU.64 R26, [R1+0x268] ;  /* 0x00026800011a7983 */ /* 0x000ea80000300a00 */
[----:B------:R-:W3:Y:S04]  /*2a920*/  LDL.LU R0, [R1+0x574] ;  /* 0x0005740001007983 */ /* 0x000ee80000300800 */
[----:B------:R-:W5:Y:S04]  /*2a930*/  LDL.LU R22, [R1+0x580] ;  /* 0x0005800001167983 */ /* 0x000f680000300800 */
[----:B------:R-:W2:Y:S04]  /*2a940*/  LDL.LU R23, [R1+0x590] ;  /* 0x0005900001177983 */ /* 0x000ea80000300800 */
[----:B------:R-:W2:Y:S04]  /*2a950*/  LDL.LU R28, [R1+0x5a8] ;  /* 0x0005a800011c7983 */ /* 0x000ea80000300800 */
[----:B------:R-:W-:Y:S04]  /*2a960*/  STL.64 [R1+0xf0], R16 ;  /* 0x0000f01001007387 */ /* 0x000fe80000100a00 */
[----:B------:R0:W-:Y:S04]  /*2a970*/  STL.64 [R1+0xf8], R18 ;  /* 0x0000f81201007387 */ /* 0x0001e80000100a00 */
[----:B0-----:R-:W2:Y:S04]  /*2a980*/  LDL.LU.64 R18, [R1+0x2360] ;  /* 0x0023600001127983 */ /* 0x001ea80000300a00 */
[----:B------:R-:W3:Y:S01]  /*2a990*/  LDL.LU.64 R16, [R1+0x2358] ;  /* 0x0023580001107983 */ /* 0x000ee20000300a00 */
[----:B--2---:R-:W-:-:S15]  /*2a9a0*/  HMMA.16816.F32 R4, R12, R18, R4 ;  /* 0x000000120c04723c */ /* 0x004fde0000001804 */
[----:B------:R-:W-:-:S04]  /*2a9b0*/  NOP ;  /* 0x0000000000007918 */ /* 0x000fc80000000000 */
[----:B------:R-:W-:Y:S04]  /*2a9c0*/  STL.64 [R1+0x100], R4 ;  /* 0x0001000401007387 */ /* 0x000fe80000100a00 */
[----:B------:R0:W-:Y:S04]  /*2a9d0*/  STL.64 [R1+0x108], R6 ;  /* 0x0001080601007387 */ /* 0x0001e80000100a00 */
[----:B0-----:R-:W2:Y:S04]  /*2a9e0*/  LDL.LU.64 R6, [R1+0x2350] ;  /* 0x0023500001067983 */ /* 0x001ea80000300a00 */
[----:B------:R-:W2:Y:S02]  /*2a9f0*/  LDL.LU.64 R4, [R1+0x2348] ;  /* 0x0023480001047983 */ /* 0x000ea40000300a00 */
[----:B--2---:R-:W-:-:S15]  /*2aa00*/  HMMA.16816.F32 R4, R12, R2, R4 ;  /* 0x000000020c04723c */ /* 0x004fde0000001804 */
[----:B------:R-:W-:-:S04]  /*2aa10*/  NOP ;  /* 0x0000000000007918 */ /* 0x000fc80000000000 */
[----:B------:R-:W-:Y:S04]  /*2aa20*/  STL.64 [R1+0x120], R4 ;  /* 0x0001200401007387 */ /* 0x000fe80000100a00 */
[----:B------:R0:W-:Y:S04]  /*2aa30*/  STL.64 [R1+0x128], R6 ;  /* 0x0001280601007387 */ /* 0x0001e80000100a00 */
[----:B0-----:R-:W2:Y:S04]  /*2aa40*/  LDL.LU.64 R6, [R1+0x2340] ;  /* 0x0023400001067983 */ /* 0x001ea80000300a00 */
[----:B------:R-:W4:Y:S02]  /*2aa50*/  LDL.LU.64 R4, [R1+0x2338] ;  /* 0x0023380001047983 */ /* 0x000f240000300a00 */
[----:B----4-:R-:W-:-:S15]  /*2aa60*/  HMMA.16816.F32 R8, R12, R4, R8 ;  /* 0x000000040c08723c */ /* 0x010fde0000001808 */
        /* <DEDUP_REMOVED lines=10> */
[----:B------:R-:W4:Y:S04]  /*2ab10*/  LDL.LU.64 R8, [R1+0x2318] ;  /* 0x0023180001087983 */ /* 0x000f280000300a00 */
[----:B------:R0:W-:Y:S04]  /*2ab20*/  STL.64 [R1+0x22d0], R6 ;  /* 0x0022d00601007387 */ /* 0x0001e80000100a00 */
[----:B0-----:R-:W5:Y:S04]  /*2ab30*/  LDL.LU R6, [R1+0x588] ;  /* 0x0005880001067983 */ /* 0x001f680000300800 */
[----:B------:R-:W2:Y:S04]  /*2ab40*/  LDL.LU R7, [R1+0x594] ;  /* 0x0005940001077983 */ /* 0x000ea80000300800 */
[----:B------:R0:W-:Y:S04]  /*2ab50*/  STL.64 [R1+0x22c8], R4 ;  /* 0x0022c80401007387 */ /* 0x0001e80000100a00 */
[----:B0-----:R-:W3:Y:S01]  /*2ab60*/  LDL.LU R5, [R1+0x578] ;  /* 0x0005780001057983 */ /* 0x001ee20000300800 */
        /* <DEDUP_REMOVED lines=11> */
[----:B------:R-:W2:Y:S01]  /*2ac20*/  LDL.LU.64 R24, [R1+0x22f8] ;  /* 0x0022f80001187983 */ /* 0x000ea20000300a00 */
[----:B---3--:R-:W-:-:S02]  /*2ac30*/  IMAD R0, R0, 0x100, R5 ;  /* 0x0000010000007824 */ /* 0x008fc400078e0205 */
[----:B-----5:R-:W-:Y:S02]  /*2ac40*/  IMAD R22, R22, 0x100, R6 ;  /* 0x0000010016167824 */ /* 0x020fe400078e0206 */
        /* <DEDUP_REMOVED lines=18> */
[----:B------:R-:W5:Y:S01]  /*2ad70*/  LDL.LU.64 R10, [R1+0x248] ;  /* 0x00024800010a7983 */ /* 0x000f620000300a00 */
[----:B------:R-:W-:-:S03]  /*2ad80*/  IMAD R28, R29, 0x100, R28 ;  /* 0x000001001d1c7824 */ /* 0x000fc600078e021c */
        /* <DEDUP_REMOVED lines=9> */
[----:B------:R-:W-:-:S07]  /*2ae20*/  F2FP.F16.E4M3.UNPACK_B R15, R28 ;  /* 0x0000001cff0f723e */ /* 0x000fce00020006ff */
[C---:B---3--:R-:W-:Y:S01]  /*2ae30*/  HMMA.16816.F32 R20, R12.reuse, R20, R16 ;  /* 0x000000140c14723c */ /* 0x048fe20000001810 */
[----:B--2---:R-:W-:Y:S04]  /*2ae40*/  STL.64 [R1+0x22a0], R26 ;  /* 0x0022a01a01007387 */ /* 0x004fe80000100a00 */
[----:B-----5:R0:W-:Y:S04]  /*2ae50*/  STL.64 [R1+0x2298], R24 ;  /* 0x0022981801007387 */ /* 0x0201e80000100a00 */
[----:B0-----:R-:W2:Y:S04]  /*2ae60*/  LDL.LU.64 R24, [R1+0x220] ;  /* 0x0002200001187983 */ /* 0x001ea80000300a00 */
[----:B------:R-:W2:Y:S04]  /*2ae70*/  LDL.LU.64 R26, [R1+0x228] ;  /* 0x00022800011a7983 */ /* 0x000ea80000300a00 */
[----:B------:R-:W3:Y:S04]  /*2ae80*/  LDL.LU R0, [R1+0x638] ;  /* 0x0006380001007983 */ /* 0x000ee80000300800 */
[----:B------:R-:W5:Y:S04]  /*2ae90*/  LDL.LU R28, [R1+0x650] ;  /* 0x00065000011c7983 */ /* 0x000f680000300800 */
[----:B------:R-:W2:Y:S04]  /*2aea0*/  LDL.LU.64 R18, [R1+0x22f0] ;  /* 0x0022f00001127983 */ /* 0x000ea80000300a00 */
[----:B------:R-:W3:Y:S04]  /*2aeb0*/  LDL.LU.64 R16, [R1+0x22e8] ;  /* 0x0022e80001107983 */ /* 0x000ee80000300a00 */
[----:B------:R0:W-:Y:S04]  /*2aec0*/  STL.64 [R1+0x200], R20 ;  /* 0x0002001401007387 */ /* 0x0001e80000100a00 */
[----:B------:R1:W-:Y:S04]  /*2aed0*/  STL.64 [R1+0x208], R22 ;  /* 0x0002081601007387 */ /* 0x0003e80000100a00 */
[----:B0-----:R-:W3:Y:S04]  /*2aee0*/  LDL.LU.64 R20, [R1+0x230] ;  /* 0x0002300001147983 */ /* 0x001ee80000300a00 */
[----:B-1----:R-:W3:Y:S01]  /*2aef0*/  LDL.LU.64 R22, [R1+0x238] ;  /* 0x0002380001167983 */ /* 0x002ee20000300a00 */
[----:B--2---:R-:W-:-:S15]  /*2af00*/  HMMA.16816.F32 R4, R12, R18, R4 ;  /* 0x000000120c04723c */ /* 0x004fde0000001804 */
[----:B------:R-:W-:-:S04]  /*2af10*/  NOP ;  /* 0x0000000000007918 */ /* 0x000fc80000000000 */
[----:B------:R-:W-:Y:S04]  /*2af20*/  STL.64 [R1+0x1f0], R4 ;  /* 0x0001f00401007387 */ /* 0x000fe80000100a00 */
[----:B------:R0:W-:Y:S04]  /*2af30*/  STL.64 [R1+0x1f8], R6 ;  /* 0x0001f80601007387 */ /* 0x0001e80000100a00 */
[----:B0-----:R-:W2:Y:S04]  /*2af40*/  LDL.LU.64 R6, [R1+0x22e0] ;  /* 0x0022e00001067983 */ /* 0x001ea80000300a00 */
[----:B------:R-:W2:Y:S04]  /*2af50*/  LDL.LU.64 R4, [R1+0x22d8] ;  /* 0x0022d80001047983 */ /* 0x000ea80000300a00 */
[----:B------:R-:W3:Y:S04]  /*2af60*/  LDL.LU R18, [R1+0x648] ;  /* 0x0006480001127983 */ /* 0x000ee80000300800 */
[----:B------:R-:W5:Y:S01]  /*2af70*/  LDL.LU R19, [R1+0x654] ;  /* 0x0006540001137983 */ /* 0x000f620000300800 */
[----:B--2---:R-:W-:-:S15]  /*2af80*/  HMMA.16816.F32 R4, R12, R2, R4 ;  /* 0x000000020c04723c */ /* 0x004fde0000001804 */
[----:B------:R-:W-:-:S04]  /*2af90*/  NOP ;  /* 0x0000000000007918 */ /* 0x000fc80000000000 */
[----:B------:R-:W-:Y:S04]  /*2afa0*/  STL.64 [R1+0x1e0], R4 ;  /* 0x0001e00401007387 */ /* 0x000fe80000100a00 */
[----:B------:R0:W-:Y:S04]  /*2afb0*/  STL.64 [R1+0x1e8], R6 ;  /* 0x0001e80601007387 */ /* 0x0001e80000100a00 */
[----:B0-----:R-:W2:Y:S04]  /*2afc0*/  LDL.LU.64 R6, [R1+0x22d0] ;  /* 0x0022d00001067983 */ /* 0x001ea80000300a00 */
[----:B------:R-:W4:Y:S04]  /*2afd0*/  LDL.LU.64 R4, [R1+0x22c8] ;  /* 0x0022c80001047983 */ /* 0x000f280000300a00 */
[----:B------:R-:W2:Y:S04]  /*2afe0*/  LDL.LU R2, [R1+0x640] ;  /* 0x0006400001027983 */ /* 0x000ea80000300800 */
[----:B------:R-:W3:Y:S01]  /*2aff0*/  LDL.LU R3, [R1+0x64c] ;  /* 0x00064c0001037983 */ /* 0x000ee20000300800 */
[----:B----4-:R-:W-:-:S15]  /*2b000*/  HMMA.16816.F32 R8, R12, R4, R8 ;  /* 0x000000040c08723c */ /* 0x010fde0000001808 */
[----:B------:R-:W-:-:S04]  /*2b010*/  NOP ;  /* 0x0000000000007918 */ /* 0x000fc80000000000 */
[----:B------:R-:W-:Y:S04]  /*2b020*/  STL.64 [R1+0x1d0], R8 ;  /* 0x0001d00801007387 */ /* 0x000fe80000100a00 */
[----:B------:R0:W-:Y:S04]  /*2b030*/  STL.64 [R1+0x1d8], R10 ;  /* 0x0001d80a01007387 */ /* 0x0001e80000100a00 */
[----:B0-----:R-:W2:Y:S04]  /*2b040*/  LDL.LU.64 R10, [R1+0x22c0] ;  /* 0x0022c000010a7983 */ /* 0x001ea80000300a00 */
[----:B------:R-:W2:Y:S04]  /*2b050*/  LDL.LU.64 R8, [R1+0x22b8] ;  /* 0x0022b80001087983 */ /* 0x000ea80000300a00 */
[----:B------:R-:W4:Y:S04]  /*2b060*/  LDL.LU R4, [R1+0x63c] ;  /* 0x00063c0001047983 */ /* 0x000f280000300800 */
[----:B------:R-:W3:Y:S01]  /*2b070*/  LDL.LU R5, [R1+0x644] ;  /* 0x0006440001057983 */ /* 0x000ee20000300800 */
        /* <DEDUP_REMOVED lines=9> */
[----:B------:R0:W-:Y:S01]  /*2b110*/  STL [R1+0x1b8], R26 ;  /* 0x0001b81a01007387 */ /* 0x0001e20000100800 */
[----:B------:R-:W-:-:S03]  /*2b120*/  IMAD.MOV.U32 R29, RZ, RZ, R27 ;  /* 0x000000ffff1d7224 */ /* 0x000fc600078e001b */
[----:B0-----:R-:W2:Y:S04]  /*2b130*/  LDL.LU.64 R26, [R1+0x22a0] ;  /* 0x0022a000011a7983 */ /* 0x001ea80000300a00 */
[----:B------:R-:W2:Y:S04]  /*2b140*/  LDL.LU.64 R24, [R1+0x2298] ;  /* 0x0022980001187983 */ /* 0x000ea80000300a00 */
[----:B------:R-:W-:Y:S01]  /*2b150*/  STL [R1+0x2140], R29 ;  /* 0x0021401d01007387 */ /* 0x000fe20000100800 */
[----:B---3--:R-:W-:Y:S02]  /*2b160*/  IMAD R3, R18, 0x100, R3 ;  /* 0x0000010012037824 */ /* 0x008fe400078e0203 */
[----:B------:R-:W-:Y:S01]  /*2b170*/  IMAD R2, R2, 0x100, R5 ;  /* 0x0000010002027824 */ /* 0x000fe200078e0205 */
[----:B--2---:R-:W-:Y:S01]  /*2b180*/  HMMA.16816.F32 R8, R12, R10, R24 ;  /* 0x0000000a0c08723c */ /* 0x004fe20000001818 */
[----:B------:R-:W2:Y:S04]  /*2b190*/  LDL.LU.64 R26, [R1+0x2290] ;  /* 0x00229000011a7983 */ /* 0x000ea80000300a00 */
[----:B------:R-:W3:-:S14]  /*2b1a0*/  LDL.LU.64 R24, [R1+0x2288] ;  /* 0x0022880001187983 */ /* 0x000edc0000300a00 */
[----:B------:R-:W-:Y:S04]  /*2b1b0*/  STL.64 [R1+0x1a0], R8 ;  /* 0x0001a00801007387 */ /* 0x000fe80000100a00 */
[----:B------:R0:W-:Y:S02]  /*2b1c0*/  STL.64 [R1+0x1a8], R10 ;  /* 0x0001a80a01007387 */ /* 0x0001e40000100a00 */
[----:B0-----:R-:W-:-:S15]  /*2b1d0*/  HMMA.16816.F32 R8, R12, R16, R20 ;  /* 0x000000100c08723c */ /* 0x001fde0000001814 */
[----:B------:R-:W-:-:S04]  /*2b1e0*/  NOP ;  /* 0x0000000000007918 */ /* 0x000fc80000000000 */
[----:B------:R0:W-:Y:S04]  /*2b1f0*/  STL.64 [R1+0x170], R8 ;  /* 0x0001700801007387 */ /* 0x0001e80000100a00 */
[----:B------:R3:W-:Y:S04]  /*2b200*/  STL [R1+0x178], R10 ;  /* 0x0001780a01007387 */ /* 0x0007e80000100800 */
[----:B------:R-:W2:Y:S04]  /*2b210*/  LDL.LU R20, [R1+0x2e0] ;  /* 0x0002e00001147983 */ /* 0x000ea80000300800 */
[----:B------:R-:W2:Y:S04]  /*2b220*/  LDL.LU R21, [R1+0x2e4] ;  /* 0x0002e40001157983 */ /* 0x000ea80000300800 */
[----:B------:R-:W2:Y:S04]  /*2b230*/  LDL.LU R18, [R1+0x2f0] ;  /* 0x0002f00001127983 */ /* 0x000ea80000300800 */
[----:B------:R-:W2:Y:S04]  /*2b240*/  LDL.LU R5, [R1+0x314] ;  /* 0x0003140001057983 */ /* 0x000ea80000300800 */
[----:B------:R-:W2:Y:S04]  /*2b250*/  LDL.LU R6, [R1+0x320] ;  /* 0x0003200001067983 */ /* 0x000ea80000300800 */
[----:B------:R-:W2:Y:S04]  /*2b260*/  LDL.LU R7, [R1+0x324] ;  /* 0x0003240001077983 */ /* 0x000ea80000300800 */
[----:B0-----:R-:W2:Y:S04]  /*2b270*/  LDL.LU R8, [R1+0x330] ;  /* 0x0003300001087983 */ /* 0x001ea80000300800 */
[----:B------:R-:W2:Y:S01]  /*2b280*/  LDL.LU R9, [R1+0x334] ;  /* 0x0003340001097983 */ /* 0x000ea20000300800 */
[----:B------:R-:W-:-:S02]  /*2b290*/  IMAD.MOV.U32 R29, RZ, RZ, R11 ;  /* 0x000000ffff1d7224 */ /* 0x000fc400078e000b */
[----:B----4-:R-:W-:Y:S02]  /*2b2a0*/  IMAD R0, R0, 0x100, R4 ;  /* 0x0000010000007824 */ /* 0x010fe400078e0204 */
[----:B-----5:R-:W-:Y:S02]  /*2b2b0*/  IMAD R4, R28, 0x100, R19 ;  /* 0x000001001c047824 */ /* 0x020fe400078e0213 */
[----:B---3--:R-:W-:Y:S02]  /*2b2c0*/  IMAD.MOV.U32 R10, RZ, RZ, R25 ;  /* 0x000000ffff0a7224 */ /* 0x008fe400078e0019 */
[----:B------:R-:W-:Y:S01]  /*2b2d0*/  IMAD.MOV.U32 R11, RZ, RZ, R24 ;  /* 0x000000ffff0b7224 */ /* 0x000fe200078e0018 */
[----:B--2---:R0:W-:Y:S02]  /*2b2e0*/  STL.64 [R1+0x2240], R8 ;  /* 0x0022400801007387 */ /* 0x0041e40000100a00 */
[----:B0-----:R-:W-:Y:S02]  /*2b2f0*/  IMAD.MOV.U32 R8, RZ, RZ, R27 ;  /* 0x000000ffff087224 */ /* 0x001fe400078e001b */
[----:B------:R-:W-:Y:S01]  /*2b300*/  IMAD.MOV.U32 R9, RZ, RZ, R26 ;  /* 0x000000ffff097224 */ /* 0x000fe200078e001a */
[----:B------:R-:W2:Y:S04]  /*2b310*/  LDL.LU R27, [R1+0x2284] ;  /* 0x00228400011b7983 */ /* 0x000ea80000300800 */
[----:B------:R-:W3:Y:S04]  /*2b320*/  LDL.LU R26, [R1+0x2280] ;  /* 0x00228000011a7983 */ /* 0x000ee80000300800 */
[----:B------:R-:W4:Y:S04]  /*2b330*/  LDL.LU R25, [R1+0x227c] ;  /* 0x00227c0001197983 */ /* 0x000f280000300800 */
[----:B------:R-:W5:Y:S04]  /*2b340*/  LDL.LU R24, [R1+0x2278] ;  /* 0x0022780001187983 */ /* 0x000f680000300800 */
[----:B------:R-:W2:Y:S04]  /*2b350*/  LDL.LU R19, [R1+0x2f4] ;  /* 0x0002f40001137983 */ /* 0x000ea80000300800 */
[----:B------:R-:W2:Y:S04]  /*2b360*/  LDL.LU R16, [R1+0x304] ;  /* 0x0003040001107983 */ /* 0x000ea80000300800 */
[----:B------:R-:W2:Y:S04]  /*2b370*/  LDL.LU R17, [R1+0x310] ;  /* 0x0003100001117983 */ /* 0x000ea80000300800 */
[----:B------:R-:W-:Y:S04]  /*2b380*/  STL.64 [R1+0x2250], R10 ;  /* 0x0022500a01007387 */ /* 0x000fe80000100a00 */
[----:B------:R0:W-:Y:S04]  /*2b390*/  STL.64 [R1+0x2248], R8 ;  /* 0x0022480801007387 */ /* 0x0001e80000100a00 */
[----:B0-----:R-:W2:Y:S04]  /*2b3a0*/  LDL.LU R8, [R1+0x10] ;  /* 0x0000100001087983 */ /* 0x001ea80000300800 */
[----:B------:R-:W2:Y:S04]  /*2b3b0*/  LDL.LU R9, [R1+0x14] ;  /* 0x0000140001097983 */ /* 0x000ea80000300800 */
[----:B------:R-:W2:Y:S04]  /*2b3c0*/  LDL.LU R10, [R1+0x18] ;  /* 0x00001800010a7983 */ /* 0x000ea80000300800 */
[----:B------:R-:W2:Y:S01]  /*2b3d0*/  LDL.LU R11, [R1+0x1c] ;  /* 0x00001c00010b7983 */ /* 0x000ea20000300800 */
[----:B------:R-:W-:-:S03]  /*2b3e0*/  F2FP.F16.E4M3.UNPACK_B R12, R0 ;  /* 0x00000000ff0c723e */ /* 0x000fc600020006ff */
[----:B--2---:R-:W-:Y:S04]  /*2b3f0*/  STL.64 [R1+0x2260], R10 ;  /* 0x0022600a01007387 */ /* 0x004fe80000100a00 */
[----:B------:R5:W-:Y:S02]  /*2b400*/  STL.64 [R1+0x2258], R8 ;  /* 0x0022580801007387 */ /* 0x000be40000100a00 */
[----:B-----5:R-:W-:Y:S02]  /*2b410*/  IMAD.MOV.U32 R8, RZ, RZ, R24 ;  /* 0x000000ffff087224 */ /* 0x020fe400078e0018 */
[----:B----4-:R-:W-:Y:S01]  /*2b420*/  IMAD.MOV.U32 R9, RZ, RZ, R25 ;  /* 0x000000ffff097224 */ /* 0x010fe200078e0019 */
[----:B------:R-:W2:Y:S04]  /*2b430*/  LDL.LU R24, [R1+0x2274] ;  /* 0x0022740001187983 */ /* 0x000ea80000300800 */
[----:B------:R-:W2:Y:S01]  /*2b440*/  LDL.LU R25, [R1+0x2270] ;  /* 0x0022700001197983 */ /* 0x000ea20000300800 */
[----:B---3--:R-:W-:-:S02]  /*2b450*/  IMAD.MOV.U32 R10, RZ, RZ, R26 ;  /* 0x000000ffff0a7224 */ /* 0x008fc400078e001a */
[----:B------:R-:W-:Y:S01]  /*2b460*/  IMAD.MOV.U32 R11, RZ, RZ, R27 ;  /* 0x000000ffff0b7224 */ /* 0x000fe200078e001b */
[----:B------:R-:W2:Y:S04]  /*2b470*/  LDL.LU R26, [R1+0x226c] ;  /* 0x00226c00011a7983 */ /* 0x000ea80000300800 */
[----:B------:R-:W2:Y:S04]  /*2b480*/  LDL.LU R27, [R1+0x2268] ;  /* 0x00226800011b7983 */ /* 0x000ea80000300800 */
[----:B------:R-:W3:Y:S04]  /*2b490*/  LDL.LU R28, [R1+0x340] ;  /* 0x00034000011c7983 */ /* 0x000ee80000300800 */
[----:B------:R-:W4:Y:S04]  /*2b4a0*/  LDL.LU R23, [R1+0x344] ;  /* 0x0003440001177983 */ /* 0x000f280000300800 */
[----:B------:R-:W4:Y:S01]  /*2b4b0*/  LDL.LU R22, [R1+0x350] ;  /* 0x0003500001167983 */ /* 0x000f220000300800 */
[----:B------:R-:W-:-:S02]  /*2b4c0*/  F2FP.F16.E4M3.UNPACK_B R13, R2 ;  /* 0x00000002ff0d723e */ /* 0x000fc400020006ff */
[----:B------:R-:W-:Y:S02]  /*2b4d0*/  F2FP.F16.E4M3.UNPACK_B R14, R3 ;  /* 0x00000003ff0e723e */ /* 0x000fe400020006ff */
[----:B------:R-:W-:Y:S02]  /*2b4e0*/  F2FP.F16.E4M3.UNPACK_B R15, R4 ;  /* 0x00000004ff0f723e */ /* 0x000fe400020006ff */
[----:B------:R-:W-:Y:S02]  /*2b4f0*/  F2FP.F16.E4M3.UNPACK_B R20, R20.H1 ;  /* 0x00000014ff14723e */ /* 0x000fe400030006ff */
[----:B------:R-:W-:Y:S02]  /*2b500*/  F2FP.F16.E4M3.UNPACK_B R21, R21.H1 ;  /* 0x00000015ff15723e */ /* 0x000fe400030006ff */
[----:B------:R-:W-:Y:S02]  /*2b510*/  F2FP.F16.E4M3.UNPACK_B R18, R18.H1 ;  /* 0x00000012ff12723e */ /* 0x000fe400030006ff */
[----:B------:R-:W-:Y:S01]  /*2b520*/  F2FP.F16.E4M3.UNPACK_B R19, R19.H1 ;  /* 0x00000013ff13723e */ /* 0x000fe200030006ff */
[----:B------:R0:W-:Y:S06]  /*2b530*/  STL [R1+0x21c8], R29 ;  /* 0x0021c81d01007387 */ /* 0x0001ec0000100800 */
[C---:B------:R-:W-:Y:S01]  /*2b540*/  HMMA.16816.F32 R8, R12.reuse, R18, R8 ;  /* 0x000000120c08723c */ /* 0x040fe20000001808 */
[----:B0-----:R-:W5:Y:S07]  /*2b550*/  LDL.LU R29, [R1+0x300] ;  /* 0x00030000011d7983 */ /* 0x001f6e0000300800 */
[----:B--2---:R-:W-:Y:S01]  /*2b560*/  HMMA.16816.F32 R24, R12, R20, R24 ;  /* 0x000000140c18723c */ /* 0x004fe20000001818 */
[----:B----4-:R-:W-:Y:S04]  /*2b570*/  STL.64 [R1+0x2238], R22 ;  /* 0x0022381601007387 */ /* 0x010fe80000100a00 */
[----:B------:R0:W-:-:S14]  /*2b580*/  STL.64 [R1+0x2230], R20 ;  /* 0x0022301401007387 */ /* 0x0001dc0000100a00 */
[----:B------:R1:W-:Y:S04]  /*2b590*/  STL.64 [R1+0x230], R24 ;  /* 0x0002301801007387 */ /* 0x0003e80000100a00 */
[----:B------:R2:W-:Y:S04]  /*2b5a0*/  STL.64 [R1+0x238], R26 ;  /* 0x0002381a01007387 */ /* 0x0005e80000100a00 */
[----:B0-----:R-:W4:Y:S04]  /*2b5b0*/  LDL.LU R20, [R1+0x30] ;  /* 0x0000300001147983 */ /* 0x001f280000300800 */
[----:B------:R-:W4:Y:S04]  /*2b5c0*/  LDL.LU R21, [R1+0x34] ;  /* 0x0000340001157983 */ /* 0x000f280000300800 */
[----:B------:R-:W4:Y:S04]  /*2b5d0*/  LDL.LU R22, [R1+0x38] ;  /* 0x0000380001167983 */ /* 0x000f280000300800 */
[----:B------:R-:W4:Y:S04]  /*2b5e0*/  LDL.LU R23, [R1+0x3c] ;  /* 0x00003c0001177983 */ /* 0x000f280000300800 */
[----:B-1----:R-:W3:Y:S04]  /*2b5f0*/  LDL.LU R24, [R1+0xe0] ;  /* 0x0000e00001187983 */ /* 0x002ee80000300800 */
[----:B------:R-:W3:Y:S04]  /*2b600*/  LDL.LU R25, [R1+0xe4] ;  /* 0x0000e40001197983 */ /* 0x000ee80000300800 */
[----:B--2---:R-:W2:Y:S04]  /*2b610*/  LDL.LU R26, [R1+0xe8] ;  /* 0x0000e800011a7983 */ /* 0x004ea80000300800 */
[----:B------:R-:W2:Y:S04]  /*2b620*/  LDL.LU R27, [R1+0xec] ;  /* 0x0000ec00011b7983 */ /* 0x000ea80000300800 */
[----:B------:R-:W-:Y:S04]  /*2b630*/  STL.64 [R1+0x250], R8 ;  /* 0x0002500801007387 */ /* 0x000fe80000100a00 */
[----:B------:R0:W-:Y:S04]  /*2b640*/  STL.64 [R1+0x258], R10 ;  /* 0x0002580a01007387 */ /* 0x0001e80000100a00 */
[----:B0-----:R-:W2:Y:S04]  /*2b650*/  LDL.LU.64 R10, [R1+0x2260] ;  /* 0x00226000010a7983 */ /* 0x001ea80000300a00 */
[----:B------:R-:W2:Y:S01]  /*2b660*/  LDL.LU.64 R8, [R1+0x2258] ;  /* 0x0022580001087983 */ /* 0x000ea20000300a00 */
[----:B-----5:R-:W-:-:S02]  /*2b670*/  F2FP.F16.E4M3.UNPACK_B R2, R29.H1 ;  /* 0x0000001dff02723e */ /* 0x020fc400030006ff */
[----:B------:R-:W-:-:S07]  /*2b680*/  F2FP.F16.E4M3.UNPACK_B R3, R16.H1 ;  /* 0x00000010ff03723e */ /* 0x000fce00030006ff */
[----:B--2---:R-:W-:-:S15]  /*2b690*/  HMMA.16816.F32 R8, R12, R2, R8 ;  /* 0x000000020c08723c */ /* 0x004fde0000001808 */
[----:B------:R-:W-:-:S04]  /*2b6a0*/  NOP ;  /* 0x0000000000007918 */ /* 0x000fc80000000000 */
[----:B------:R-:W-:Y:S04]  /*2b6b0*/  STL.64 [R1+0x270], R8 ;  /* 0x0002700801007387 */ /* 0x000fe80000100a00 */
[----:B------:R0:W-:Y:S04]  /*2b6c0*/  STL.64 [R1+0x278], R10 ;  /* 0x0002780a01007387 */ /* 0x0001e80000100a00 */
[----:B0-----:R-:W2:Y:S04]  /*2b6d0*/  LDL.LU.64 R10, [R1+0x2250] ;  /* 0x00225000010a7983 */ /* 0x001ea80000300a00 */
[----:B------:R-:W2:Y:S01]  /*2b6e0*/  LDL.LU.64 R8, [R1+0x2248] ;  /* 0x0022480001087983 */ /* 0x000ea20000300a00 */
[----:B------:R-:W-:-:S02]  /*2b6f0*/  F2FP.F16.E4M3.UNPACK_B R4, R17.H1 ;  /* 0x00000011ff04723e */ /* 0x000fc400030006ff */
[----:B------:R-:W-:Y:S02]  /*2b700*/  F2FP.F16.E4M3.UNPACK_B R5, R5.H1 ;  /* 0x00000005ff05723e */ /* 0x000fe400030006ff */
[----:B------:R-:W-:Y:S02]  /*2b710*/  F2FP.F16.E4M3.UNPACK_B R6, R6.H1 ;  /* 0x00000006ff06723e */ /* 0x000fe400030006ff */
[----:B------:R-:W-:-:S07]  /*2b720*/  F2FP.F16.E4M3.UNPACK_B R7, R7.H1 ;  /* 0x00000007ff07723e */ /* 0x000fce00030006ff */
[C---:B----4-:R-:W-:Y:S08]  /*2b730*/  HMMA.16816.F32 R20, R12.reuse, R6, R20 ;  /* 0x000000060c14723c */ /* 0x050ff00000001814 */
[----:B--2---:R-:W-:-:S15]  /*2b740*/  HMMA.16816.F32 R8, R12, R4, R8 ;  /* 0x000000040c08723c */ /* 0x004fde0000001808 */
[----:B------:R-:W-:-:S04]  /*2b750*/  NOP ;  /* 0x0000000000007918 */ /* 0x000fc80000000000 */
[----:B------:R0:W-:Y:S04]  /*2b760*/  STL.64 [R1+0x280], R8 ;  /* 0x0002800801007387 */ /* 0x0001e80000100a00 */
[----:B------:R-:W-:Y:S04]  /*2b770*/  STL.64 [R1+0x288], R10 ;  /* 0x0002880a01007387 */ /* 0x000fe80000100a00 */
[----:B0-----:R-:W2:Y:S04]  /*2b780*/  LDL.LU.64 R8, [R1+0x2240] ;  /* 0x0022400001087983 */ /* 0x001ea80000300a00 */
[----:B------:R-:W-:Y:S04]  /*2b790*/  STL.64 [R1+0x2a0], R20 ;  /* 0x0002a01401007387 */ /* 0x000fe80000100a00 */
[----:B------:R0:W-:Y:S04]  /*2b7a0*/  STL.64 [R1+0x2a8], R22 ;  /* 0x0002a81601007387 */ /* 0x0001e80000100a00 */
[----:B0-----:R-:W4:Y:S04]  /*2b7b0*/  LDL.LU.64 R22, [R1+0x2238] ;  /* 0x0022380001167983 */ /* 0x001f280000300a00 */
[----:B------:R-:W5:Y:S04]  /*2b7c0*/  LDL.LU.64 R20, [R1+0x2230] ;  /* 0x0022300001147983 */ /* 0x000f680000300a00 */
[----:B------:R-:W-:Y:S04]  /*2b7d0*/  STL.64 [R1+0x21f8], R6 ;  /* 0x0021f80601007387 */ /* 0x000fe80000100a00 */
[----:B------:R0:W-:Y:S04]  /*2b7e0*/  STL.64 [R1+0x21f0], R4 ;  /* 0x0021f00401007387 */ /* 0x0001e80000100a00 */
[----:B0-----:R-:W5:Y:S04]  /*2b7f0*/  LDL.LU R4, [R1+0x60] ;  /* 0x0000600001047983 */ /* 0x001f680000300800 */
[----:B------:R-:W5:Y:S04]  /*2b800*/  LDL.LU R5, [R1+0x64] ;  /* 0x0000640001057983 */ /* 0x000f680000300800 */
[----:B------:R-:W5:Y:S04]  /*2b810*/  LDL.LU R6, [R1+0x68] ;  /* 0x0000680001067983 */ /* 0x000f680000300800 */
[----:B------:R-:W5:Y:S01]  /*2b820*/  LDL.LU R7, [R1+0x6c] ;  /* 0x00006c0001077983 */ /* 0x000f620000300800 */
[----:B---3--:R-:W-:-:S03]  /*2b830*/  F2FP.F16.E4M3.UNPACK_B R10, R28.H1 ;  /* 0x0000001cff0a723e */ /* 0x008fc600030006ff */
[----:B------:R-:W3:Y:S01]  /*2b840*/  LDL.LU R29, [R1+0x680] ;  /* 0x00068000011d7983 */ /* 0x000ee20000300800 */
[----:B--2---:R-:W-:Y:S02]  /*2b850*/  F2FP.F16.E4M3.UNPACK_B R8, R8.H1 ;  /* 0x00000008ff08723e */ /* 0x004fe400030006ff */
[----:B------:R-:W-:Y:S02]  /*2b860*/  F2FP.F16.E4M3.UNPACK_B R9, R9.H1 ;  /* 0x00000009ff09723e */ /* 0x000fe400030006ff */
[----:B----4-:R-:W-:-:S07]  /*2b870*/  F2FP.F16.E4M3.UNPACK_B R11, R23.H1 ;  /* 0x00000017ff0b723e */ /* 0x010fce00030006ff */
[C---:B------:R-:W-:Y:S08]  /*2b880*/  HMMA.16816.F32 R24, R12.reuse, R10, R24 ;  /* 0x0000000a0c18723c */ /* 0x040ff00000001818 */
[----:B-----5:R-:W-:-:S15]  /*2b890*/  HMMA.16816.F32 R4, R12, R8, R4 ;  /* 0x000000080c04723c */ /* 0x020fde0000001804 */
[----:B------:R-:W-:-:S04]  /*2b8a0*/  NOP ;  /* 0x0000000000007918 */ /* 0x000fc80000000000 */
[----:B------:R0:W-:Y:S04]  /*2b8b0*/  STL.64 [R1+0x2c0], R4 ;  /* 0x0002c00401007387 */ /* 0x0001e80000100a00 */
[----:B------:R1:W-:Y:S04]  /*2b8c0*/  STL.64 [R1+0x2c8], R6 ;  /* 0x0002c80601007387 */ /* 0x0003e80000100a00 */
[----:B0-----:R-:W2:Y:S04]  /*2b8d0*/  LDL.LU R4, [R1+0xb0] ;  /* 0x0000b00001047983 */ /* 0x001ea80000300800 */
[----:B------:R0:W-:Y:S04]  /*2b8e0*/  STL.64 [R1+0x2d0], R24 ;  /* 0x0002d01801007387 */ /* 0x0001e80000100a00 */
[----:B------:R4:W-:Y:S04]  /*2b8f0*/  STL.64 [R1+0x2d8], R26 ;  /* 0x0002d81a01007387 */ /* 0x0009e80000100a00 */
[----:B------:R-:W2:Y:S04]  /*2b900*/  LDL.LU R5, [R1+0xb4] ;  /* 0x0000b40001057983 */ /* 0x000ea80000300800 */
[----:B-1----:R-:W5:Y:S04]  /*2b910*/  LDL.LU R6, [R1+0xb8] ;  /* 0x0000b80001067983 */ /* 0x002f680000300800 */
[----:B------:R-:W5:Y:S04]  /*2b920*/  LDL.LU R7, [R1+0xbc] ;  /* 0x0000bc0001077983 */ /* 0x000f680000300800 */
[----:B------:R-:W2:Y:S01]  /*2b930*/  LDL.LU R17, [R1+0x354] ;  /* 0x0003540001117983 */ /* 0x000ea20000300800 */
[----:B------:R-:W-:-:S03]  /*2b940*/  F2FP.F16.E4M3.UNPACK_B R16, R22.H1 ;  /* 0x00000016ff10723e */ /* 0x000fc600030006ff */
[----:B0-----:R-:W3:Y:S04]  /*2b950*/  LDL.LU R24, [R1+0x65c] ;  /* 0x00065c0001187983 */ /* 0x001ee80000300800 */
[----:B------:R-:W3:Y:S04]  /*2b960*/  LDL.LU R0, [R1+0x658] ;  /* 0x0006580001007983 */ /* 0x000ee80000300800 */
[----:B------:R-:W3:Y:S04]  /*2b970*/  LDL.LU R25, [R1+0x664] ;  /* 0x0006640001197983 */ /* 0x000ee80000300800 */
[----:B------:R-:W3:Y:S04]  /*2b980*/  LDL.LU R22, [R1+0x660] ;  /* 0x0006600001167983 */ /* 0x000ee80000300800 */
[----:B----4-:R-:W4:Y:S04]  /*2b990*/  LDL.LU R26, [R1+0x66c] ;  /* 0x00066c00011a7983 */ /* 0x010f280000300800 */
[----:B------:R-:W4:Y:S04]  /*2b9a0*/  LDL.LU R23, [R1+0x668] ;  /* 0x0006680001177983 */ /* 0x000f280000300800 */
[----:B------:R-:W3:Y:S04]  /*2b9b0*/  LDL.LU R27, [R1+0x674] ;  /* 0x00067400011b7983 */ /* 0x000ee80000300800 */
[----:B------:R-:W3:Y:S04]  /*2b9c0*/  LDL.LU R28, [R1+0x670] ;  /* 0x00067000011c7983 */ /* 0x000ee80000300800 */
[----:B-----5:R-:W-:Y:S04]  /*2b9d0*/  STL.64 [R1+0x2208], R6 ;  /* 0x0022080601007387 */ /* 0x020fe80000100a00 */
[----:B--2---:R0:W-:Y:S04]  /*2b9e0*/  STL.64 [R1+0x2200], R4 ;  /* 0x0022000401007387 */ /* 0x0041e80000100a00 */
[----:B0-----:R-:W2:Y:S04]  /*2b9f0*/  LDL.LU R4, [R1+0xc0] ;  /* 0x0000c00001047983 */ /* 0x001ea80000300800 */
[----:B------:R-:W2:Y:S04]  /*2ba00*/  LDL.LU R5, [R1+0xc4] ;  /* 0x0000c40001057983 */ /* 0x000ea80000300800 */
[----:B------:R-:W5:Y:S04]  /*2ba10*/  LDL.LU R6, [R1+0xc8] ;  /* 0x0000c80001067983 */ /* 0x000f680000300800 */
[----:B------:R-:W5:Y:S04]  /*2ba20*/  LDL.LU R7, [R1+0xcc] ;  /* 0x0000cc0001077983 */ /* 0x000f680000300800 */
        /* <DEDUP_REMOVED lines=10> */
[----:B------:R-:W2:Y:S04]  /*2bad0*/  LDL.LU R6, [R1+0x58] ;  /* 0x0000580001067983 */ /* 0x000ea80000300800 */
[----:B------:R-:W2:Y:S04]  /*2bae0*/  LDL.LU R7, [R1+0x5c] ;  /* 0x00005c0001077983 */ /* 0x000ea80000300800 */
[----:B------:R-:W-:Y:S04]  /*2baf0*/  STL.64 [R1+0x21d8], R10 ;  /* 0x0021d80a01007387 */ /* 0x000fe80000100a00 */
[----:B------:R0:W-:Y:S04]  /*2bb00*/  STL.64 [R1+0x21d0], R8 ;  /* 0x0021d00801007387 */ /* 0x0001e80000100a00 */
[----:B0-----:R-:W5:Y:S04]  /*2bb10*/  LDL.LU R8, [R1+0x90] ;  /* 0x0000900001087983 */ /* 0x001f680000300800 */
[----:B------:R-:W5:Y:S04]  /*2bb20*/  LDL.LU R9, [R1+0x94] ;  /* 0x0000940001097983 */ /* 0x000f680000300800 */
[----:B------:R-:W3:Y:S04]  /*2bb30*/  LDL.LU R10, [R1+0x98] ;  /* 0x00009800010a7983 */ /* 0x000ee80000300800 */
[----:B------:R-:W3:Y:S01]  /*2bb40*/  LDL.LU R11, [R1+0x9c] ;  /* 0x00009c00010b7983 */ /* 0x000ee20000300800 */
[----:B------:R-:W-:-:S07]  /*2bb50*/  F2FP.F16.E4M3.UNPACK_B R17, R17.H1 ;  /* 0x00000011ff11723e */ /* 0x000fce00030006ff */
[----:B--2---:R-:W-:Y:S01]  /*2bb60*/  HMMA.16816.F32 R12, R12, R16, R4 ;  /* 0x000000100c0c723c */ /* 0x004fe20000001804 */
[----:B---3--:R-:W-:Y:S04]  /*2bb70*/  STL.64 [R1+0x21e8], R10 ;  /* 0x0021e80a01007387 */ /* 0x008fe80000100a00 */
[----:B-----5:R0:W-:Y:S04]  /*2bb80*/  STL.64 [R1+0x21e0], R8 ;  /* 0x0021e00801007387 */ /* 0x0201e80000100a00 */
[----:B0-----:R-:W2:Y:S04]  /*2bb90*/  LDL.LU R8, [R1+0xa0] ;  /* 0x0000a00001087983 */ /* 0x001ea80000300800 */
[----:B------:R-:W2:Y:S04]  /*2bba0*/  LDL.LU R9, [R1+0xa4] ;  /* 0x0000a40001097983 */ /* 0x000ea80000300800 */
[----:B------:R-:W2:Y:S04]  /*2bbb0*/  LDL.LU R10, [R1+0xa8] ;  /* 0x0000a800010a7983 */ /* 0x000ea80000300800 */
[----:B------:R-:W2:Y:S04]  /*2bbc0*/  LDL.LU R11, [R1+0xac] ;  /* 0x0000ac00010b7983 */ /* 0x000ea80000300800 */
[----:B------:R-:W3:Y:S04]  /*2bbd0*/  LDL.LU.64 R6, [R1+0x2228] ;  /* 0x0022280001067983 */ /* 0x000ee80000300a00 */
[----:B------:R-:W3:Y:S01]  /*2bbe0*/  LDL.LU.64 R4, [R1+0x2220] ;  /* 0x0022200001047983 */ /* 0x000ee20000300a00 */
[----:B------:R-:W-:-:S02]  /*2bbf0*/  IMAD R0, R0, 0x100, R24 ;  /* 0x0000010000007824 */ /* 0x000fc400078e0218 */
[----:B------:R-:W-:Y:S02]  /*2bc00*/  IMAD R22, R22, 0x100, R25 ;  /* 0x0000010016167824 */ /* 0x000fe400078e0219 */
[----:B----4-:R-:W-:Y:S02]  /*2bc10*/  IMAD R23, R23, 0x100, R26 ;  /* 0x0000010017177824 */ /* 0x010fe400078e021a */
[----:B------:R-:W-:Y:S01]  /*2bc20*/  IMAD R24, R28, 0x100, R27 ;  /* 0x000001001c187824 */ /* 0x000fe200078e021b */
[----:B------:R-:W-:Y:S04]  /*2bc30*/  STL.64 [R1+0x290], R12 ;  /* 0x0002900c01007387 */ /* 0x000fe80000100a00 */
[----:B------:R0:W-:Y:S01]  /*2bc40*/  STL [R1+0x298], R14 ;  /* 0x0002980e01007387 */ /* 0x0001e20000100800 */
[----:B------:R-:W-:Y:S01]  /*2bc50*/  IMAD.MOV.U32 R28, RZ, RZ, R15 ;  /* 0x000000ffff1c7224 */ /* 0x000fe200078e000f */
[----:B------:R-:W-:-:S02]  /*2bc60*/  F2FP.F16.E4M3.UNPACK_B R15, R24 ;  /* 0x00000018ff0f723e */ /* 0x000fc400020006ff */
[----:B0-----:R-:W-:Y:S02]  /*2bc70*/  F2FP.F16.E4M3.UNPACK_B R14, R23 ;  /* 0x00000017ff0e723e */ /* 0x001fe400020006ff */
[----:B------:R-:W-:Y:S02]  /*2bc80*/  F2FP.F16.E4M3.UNPACK_B R12, R0 ;  /* 0x00000000ff0c723e */ /* 0x000fe400020006ff */
[----:B------:R-:W-:Y:S01]  /*2bc90*/  F2FP.F16.E4M3.UNPACK_B R13, R22 ;  /* 0x00000016ff0d723e */ /* 0x000fe200020006ff */
[----:B------:R-:W-:Y:S04]  /*2bca0*/  STL [R1+0x2084], R28 ;  /* 0x0020841c01007387 */ /* 0x000fe80000100800 */
[----:B------:R-:W4:Y:S04]  /*2bcb0*/  LDL.LU R0, [R1+0x678] ;  /* 0x0006780001007983 */ /* 0x000f280000300800 */
[----:B------:R-:W5:Y:S04]  /*2bcc0*/  LDL.LU R22, [R1+0x684] ;  /* 0x0006840001167983 */ /* 0x000f680000300800 */
[----:B------:R-:W4:Y:S04]  /*2bcd0*/  LDL.LU R23, [R1+0x67c] ;  /* 0x00067c0001177983 */ /* 0x000f280000300800 */
[----:B------:R-:W2:Y:S04]  /*2bce0*/  LDL.LU R24, [R1+0x70] ;  /* 0x0000700001187983 */ /* 0x000ea80000300800 */
[----:B------:R-:W2:Y:S04]  /*2bcf0*/  LDL.LU R25, [R1+0x74] ;  /* 0x0000740001197983 */ /* 0x000ea80000300800 */
[----:B------:R-:W2:Y:S04]  /*2bd00*/  LDL.LU R26, [R1+0x78] ;  /* 0x00007800011a7983 */ /* 0x000ea80000300800 */
[----:B------:R-:W2:Y:S01]  /*2bd10*/  LDL.LU R27, [R1+0x7c] ;  /* 0x00007c00011b7983 */ /* 0x000ea20000300800 */
[----:B---3--:R-:W-:-:S15]  /*2bd20*/  HMMA.16816.F32 R4, R12, R20, R4 ;  /* 0x000000140c04723c */ /* 0x008fde0000001804 */
        /* <DEDUP_REMOVED lines=16> */
[----:B------:R-:W2:Y:S02]  /*2be30*/  LDL.LU.64 R4, [R1+0x21f0] ;  /* 0x0021f00001047983 */ /* 0x000ea40000300a00 */
[----:B--2---:R-:W-:-:S15]  /*2be40*/  HMMA.16816.F32 R8, R12, R4, R8 ;  /* 0x000000040c08723c */ /* 0x004fde0000001808 */
[----:B------:R-:W-:-:S04]  /*2be50*/  NOP ;  /* 0x0000000000007918 */ /* 0x000fc80000000000 */
[----:B------:R-:W-:Y:S04]  /*2be60*/  STL [R1+0x220], R8 ;  /* 0x0002200801007387 */ /* 0x000fe80000100800 */
[----:B------:R0:W-:Y:S01]  /*2be70*/  STL.64 [R1+0x228], R10 ;  /* 0x0002280a01007387 */ /* 0x0001e20000100a00 */
[----:B------:R-:W-:-:S03]  /*2be80*/  IMAD.MOV.U32 R28, RZ, RZ, R9 ;  /* 0x000000ffff1c7224 */ /* 0x000fc600078e0009 */
[----:B0-----:R-:W3:Y:S04]  /*2be90*/  LDL.LU.64 R10, [R1+0x21e8] ;  /* 0x0021e800010a7983 */ /* 0x001ee80000300a00 */
[----:B------:R-:W3:Y:S04]  /*2bea0*/  LDL.LU.64 R8, [R1+0x21e0] ;  /* 0x0021e00001087983 */ /* 0x000ee80000300a00 */
[----:B------:R-:W-:Y:S01]  /*2beb0*/  STL [R1+0x2088], R28 ;  /* 0x0020881c01007387 */ /* 0x000fe20000100800 */
[----:B---3--:R-:W-:-:S15]  /*2bec0*/  HMMA.16816.F32 R8, R12, R6, R8 ;  /* 0x000000060c08723c */ /* 0x008fde0000001808 */
[----:B------:R-:W-:-:S04]  /*2bed0*/  NOP ;  /* 0x0000000000007918 */ /* 0x000fc80000000000 */
[----:B------:R-:W-:Y:S04]  /*2bee0*/  STL.64 [R1+0x210], R8 ;  /* 0x0002100801007387 */ /* 0x000fe80000100a00 */
[----:B------:R0:W-:Y:S04]  /*2bef0*/  STL.64 [R1+0x218], R10 ;  /* 0x0002180a01007387 */ /* 0x0001e80000100a00 */
[----:B0-----:R-:W2:Y:S04]  /*2bf00*/  LDL.LU.64 R10, [R1+0x21d8] ;  /* 0x0021d800010a7983 */ /* 0x001ea80000300a00 */
[----:B------:R-:W3:Y:S04]  /*2bf10*/  LDL.LU.64 R8, [R1+0x21d0] ;  /* 0x0021d00001087983 */ /* 0x000ee80000300a00 */
[----:B------:R-:W-:Y:S04]  /*2bf20*/  STL.64 [R1+0x2190], R6 ;  /* 0x0021900601007387 */ /* 0x000fe80000100a00 */
[----:B------:R0:W-:Y:S04]  /*2bf30*/  STL.64 [R1+0x2188], R4 ;  /* 0x0021880401007387 */ /* 0x0001e80000100a00 */
[----:B0-----:R-:W3:Y:S04]  /*2bf40*/  LDL.LU R4, [R1+0x80] ;  /* 0x0000800001047983 */ /* 0x001ee80000300800 */
[----:B------:R-:W3:Y:S04]  /*2bf50*/  LDL.LU R5, [R1+0x84] ;  /* 0x0000840001057983 */ /* 0x000ee80000300800 */
[----:B------:R-:W3:Y:S04]  /*2bf60*/  LDL.LU R6, [R1+0x88] ;  /* 0x0000880001067983 */ /* 0x000ee80000300800 */
[----:B------:R-:W3:Y:S01]  /*2bf70*/  LDL.LU R7, [R1+0x8c] ;  /* 0x00008c0001077983 */ /* 0x000ee20000300800 */
[----:B-----5:R-:W-:-:S02]  /*2bf80*/  IMAD R22, R29, 0x100, R22 ;  /* 0x000001001d167824 */ /* 0x020fc400078e0216 */
[----:B----4-:R-:W-:Y:S01]  /*2bf90*/  IMAD R0, R0, 0x100, R23 ;  /* 0x0000010000007824 */ /* 0x010fe200078e0217 */
[----:B---3--:R-:W-:-:S15]  /*2bfa0*/  HMMA.16816.F32 R4, R12, R8, R4 ;  /* 0x000000080c04723c */ /* 0x008fde0000001804 */
[----:B------:R-:W-:-:S04]  /*2bfb0*/  NOP ;  /* 0x0000000000007918 */ /* 0x000fc80000000000 */
[----:B------:R-:W-:Y:S04]  /*2bfc0*/  STL.64 [R1+0x130], R4 ;  /* 0x0001300401007387 */ /* 0x000fe80000100a00 */
[----:B------:R2:W-:Y:S02]  /*2bfd0*/  STL.64 [R1+0x138], R6 ;  /* 0x0001380601007387 */ /* 0x0005e40000100a00 */
[----:B--2---:R-:W-:Y:S02]  /*2bfe0*/  HMMA.16816.F32 R4, R12, R10, R24 ;  /* 0x0000000a0c04723c */ /* 0x004fe40000001818 */
[----:B------:R-:W-:Y:S04]  /*2bff0*/  STL.64 [R1+0x2170], R10 ;  /* 0x0021700a01007387 */ /* 0x000fe80000100a00 */
[----:B------:R0:W-:-:S13]  /*2c000*/  STL.64 [R1+0x2168], R8 ;  /* 0x0021680801007387 */ /* 0x0001da0000100a00 */
[----:B------:R1:W-:Y:S04]  /*2c010*/  STL.64 [R1+0x110], R4 ;  /* 0x0001100401007387 */ /* 0x0003e80000100a00 */
[----:B------:R2:W-:Y:S04]  /*2c020*/  STL.64 [R1+0x118], R6 ;  /* 0x0001180601007387 */ /* 0x0005e80000100a00 */
[----:B------:R-:W3:Y:S04]  /*2c030*/  LDL.LU R25, [R1+0x6a8] ;  /* 0x0006a80001197983 */ /* 0x000ee80000300800 */
[----:B------:R-:W4:Y:S04]  /*2c040*/  LDL.LU R26, [R1+0x6b4] ;  /* 0x0006b400011a7983 */ /* 0x000f280000300800 */
[----:B------:R-:W4:Y:S04]  /*2c050*/  LDL.LU R27, [R1+0x6b0] ;  /* 0x0006b000011b7983 */ /* 0x000f280000300800 */
[----:B------:R-:W5:Y:S04]  /*2c060*/  LDL.LU R29, [R1+0x68c] ;  /* 0x00068c00011d7983 */ /* 0x000f680000300800 */
[----:B------:R-:W5:Y:S04]  /*2c070*/  LDL.LU R23, [R1+0x688] ;  /* 0x0006880001177983 */ /* 0x000f680000300800 */
[----:B------:R-:W3:Y:S04]  /*2c080*/  LDL.LU R28, [R1+0x694] ;  /* 0x00069400011c7983 */ /* 0x000ee80000300800 */
[----:B------:R-:W3:Y:S04]  /*2c090*/  LDL.LU R24, [R1+0x690] ;  /* 0x0006900001187983 */ /* 0x000ee80000300800 */
[----:B0-----:R-:W3:Y:S04]  /*2c0a0*/  LDL.LU R8, [R1+0x150] ;  /* 0x0001500001087983 */ /* 0x001ee80000300800 */
[----:B------:R-:W3:Y:S04]  /*2c0b0*/  LDL.LU R9, [R1+0x154] ;  /* 0x0001540001097983 */ /* 0x000ee80000300800 */
[----:B------:R-:W3:Y:S04]  /*2c0c0*/  LDL.LU R10, [R1+0x158] ;  /* 0x00015800010a7983 */ /* 0x000ee80000300800 */
[----:B------:R-:W3:Y:S04]  /*2c0d0*/  LDL.LU R11, [R1+0x15c] ;  /* 0x00015c00010b7983 */ /* 0x000ee80000300800 */
[----:B-1----:R-:W3:Y:S04]  /*2c0e0*/  LDL.LU R4, [R1+0x120] ;  /* 0x0001200001047983 */ /* 0x002ee80000300800 */
[----:B------:R-:W3:Y:S04]  /*2c0f0*/  LDL.LU R5, [R1+0x124] ;  /* 0x0001240001057983 */ /* 0x000ee80000300800 */
[----:B--2---:R-:W2:Y:S04]  /*2c100*/  LDL.LU R6, [R1+0x128] ;  /* 0x0001280001067983 */ /* 0x004ea80000300800 */
[----:B------:R-:W2:Y:S04]  /*2c110*/  LDL.LU R7, [R1+0x12c] ;  /* 0x00012c0001077983 */ /* 0x000ea80000300800 */
[----:B--2---:R-:W-:Y:S04]  /*2c120*/  STL.64 [R1+0x21a0], R6 ;  /* 0x0021a00601007387 */ /* 0x004fe80000100a00 */
[----:B---3--:R0:W-:Y:S04]  /*2c130*/  STL.64 [R1+0x2198], R4 ;  /* 0x0021980401007387 */ /* 0x0081e80000100a00 */
[----:B0-----:R-:W2:Y:S04]  /*2c140*/  LDL.LU R4, [R1+0x100] ;  /* 0x0001000001047983 */ /* 0x001ea80000300800 */
[----:B------:R-:W2:Y:S04]  /*2c150*/  LDL.LU R5, [R1+0x104] ;  /* 0x0001040001057983 */ /* 0x000ea80000300800 */
[----:B------:R-:W3:Y:S04]  /*2c160*/  LDL.LU R6, [R1+0x108] ;  /* 0x0001080001067983 */ /* 0x000ee80000300800 */
[----:B------:R-:W3:Y:S04]  /*2c170*/  LDL.LU R7, [R1+0x10c] ;  /* 0x00010c0001077983 */ /* 0x000ee80000300800 */
[----:B---3--:R-:W-:Y:S04]  /*2c180*/  STL.64 [R1+0x21b0], R6 ;  /* 0x0021b00601007387 */ /* 0x008fe80000100a00 */
[----:B--2---:R0:W-:Y:S04]  /*2c190*/  STL.64 [R1+0x21a8], R4 ;  /* 0x0021a80401007387 */ /* 0x0041e80000100a00 */
        /* <DEDUP_REMOVED lines=8> */
[----:B------:R-:W2:Y:S04]  /*2c220*/  LDL.LU R6, [R1+0x48] ;  /* 0x0000480001067983 */ /* 0x000ea80000300800 */
[----:B------:R-:W2:Y:S04]  /*2c230*/  LDL.LU R7, [R1+0x4c] ;  /* 0x00004c0001077983 */ /* 0x000ea80000300800 */
[----:B------:R-:W-:Y:S04]  /*2c240*/  STL.64 [R1+0x2180], R10 ;  /* 0x0021800a01007387 */ /* 0x000fe80000100a00 */
[----:B------:R0:W-:Y:S01]  /*2c250*/  STL.64 [R1+0x2178], R8 ;  /* 0x0021780801007387 */ /* 0x0001e20000100a00 */
[----:B-----5:R-:W-:-:S02]  /*2c260*/  IMAD R23, R23, 0x100, R29 ;  /* 0x0000010017177824 */ /* 0x020fc400078e021d */
[----:B------:R-:W-:Y:S01]  /*2c270*/  IMAD R24, R24, 0x100, R28 ;  /* 0x0000010018187824 */ /* 0x000fe200078e021c */
[----:B0-----:R-:W3:Y:S04]  /*2c280*/  LDL.LU R8, [R1+0x140] ;  /* 0x0001400001087983 */ /* 0x001ee80000300800 */
[----:B------:R-:W3:Y:S04]  /*2c290*/  LDL.LU R9, [R1+0x144] ;  /* 0x0001440001097983 */ /* 0x000ee80000300800 */
[----:B------:R-:W3:Y:S04]  /*2c2a0*/  LDL.LU R10, [R1+0x148] ;  /* 0x00014800010a7983 */ /* 0x000ee80000300800 */
[----:B------:R-:W3:Y:S04]  /*2c2b0*/  LDL.LU R11, [R1+0x14c] ;  /* 0x00014c00010b7983 */ /* 0x000ee80000300800 */
[----:B------:R-:W5:Y:S01]  /*2c2c0*/  LDL.LU R29, [R1+0x21c8] ;  /* 0x0021c800011d7983 */ /* 0x000f620000300800 */
[----:B--2---:R-:W-:Y:S03]  /*2c2d0*/  HMMA.16816.F32 R12, R12, R16, R4 ;  /* 0x000000100c0c723c */ /* 0x004fe60000001804 */
[----:B------:R-:W2:Y:S04]  /*2c2e0*/  LDL.LU.64 R6, [R1+0x21c0] ;  /* 0x0021c00001067983 */ /* 0x000ea80000300a00 */
[----:B------:R-:W2:-:S12]  /*2c2f0*/  LDL.LU.64 R4, [R1+0x21b8] ;  /* 0x0021b80001047983 */ /* 0x000e980000300a00 */
[----:B------:R0:W-:Y:S04]  /*2c300*/  STL.64 [R1+0x80], R12 ;  /* 0x0000800c01007387 */ /* 0x0001e80000100a00 */
[----:B------:R1:W-:Y:S01]  /*2c310*/  STL.64 [R1+0x88], R14 ;  /* 0x0000880e01007387 */ /* 0x0003e20000100a00 */
[----:B0-----:R-:W-:Y:S02]  /*2c320*/  F2FP.F16.E4M3.UNPACK_B R12, R0 ;  /* 0x00000000ff0c723e */ /* 0x001fe400020006ff */
[----:B------:R-:W-:Y:S01]  /*2c330*/  F2FP.F16.E4M3.UNPACK_B R13, R22 ;  /* 0x00000016ff0d723e */ /* 0x000fe200020006ff */
[----:B------:R-:W2:Y:S04]  /*2c340*/  LDL.LU R0, [R1+0x698] ;  /* 0x0006980001007983 */ /* 0x000ea80000300800 */
[----:B------:R-:W2:Y:S01]  /*2c350*/  LDL.LU R22, [R1+0x6a0] ;  /* 0x0006a00001167983 */ /* 0x000ea20000300800 */
[----:B-1----:R-:W-:-:S02]  /*2c360*/  F2FP.F16.E4M3.UNPACK_B R14, R23 ;  /* 0x00000017ff0e723e */ /* 0x002fc400020006ff */
[----:B------:R-:W-:Y:S01]  /*2c370*/  F2FP.F16.E4M3.UNPACK_B R15, R24 ;  /* 0x00000018ff0f723e */ /* 0x000fe200020006ff */
[----:B------:R-:W2:Y:S04]  /*2c380*/  LDL.LU R23, [R1+0x6ac] ;  /* 0x0006ac0001177983 */ /* 0x000ea80000300800 */
[----:B------:R-:W2:Y:S04]  /*2c390*/  LDL.LU R24, [R1+0x6a4] ;  /* 0x0006a40001187983 */ /* 0x000ea80000300800 */
[----:B----4-:R-:W-:Y:S04]  /*2c3a0*/  STL.64 [R1+0x2150], R26 ;  /* 0x0021501a01007387 */ /* 0x010fe80000100a00 */
[----:B--2---:R0:W-:Y:S04]  /*2c3b0*/  STL.64 [R1+0x2148], R24 ;  /* 0x0021481801007387 */ /* 0x0041e80000100a00 */
[----:B0-----:R-:W2:Y:S04]  /*2c3c0*/  LDL.LU R24, [R1+0x190] ;  /* 0x0001900001187983 */ /* 0x001ea80000300800 */
[----:B------:R-:W2:Y:S04]  /*2c3d0*/  LDL.LU R25, [R1+0x194] ;  /* 0x0001940001197983 */ /* 0x000ea80000300800 */
[----:B------:R-:W4:Y:S04]  /*2c3e0*/  LDL.LU R26, [R1+0x198] ;  /* 0x00019800011a7983 */ /* 0x000f280000300800 */
[----:B------:R-:W4:Y:S01]  /*2c3f0*/  LDL.LU R27, [R1+0x19c] ;  /* 0x00019c00011b7983 */ /* 0x000f220000300800 */
[----:B------:R-:W-:-:S15]  /*2c400*/  HMMA.16816.F32 R4, R12, R20, R4 ;  /* 0x000000140c04723c */ /* 0x000fde0000001804 */
[----:B------:R-:W-:-:S04]  /*2c410*/  NOP ;  /* 0x0000000000007918 */ /* 0x000fc80000000000 */
[----:B------:R-:W-:Y:S01]  /*2c420*/  IMAD.MOV.U32 R28, RZ, RZ, R7 ;  /* 0x000000ffff1c7224 */ /* 0x000fe200078e0007 */
[----:B----4-:R-:W-:Y:S04]  /*2c430*/  STL.64 [R1+0x2160], R26 ;  /* 0x0021601a01007387 */ /* 0x010fe80000100a00 */
[----:B--2---:R0:W-:Y:S04]  /*2c440*/  STL.64 [R1+0x2158], R24 ;  /* 0x0021581801007387 */ /* 0x0041e80000100a00 */
[----:B0-----:R-:W2:Y:S04]  /*2c450*/  LDL.LU R24, [R1+0x160] ;  /* 0x0001600001187983 */ /* 0x001ea80000300800 */
[----:B------:R-:W2:Y:S04]  /*2c460*/  LDL.LU R25, [R1+0x164] ;  /* 0x0001640001197983 */ /* 0x000ea80000300800 */
[----:B------:R-:W2:Y:S04]  /*2c470*/  LDL.LU R26, [R1+0x168] ;  /* 0x00016800011a7983 */ /* 0x000ea80000300800 */
[----:B------:R-:W2:Y:S04]  /*2c480*/  LDL.LU R27, [R1+0x16c] ;  /* 0x00016c00011b7983 */ /* 0x000ea80000300800 */
[----:B------:R-:W-:Y:S04]  /*2c490*/  STL.64 [R1+0xf0], R4 ;  /* 0x0000f00401007387 */ /* 0x000fe80000100a00 */
[----:B------:R0:W-:Y:S04]  /*2c4a0*/  STL [R1+0xf8], R6 ;  /* 0x0000f80601007387 */ /* 0x0001e80000100800 */
[----:B0-----:R-:W4:Y:S04]  /*2c4b0*/  LDL.LU.64 R6, [R1+0x21b0] ;  /* 0x0021b00001067983 */ /* 0x001f280000300a00 */
[----:B------:R-:W4:Y:S04]  /*2c4c0*/  LDL.LU.64 R4, [R1+0x21a8] ;  /* 0x0021a80001047983 */ /* 0x000f280000300a00 */
[----:B------:R-:W-:Y:S01]  /*2c4d0*/  STL [R1+0x208c], R28 ;  /* 0x00208c1c01007387 */ /* 0x000fe20000100800 */
[----:B----4-:R-:W-:-:S15]  /*2c4e0*/  HMMA.16816.F32 R4, R12, R18, R4 ;  /* 0x000000120c04723c */ /* 0x010fde0000001804 */
[----:B------:R-:W-:-:S04]  /*2c4f0*/  NOP ;  /* 0x0000000000007918 */ /* 0x000fc80000000000 */
[----:B------:R-:W-:Y:S04]  /*2c500*/  STL.64 [R1+0xe0], R4 ;  /* 0x0000e00401007387 */ /* 0x000fe80000100a00 */
[----:B------:R0:W-:Y:S04]  /*2c510*/  STL.64 [R1+0xe8], R6 ;  /* 0x0000e80601007387 */ /* 0x0001e80000100a00 */
[----:B0-----:R-:W4:Y:S04]  /*2c520*/  LDL.LU.64 R6, [R1+0x21a0] ;  /* 0x0021a00001067983 */ /* 0x001f280000300a00 */
[----:B------:R-:W4:Y:S02]  /*2c530*/  LDL.LU.64 R4, [R1+0x2198] ;  /* 0x0021980001047983 */ /* 0x000f240000300a00 */
[----:B----4-:R-:W-:-:S15]  /*2c540*/  HMMA.16816.F32 R4, R12, R2, R4 ;  /* 0x000000020c04723c */ /* 0x010fde0000001804 */
[----:B------:R-:W-:-:S04]  /*2c550*/  NOP ;  /* 0x0000000000007918 */ /* 0x000fc80000000000 */
[----:B------:R-:W-:Y:S04]  /*2c560*/  STL.64 [R1+0xd0], R4 ;  /* 0x0000d00401007387 */ /* 0x000fe80000100a00 */
[----:B------:R0:W-:Y:S01]  /*2c570*/  STL [R1+0xd8], R6 ;  /* 0x0000d80601007387 */ /* 0x0001e20000100800 */
[----:B------:R-:W-:-:S03]  /*2c580*/  IMAD.MOV.U32 R28, RZ, RZ, R7 ;  /* 0x000000ffff1c7224 */ /* 0x000fc600078e0007 */
[----:B0-----:R-:W4:Y:S04]  /*2c590*/  LDL.LU.64 R6, [R1+0x2190] ;  /* 0x0021900001067983 */ /* 0x001f280000300a00 */
[----:B------:R-:W3:Y:S02]  /*2c5a0*/  LDL.LU.64 R4, [R1+0x2188] ;  /* 0x0021880001047983 */ /* 0x000ee40000300a00 */
[----:B---3--:R-:W-:-:S15]  /*2c5b0*/  HMMA.16816.F32 R8, R12, R4, R8 ;  /* 0x000000040c08723c */ /* 0x008fde0000001808 */
        /* <DEDUP_REMOVED lines=8> */
[----:B------:R0:W-:Y:S04]  /*2c640*/  STL.64 [R1+0xb8], R10 ;  /* 0x0000b80a01007387 */ /* 0x0001e80000100a00 */
[----:B0-----:R-:W3:Y:S04]  /*2c650*/  LDL.LU.64 R10, [R1+0x2170] ;  /* 0x00217000010a7983 */ /* 0x001ee80000300a00 */
[----:B------:R-:W2:Y:S04]  /*2c660*/  LDL.LU.64 R8, [R1+0x2168] ;  /* 0x0021680001087983 */ /* 0x000ea80000300a00 */
[----:B------:R-:W-:Y:S04]  /*2c670*/  STL.64 [R1+0x2118], R6 ;  /* 0x0021180601007387 */ /* 0x000fe80000100a00 */
[----:B------:R0:W-:Y:S04]  /*2c680*/  STL.64 [R1+0x2110], R4 ;  /* 0x0021100401007387 */ /* 0x0001e80000100a00 */
[----:B0-----:R-:W4:Y:S04]  /*2c690*/  LDL.LU R4, [R1+0x180] ;  /* 0x0001800001047983 */ /* 0x001f280000300800 */
[----:B------:R-:W4:Y:S04]  /*2c6a0*/  LDL.LU R5, [R1+0x184] ;  /* 0x0001840001057983 */ /* 0x000f280000300800 */
[----:B------:R-:W4:Y:S04]  /*2c6b0*/  LDL.LU R6, [R1+0x188] ;  /* 0x0001880001067983 */ /* 0x000f280000300800 */
[----:B------:R-:W4:Y:S01]  /*2c6c0*/  LDL.LU R7, [R1+0x18c] ;  /* 0x00018c0001077983 */ /* 0x000f220000300800 */
        /* <DEDUP_REMOVED lines=11> */
[----:B------:R-:W3:Y:S04]  /*2c780*/  LDL.LU.64 R24, [R1+0x2148] ;  /* 0x0021480001187983 */ /* 0x000ee80000300a00 */
[----:B------:R0:W-:Y:S04]  /*2c790*/  STL.64 [R1+0x20f8], R10 ;  /* 0x0020f80a01007387 */ /* 0x0001e80000100a00 */
[----:B0-----:R-:W2:Y:S01]  /*2c7a0*/  LDL.LU R11, [R1+0x69c] ;  /* 0x00069c00010b7983 */ /* 0x001ea20000300800 */
[----:B----4-:R-:W-:Y:S03]  /*2c7b0*/  HMMA.16816.F32 R4, R12, R16, R4 ;  /* 0x000000100c04723c */ /* 0x010fe60000001804 */
[----:B------:R0:W-:Y:S04]  /*2c7c0*/  STL.64 [R1+0x20f0], R8 ;  /* 0x0020f00801007387 */ /* 0x0001e80000100a00 */
[----:B------:R-:W-:Y:S04]  /*2c7d0*/  STL.64 [R1+0x2138], R18 ;  /* 0x0021381201007387 */ /* 0x000fe80000100a00 */
[----:B------:R-:W-:Y:S08]  /*2c7e0*/  STL.64 [R1+0x2130], R16 ;  /* 0x0021301001007387 */ /* 0x000ff00000100a00 */
[----:B------:R1:W-:Y:S04]  /*2c7f0*/  STL.64 [R1+0x70], R4 ;  /* 0x0000700401007387 */ /* 0x0003e80000100a00 */
[----:B------:R4:W-:Y:S04]  /*2c800*/  STL.64 [R1+0x78], R6 ;  /* 0x0000780601007387 */ /* 0x0009e80000100a00 */
[----:B0-----:R-:W3:Y:S04]  /*2c810*/  LDL.LU R8, [R1+0x1c0] ;  /* 0x0001c00001087983 */ /* 0x001ee80000300800 */
[----:B------:R-:W3:Y:S04]  /*2c820*/  LDL.LU R9, [R1+0x1c4] ;  /* 0x0001c40001097983 */ /* 0x000ee80000300800 */
[----:B------:R-:W3:Y:S01]  /*2c830*/  LDL.LU R10, [R1+0x1c8] ;  /* 0x0001c800010a7983 */ /* 0x000ee20000300800 */
[----:B--2---:R-:W-:-:S03]  /*2c840*/  IMAD R0, R0, 0x100, R11 ;  /* 0x0000010000007824 */ /* 0x004fc600078e020b */
[----:B------:R-:W2:Y:S04]  /*2c850*/  LDL.LU R11, [R1+0x1cc] ;  /* 0x0001cc00010b7983 */ /* 0x000ea80000300800 */
[----:B-1----:R-:W2:Y:S04]  /*2c860*/  LDL.LU R4, [R1+0x1e0] ;  /* 0x0001e00001047983 */ /* 0x002ea80000300800 */
[----:B------:R-:W2:Y:S04]  /*2c870*/  LDL.LU R5, [R1+0x1e4] ;  /* 0x0001e40001057983 */ /* 0x000ea80000300800 */
[----:B----4-:R-:W4:Y:S04]  /*2c880*/  LDL.LU R6, [R1+0x1e8] ;  /* 0x0001e80001067983 */ /* 0x010f280000300800 */
[----:B------:R-:W4:Y:S04]  /*2c890*/  LDL.LU R7, [R1+0x1ec] ;  /* 0x0001ec0001077983 */ /* 0x000f280000300800 */
[----:B------:R-:W2:Y:S04]  /*2c8a0*/  LDL.LU R16, [R1+0x200] ;  /* 0x0002000001107983 */ /* 0x000ea80000300800 */
[----:B------:R-:W5:Y:S04]  /*2c8b0*/  LDL.LU R17, [R1+0x204] ;  /* 0x0002040001117983 */ /* 0x000f680000300800 */
[----:B------:R-:W5:Y:S04]  /*2c8c0*/  LDL.LU R18, [R1+0x208] ;  /* 0x0002080001127983 */ /* 0x000f680000300800 */
[----:B------:R-:W5:Y:S01]  /*2c8d0*/  LDL.LU R19, [R1+0x20c] ;  /* 0x00020c0001137983 */ /* 0x000f620000300800 */
[----:B---3--:R-:W-:-:S02]  /*2c8e0*/  IMAD R22, R22, 0x100, R24 ;  /* 0x0000010016167824 */ /* 0x008fc400078e0218 */
[----:B------:R-:W-:Y:S01]  /*2c8f0*/  IMAD R24, R27, 0x100, R26 ;  /* 0x000001001b187824 */ /* 0x000fe200078e021a */
[----:B------:R-:W-:Y:S01]  /*2c900*/  F2FP.F16.E4M3.UNPACK_B R12, R0 ;  /* 0x00000000ff0c723e */ /* 0x000fe200020006ff */
[----:B------:R-:W-:-:S03]  /*2c910*/  IMAD R23, R25, 0x100, R23 ;  /* 0x0000010019177824 */ /* 0x000fc600078e0217 */
[----:B------:R-:W-:Y:S01]  /*2c920*/  F2FP.F16.E4M3.UNPACK_B R15, R24 ;  /* 0x00000018ff0f723e */ /* 0x000fe200020006ff */
[----:B----4-:R-:W-:Y:S04]  /*2c930*/  STL.64 [R1+0x2128], R6 ;  /* 0x0021280601007387 */ /* 0x010fe80000100a00 */
[----:B--2---:R0:W-:Y:S04]  /*2c940*/  STL.64 [R1+0x2120], R4 ;  /* 0x0021200401007387 */ /* 0x0041e80000100a00 */
[----:B0-----:R-:W2:Y:S04]  /*2c950*/  LDL.LU R4, [R1+0x1f0] ;  /* 0x0001f00001047983 */ /* 0x001ea80000300800 */
[----:B------:R-:W2:Y:S04]  /*2c960*/  LDL.LU R5, [R1+0x1f4] ;  /* 0x0001f40001057983 */ /* 0x000ea80000300800 */
[----:B------:R-:W2:Y:S04]  /*2c970*/  LDL.LU R6, [R1+0x1f8] ;  /* 0x0001f80001067983 */ /* 0x000ea80000300800 */
[----:B------:R-:W2:Y:S04]  /*2c980*/  LDL.LU R7, [R1+0x1fc] ;  /* 0x0001fc0001077983 */ /* 0x000ea80000300800 */
[----:B------:R-:W-:Y:S04]  /*2c990*/  STL.64 [R1+0x2108], R10 ;  /* 0x0021080a01007387 */ /* 0x000fe80000100a00 */
[----:B------:R0:W-:Y:S04]  /*2c9a0*/  STL.64 [R1+0x2100], R8 ;  /* 0x0021000801007387 */ /* 0x0001e80000100a00 */
[----:B0-----:R-:W3:Y:S04]  /*2c9b0*/  LDL.LU R8, [R1+0x1d0] ;  /* 0x0001d00001087983 */ /* 0x001ee80000300800 */
[----:B------:R-:W3:Y:S04]  /*2c9c0*/  LDL.LU R9, [R1+0x1d4] ;  /* 0x0001d40001097983 */ /* 0x000ee80000300800 */
[----:B------:R-:W3:Y:S04]  /*2c9d0*/  LDL.LU R10, [R1+0x1d8] ;  /* 0x0001d800010a7983 */ /* 0x000ee80000300800 */
[----:B------:R-:W3:Y:S04]  /*2c9e0*/  LDL.LU R11, [R1+0x1dc] ;  /* 0x0001dc00010b7983 */ /* 0x000ee80000300800 */
[----:B------:R-:W4:Y:S04]  /*2c9f0*/  LDL.LU R0, [R1+0x6b8] ;  /* 0x0006b80001007983 */ /* 0x000f280000300800 */
[----:B------:R-:W2:Y:S04]  /*2ca00*/  LDL.LU R24, [R1+0x170] ;  /* 0x0001700001187983 */ /* 0x000ea80000300800 */
[----:B------:R-:W2:Y:S04]  /*2ca10*/  LDL.LU R25, [R1+0x174] ;  /* 0x0001740001197983 */ /* 0x000ea80000300800 */
[----:B------:R-:W2:Y:S01]  /*2ca20*/  LDL.LU R26, [R1+0x178] ;  /* 0x00017800011a7983 */ /* 0x000ea20000300800 */
[----:B-----5:R-:W-:-:S03]  /*2ca30*/  IMAD.MOV.U32 R27, RZ, RZ, R29 ;  /* 0x000000ffff1b7224 */ /* 0x020fc600078e001d */
[----:B------:R-:W5:Y:S04]  /*2ca40*/  LDL.LU R29, [R1+0x2140] ;  /* 0x00214000011d7983 */ /* 0x000f680000300800 */
[----:B--2---:R-:W-:Y:S04]  /*2ca50*/  STL.64 [R1+0x20d8], R26 ;  /* 0x0020d81a01007387 */ /* 0x004fe80000100a00 */
[----:B------:R0:W-:Y:S04]  /*2ca60*/  STL.64 [R1+0x20d0], R24 ;  /* 0x0020d01801007387 */ /* 0x0001e80000100a00 */
[----:B0-----:R-:W2:Y:S04]  /*2ca70*/  LDL.LU R24, [R1+0x1a0] ;  /* 0x0001a00001187983 */ /* 0x001ea80000300800 */
[----:B------:R-:W2:Y:S04]  /*2ca80*/  LDL.LU R25, [R1+0x1a4] ;  /* 0x0001a40001197983 */ /* 0x000ea80000300800 */
[----:B------:R-:W2:Y:S04]  /*2ca90*/  LDL.LU R26, [R1+0x1a8] ;  /* 0x0001a800011a7983 */ /* 0x000ea80000300800 */
[----:B------:R-:W2:Y:S01]  /*2caa0*/  LDL.LU R27, [R1+0x1ac] ;  /* 0x0001ac00011b7983 */ /* 0x000ea20000300800 */
[----:B------:R-:W-:-:S02]  /*2cab0*/  F2FP.F16.E4M3.UNPACK_B R13, R22 ;  /* 0x00000016ff0d723e */ /* 0x000fc400020006ff */
[----:B------:R-:W-:-:S07]  /*2cac0*/  F2FP.F16.E4M3.UNPACK_B R14, R23 ;  /* 0x00000017ff0e723e */ /* 0x000fce00020006ff */
[C---:B------:R-:W-:Y:S01]  /*2cad0*/  HMMA.16816.F32 R20, R12.reuse, R20, R16 ;  /* 0x000000140c14723c */ /* 0x040fe20000001810 */
[----:B--2---:R-:W-:Y:S04]  /*2cae0*/  STL.64 [R1+0x20e8], R26 ;  /* 0x0020e81a01007387 */ /* 0x004fe80000100a00 */
[----:B------:R0:W-:Y:S04]  /*2caf0*/  STL.64 [R1+0x20e0], R24 ;  /* 0x0020e01801007387 */ /* 0x0001e80000100a00 */
[----:B0-----:R-:W2:Y:S04]  /*2cb00*/  LDL.LU R24, [R1+0x1b0] ;  /* 0x0001b00001187983 */ /* 0x001ea80000300800 */
[----:B------:R-:W2:Y:S04]  /*2cb10*/  LDL.LU R25, [R1+0x1b4] ;  /* 0x0001b40001197983 */ /* 0x000ea80000300800 */
[----:B------:R-:W2:Y:S04]  /*2cb20*/  LDL.LU R26, [R1+0x1b8] ;  /* 0x0001b800011a7983 */ /* 0x000ea80000300800 */
[----:B------:R-:W2:Y:S04]  /*2cb30*/  LDL.LU.64 R18, [R1+0x2138] ;  /* 0x0021380001127983 */ /* 0x000ea80000300a00 */
[----:B------:R-:W3:Y:S04]  /*2cb40*/  LDL.LU.64 R16, [R1+0x2130] ;  /* 0x0021300001107983 */ /* 0x000ee80000300a00 */
[----:B------:R-:W-:Y:S04]  /*2cb50*/  STL.64 [R1+0x60], R20 ;  /* 0x0000601401007387 */ /* 0x000fe80000100a00 */
[----:B------:R0:W-:Y:S04]  /*2cb60*/  STL.64 [R1+0x68], R22 ;  /* 0x0000681601007387 */ /* 0x0001e80000100a00 */
[----:B0-----:R-:W3:Y:S01]  /*2cb70*/  LDL R22, [R1+0x2fc] ;  /* 0x0002fc0001167983 */ /* 0x001ee20000100800 */
[----:B--2---:R-:W-:-:S15]  /*2cb80*/  HMMA.16816.F32 R4, R12, R18, R4 ;  /* 0x000000120c04723c */ /* 0x004fde0000001804 */
[----:B------:R-:W-:-:S04]  /*2cb90*/  NOP ;  /* 0x0000000000007918 */ /* 0x000fc80000000000 */
[----:B------:R-:W-:Y:S04]  /*2cba0*/  STL.64 [R1+0x50], R4 ;  /* 0x0000500401007387 */ /* 0x000fe80000100a00 */
[----:B------:R0:W-:Y:S04]  /*2cbb0*/  STL.64 [R1+0x58], R6 ;  /* 0x0000580601007387 */ /* 0x0001e80000100a00 */
[----:B0-----:R-:W2:Y:S04]  /*2cbc0*/  LDL.LU.64 R6, [R1+0x2128] ;  /* 0x0021280001067983 */ /* 0x001ea80000300a00 */
[----:B------:R-:W2:Y:S04]  /*2cbd0*/  LDL.LU.64 R4, [R1+0x2120] ;  /* 0x0021200001047983 */ /* 0x000ea80000300a00 */
[----:B------:R-:W3:Y:S01]  /*2cbe0*/  LDL.LU R18, [R1+0x6d0] ;  /* 0x0006d00001127983 */ /* 0x000ee20000300800 */
[----:B--2---:R-:W-:-:S15]  /*2cbf0*/  HMMA.16816.F32 R4, R12, R2, R4 ;  /* 0x000000020c04723c */ /* 0x004fde0000001804 */
[----:B------:R-:W-:-:S04]  /*2cc00*/  NOP ;  /* 0x0000000000007918 */ /* 0x000fc80000000000 */
[----:B------:R-:W-:Y:S04]  /*2cc10*/  STL.64 [R1+0x40], R4 ;  /* 0x0000400401007387 */ /* 0x000fe80000100a00 */
[----:B------:R0:W-:Y:S04]  /*2cc20*/  STL.64 [R1+0x48], R6 ;  /* 0x0000480601007387 */ /* 0x0001e80000100a00 */
[----:B0-----:R-:W2:Y:S04]  /*2cc30*/  LDL.LU.64 R6, [R1+0x2118] ;  /* 0x0021180001067983 */ /* 0x001ea80000300a00 */
[----:B------:R-:W3:Y:S04]  /*2cc40*/  LDL.LU.64 R4, [R1+0x2110] ;  /* 0x0021100001047983 */ /* 0x000ee80000300a00 */
[----:B------:R-:W2:Y:S04]  /*2cc50*/  LDL.LU R2, [R1+0x6c0] ;  /* 0x0006c00001027983 */ /* 0x000ea80000300800 */
[----:B------:R-:W2:Y:S04]  /*2cc60*/  LDL.LU R3, [R1+0x6c8] ;  /* 0x0006c80001037983 */ /* 0x000ea80000300800 */
[----:B------:R-:W2:Y:S04]  /*2cc70*/  LDL R20, [R1+0x2e8] ;  /* 0x0002e80001147983 */ /* 0x000ea80000100800 */
[----:B------:R-:W2:Y:S04]  /*2cc80*/  LDL R21, [R1+0x2ec] ;  /* 0x0002ec0001157983 */ /* 0x000ea80000100800 */
[----:B------:R-:W2:Y:S01]  /*2cc90*/  LDL R19, [R1+0x2f8] ;  /* 0x0002f80001137983 */ /* 0x000ea20000100800 */
[----:B---3--:R-:W-:-:S15]  /*2cca0*/  HMMA.16816.F32 R8, R12, R4, R8 ;  /* 0x000000040c08723c */ /* 0x008fde0000001808 */
[----:B------:R-:W-:-:S04]  /*2ccb0*/  NOP ;  /* 0x0000000000007918 */ /* 0x000fc80000000000 */
[----:B------:R-:W-:Y:S04]  /*2ccc0*/  STL.64 [R1+0x30], R8 ;  /* 0x0000300801007387 */ /* 0x000fe80000100a00 */
[----:B------:R0:W-:Y:S04]  /*2ccd0*/  STL.64 [R1+0x38], R10 ;  /* 0x0000380a01007387 */ /* 0x0001e80000100a00 */
[----:B0-----:R-:W2:Y:S04]  /*2cce0*/  LDL.LU.64 R10, [R1+0x2108] ;  /* 0x00210800010a7983 */ /* 0x001ea80000300a00 */
[----:B------:R-:W2:Y:S04]  /*2ccf0*/  LDL.LU.64 R8, [R1+0x2100] ;  /* 0x0021000001087983 */ /* 0x000ea80000300a00 */
[----:B------:R-:W3:Y:S04]  /*2cd00*/  LDL.LU R4, [R1+0x6cc] ;  /* 0x0006cc0001047983 */ /* 0x000ee80000300800 */
[----:B------:R-:W3:Y:S01]  /*2cd10*/  LDL.LU R5, [R1+0x6d4] ;  /* 0x0006d40001057983 */ /* 0x000ee20000300800 */
[----:B--2---:R-:W-:-:S15]  /*2cd20*/  HMMA.16816.F32 R8, R12, R6, R8 ;  /* 0x000000060c08723c */ /* 0x004fde0000001808 */
[----:B------:R-:W-:-:S04]  /*2cd30*/  NOP ;  /* 0x0000000000007918 */ /* 0x000fc80000000000 */
[----:B------:R-:W-:Y:S04]  /*2cd40*/  STL.64 [R1+0x20], R8 ;  /* 0x0000200801007387 */ /* 0x000fe80000100a00 */
[----:B------:R0:W-:Y:S04]  /*2cd50*/  STL.64 [R1+0x28], R10 ;  /* 0x0000280a01007387 */ /* 0x0001e80000100a00 */
[----:B0-----:R-:W2:Y:S04]  /*2cd60*/  LDL.LU.64 R10, [R1+0x20f8] ;  /* 0x0020f800010a7983 */ /* 0x001ea80000300a00 */
[----:B------:R-:W2:Y:S01]  /*2cd70*/  LDL.LU.64 R8, [R1+0x20f0] ;  /* 0x0020f00001087983 */ /* 0x000ea20000300a00 */
[----:B-----5:R-:W-:-:S03]  /*2cd80*/  IMAD.MOV.U32 R27, RZ, RZ, R29 ;  /* 0x000000ffff1b7224 */ /* 0x020fc600078e001d */
[----:B------:R-:W4:Y:S04]  /*2cd90*/  LDL.LU R6, [R1+0x6bc] ;  /* 0x0006bc0001067983 */ /* 0x000f280000300800 */
[----:B------:R-:W5:Y:S01]  /*2cda0*/  LDL.LU R7, [R1+0x6c4] ;  /* 0x0006c40001077983 */ /* 0x000f620000300800 */
[----:B--2---:R-:W-:-:S15]  /*2cdb0*/  HMMA.16816.F32 R24, R12, R8, R24 ;  /* 0x000000080c18723c */ /* 0x004fde0000001818 */
[----:B------:R-:W-:-:S04]  /*2cdc0*/  NOP ;  /* 0x0000000000007918 */ /* 0x000fc80000000000 */
[----:B------:R-:W-:Y:S04]  /*2cdd0*/  STL.64 [R1+0x10], R24 ;  /* 0x0000101801007387 */ /* 0x000fe80000100a00 */
[----:B------:R0:W-:Y:S01]  /*2cde0*/  STL [R1+0x18], R26 ;  /* 0x0000181a01007387 */ /* 0x0001e20000100800 */
[----:B------:R-:W-:-:S03]  /*2cdf0*/  IMAD.MOV.U32 R29, RZ, RZ, R27 ;  /* 0x000000ffff1d7224 */ /* 0x000fc600078e001b */
[----:B0-----:R-:W2:Y:S04]  /*2ce00*/  LDL.LU.64 R26, [R1+0x20e8] ;  /* 0x0020e800011a7983 */ /* 0x001ea80000300a00 */
[----:B------:R-:W2:Y:S04]  /*2ce10*/  LDL.LU.64 R24, [R1+0x20e0] ;  /* 0x0020e00001187983 */ /* 0x000ea80000300a00 */
[----:B------:R-:W3:Y:S04]  /*2ce20*/  LDL R23, [R1+0x308] ;  /* 0x0003080001177983 */ /* 0x000ee80000100800 */
[----:B------:R-:W-:Y:S01]  /*2ce30*/  STL [R1+0x1f80], R29 ;  /* 0x001f801d01007387 */ /* 0x000fe20000100800 */
[----:B--2---:R-:W-:Y:S03]  /*2ce40*/  HMMA.16816.F32 R8, R12, R10, R24 ;  /* 0x0000000a0c08723c */ /* 0x004fe60000001818 */
[----:B------:R-:W2:Y:S04]  /*2ce50*/  LDL.LU.64 R26, [R1+0x20d8] ;  /* 0x0020d800011a7983 */ /* 0x000ea80000300a00 */
[----:B------:R-:W2:Y:S01]  /*2ce60*/  LDL.LU.64 R24, [R1+0x20d0] ;  /* 0x0020d00001187983 */ /* 0x000ea20000300a00 */
[----:B---3--:R-:W-:-:S02]  /*2ce70*/  IMAD R3, R3, 0x100, R4 ;  /* 0x0000010003037824 */ /* 0x008fc400078e0204 */
[----:B------:R-:W-:Y:S02]  /*2ce80*/  IMAD R4, R18, 0x100, R5 ;  /* 0x0000010012047824 */ /* 0x000fe400078e0205 */
[----:B----4-:R-:W-:Y:S02]  /*2ce90*/  IMAD R0, R0, 0x100, R6 ;  /* 0x0000010000007824 */ /* 0x010fe400078e0206 */
[----:B-----5:R-:W-:-:S05]  /*2cea0*/  IMAD R2, R2, 0x100, R7 ;  /* 0x0000010002027824 */ /* 0x020fca00078e0207 */
[----:B------:R0:W-:Y:S04]  /*2ceb0*/  STL.64 [R1], R8 ;  /* 0x0000000801007387 */ /* 0x0001e80000100a00 */
[----:B------:R1:W-:Y:S04]  /*2cec0*/  STL.64 [R1+0x8], R10 ;  /* 0x0000080a01007387 */ /* 0x0003e80000100a00 */
[----:B0-----:R-:W3:Y:S04]  /*2ced0*/  LDL.LU R8, [R1+0x230] ;  /* 0x0002300001087983 */ /* 0x001ee80000300800 */
[----:B------:R-:W3:Y:S04]  /*2cee0*/  LDL.LU R9, [R1+0x234] ;  /* 0x0002340001097983 */ /* 0x000ee80000300800 */
[----:B-1----:R-:W3:Y:S04]  /*2cef0*/  LDL.LU R10, [R1+0x238] ;  /* 0x00023800010a7983 */ /* 0x002ee80000300800 */
[----:B------:R-:W3:Y:S01]  /*2cf00*/  LDL.LU R11, [R1+0x23c] ;  /* 0x00023c00010b7983 */ /* 0x000ee20000300800 */
[----:B--2---:R-:W-:Y:S01]  /*2cf10*/  HMMA.16816.F32 R24, R12, R16, R24 ;  /* 0x000000100c18723c */ /* 0x004fe20000001818 */
[----:B------:R-:W-:-:S15]  /*2cf20*/  F2FP.F16.E4M3.UNPACK_B R15, R4 ;  /* 0x00000004ff0f723e */ /* 0x000fde00020006ff */
[----:B------:R-:W-:-:S03]  /*2cf30*/  NOP ;  /* 0x0000000000007918 */ /* 0x000fc60000000000 */
[----:B------:R-:W-:Y:S04]  /*2cf40*/  STL [R1+0x1f0c], R24 ;  /* 0x001f0c1801007387 */ /* 0x000fe80000100800 */
[----:B------:R-:W-:Y:S04]  /*2cf50*/  STL [R1+0x1f08], R25 ;  /* 0x001f081901007387 */ /* 0x000fe80000100800 */
[----:B------:R-:W-:Y:S04]  /*2cf60*/  STL [R1+0x1f04], R26 ;  /* 0x001f041a01007387 */ /* 0x000fe80000100800 */
[----:B------:R3:W-:Y:S04]  /*2cf70*/  STL [R1+0x1f00], R27 ;  /* 0x001f001b01007387 */ /* 0x0007e80000100800 */
[----:B------:R-:W2:Y:S04]  /*2cf80*/  LDL.LU R4, [R1+0x250] ;  /* 0x0002500001047983 */ /* 0x000ea80000300800 */
[----:B------:R-:W2:Y:S04]  /*2cf90*/  LDL.LU R5, [R1+0x254] ;  /* 0x0002540001057983 */ /* 0x000ea80000300800 */
[----:B------:R-:W2:Y:S04]  /*2cfa0*/  LDL.LU R6, [R1+0x258] ;  /* 0x0002580001067983 */ /* 0x000ea80000300800 */
[----:B------:R-:W2:Y:S01]  /*2cfb0*/  LDL.LU R7, [R1+0x25c] ;  /* 0x00025c0001077983 */ /* 0x000ea20000300800 */
[----:B------:R-:W-:-:S02]  /*2cfc0*/  F2FP.F16.E4M3.UNPACK_B R12, R0 ;  /* 0x00000000ff0c723e */ /* 0x000fc400020006ff */
[----:B------:R-:W-:Y:S02]  /*2cfd0*/  F2FP.F16.E4M3.UNPACK_B R13, R2 ;  /* 0x00000002ff0d723e */ /* 0x000fe400020006ff */
[----:B------:R-:W-:Y:S02]  /*2cfe0*/  F2FP.F16.E4M3.UNPACK_B R14, R3 ;  /* 0x00000003ff0e723e */ /* 0x000fe400020006ff */
[----:B------:R-:W-:Y:S02]  /*2cff0*/  F2FP.F16.E4M3.UNPACK_B R20, R20 ;  /* 0x00000014ff14723e */ /* 0x000fe400020006ff */
[----:B------:R-:W-:Y:S02]  /*2d000*/  F2FP.F16.E4M3.UNPACK_B R21, R21 ;  /* 0x00000015ff15723e */ /* 0x000fe400020006ff */
[----:B------:R-:W-:Y:S02]  /*2d010*/  F2FP.F16.E4M3.UNPACK_B R18, R19 ;  /* 0x00000013ff12723e */ /* 0x000fe400020006ff */
[----:B------:R-:W-:-:S03]  /*2d020*/  F2FP.F16.E4M3.UNPACK_B R19, R22 ;  /* 0x00000016ff13723e */ /* 0x000fc600020006ff */
[----:B---3--:R-:W-:Y:S01]  /*2d030*/  HMMA.16816.F32 R24, R12, R20, R8 ;  /* 0x000000140c18723c */ /* 0x008fe20000001808 */
[----:B------:R-:W3:Y:S01]  /*2d040*/  LDL R11, [R1+0x34c] ;  /* 0x00034c00010b7983 */ /* 0x000ee20000100800 */
[----:B------:R-:W-:-:S15]  /*2d050*/  F2FP.F16.E4M3.UNPACK_B R2, R23 ;  /* 0x00000017ff02723e */ /* 0x000fde00020006ff */
[----:B------:R-:W-:Y:S02]  /*2d060*/  NOP ;  /* 0x0000000000007918 */ /* 0x000fe40000000000 */
[----:B------:R-:W-:Y:S04]  /*2d070*/  STL.64 [R1+0x100], R24 ;  /* 0x0001001801007387 */ /* 0x000fe80000100a00 */
[----:B------:R0:W-:Y:S04]  /*2d080*/  STL.64 [R1+0x108], R26 ;  /* 0x0001081a01007387 */ /* 0x0001e80000100a00 */
[----:B------:R-:W4:Y:S04]  /*2d090*/  LDL R16, [R1+0x358] ;  /* 0x0003580001107983 */ /* 0x000f280000100800 */
[----:B------:R-:W4:Y:S04]  /*2d0a0*/  LDL R17, [R1+0x35c] ;  /* 0x00035c0001117983 */ /* 0x000f280000100800 */
[----:B------:R-:W5:Y:S04]  /*2d0b0*/  LDL.LU R0, [R1+0x6d8] ;  /* 0x0006d80001007983 */ /* 0x000f680000300800 */
[----:B0-----:R-:W3:Y:S04]  /*2d0c0*/  LDL.LU R27, [R1+0x6e4] ;  /* 0x0006e400011b7983 */ /* 0x001ee80000300800 */
[----:B------:R-:W3:Y:S04]  /*2d0d0*/  LDL.LU R22, [R1+0x6e0] ;  /* 0x0006e00001167983 */ /* 0x000ee80000300800 */
[----:B------:R-:W3:Y:S04]  /*2d0e0*/  LDL R23, [R1+0x30c] ;  /* 0x00030c0001177983 */ /* 0x000ee80000100800 */
[----:B------:R-:W3:Y:S01]  /*2d0f0*/  LDL R24, [R1+0x318] ;  /* 0x0003180001187983 */ /* 0x000ee20000100800 */
[----:B--2---:R-:W-:-:S15]  /*2d100*/  HMMA.16816.F32 R4, R12, R18, R4 ;  /* 0x000000120c04723c */ /* 0x004fde0000001804 */
[----:B------:R-:W-:-:S04]  /*2d110*/  NOP ;  /* 0x0000000000007918 */ /* 0x000fc80000000000 */
[----:B------:R0:W-:Y:S04]  /*2d120*/  STL.64 [R1+0x120], R4 ;  /* 0x0001200401007387 */ /* 0x0001e80000100a00 */
[----:B------:R1:W-:Y:S04]  /*2d130*/  STL.64 [R1+0x128], R6 ;  /* 0x0001280601007387 */ /* 0x0003e80000100a00 */
[----:B------:R-:W3:Y:S04]  /*2d140*/  LDL R10, [R1+0x348] ;  /* 0x00034800010a7983 */ /* 0x000ee80000100800 */
[----:B------:R-:W2:Y:S04]  /*2d150*/  LDL R8, [R1+0x338] ;  /* 0x0003380001087983 */ /* 0x000ea80000100800 */
[----:B------:R-:W2:Y:S04]  /*2d160*/  LDL R9, [R1+0x33c] ;  /* 0x00033c0001097983 */ /* 0x000ea80000100800 */
[----:B0-----:R-:W4:Y:S04]  /*2d170*/  LDL R5, [R1+0x31c] ;  /* 0x00031c0001057983 */ /* 0x001f280000100800 */
[----:B-1----:R-:W4:Y:S04]  /*2d180*/  LDL R6, [R1+0x328] ;  /* 0x0003280001067983 */ /* 0x002f280000100800 */
[----:B------:R-:W4:Y:S04]  /*2d190*/  LDL R7, [R1+0x32c] ;  /* 0x00032c0001077983 */ /* 0x000f280000100800 */
        /* <DEDUP_REMOVED lines=12> */
[----:B------:R0:W-:Y:S04]  /*2d260*/  STL [R1+0x2080], R19 ;  /* 0x0020801301007387 */ /* 0x0001e80000100800 */
[----:B0-----:R-:W3:Y:S01]  /*2d270*/  LDL.LU R19, [R1+0x6dc] ;  /* 0x0006dc0001137983 */ /* 0x001ee20000300800 */
[----:B------:R-:W-:-:S03]  /*2d280*/  F2FP.F16.E4M3.UNPACK_B R3, R23 ;  /* 0x00000017ff03723e */ /* 0x000fc600020006ff */
[----:B---3--:R-:W-:Y:S04]  /*2d290*/  STL.64 [R1+0x2098], R18 ;  /* 0x0020981201007387 */ /* 0x008fe80000100a00 */
[----:B----4-:R0:W-:Y:S04]  /*2d2a0*/  STL.64 [R1+0x2090], R16 ;  /* 0x0020901001007387 */ /* 0x0101e80000100a00 */
[----:B0-----:R-:W3:Y:S04]  /*2d2b0*/  LDL.LU R16, [R1+0x2c0] ;  /* 0x0002c00001107983 */ /* 0x001ee80000300800 */
[----:B------:R-:W3:Y:S04]  /*2d2c0*/  LDL.LU R17, [R1+0x2c4] ;  /* 0x0002c40001117983 */ /* 0x000ee80000300800 */
[----:B------:R-:W4:Y:S04]  /*2d2d0*/  LDL.LU R18, [R1+0x2c8] ;  /* 0x0002c80001127983 */ /* 0x000f280000300800 */
[----:B------:R-:W4:Y:S01]  /*2d2e0*/  LDL.LU R19, [R1+0x2cc] ;  /* 0x0002cc0001137983 */ /* 0x000f220000300800 */
[----:B--2---:R-:W-:Y:S01]  /*2d2f0*/  HMMA.16816.F32 R8, R12, R2, R8 ;  /* 0x000000020c08723c */ /* 0x004fe20000001808 */
[----:B------:R-:W-:-:S15]  /*2d300*/  F2FP.F16.E4M3.UNPACK_B R4, R24 ;  /* 0x00000018ff04723e */ /* 0x000fde00020006ff */
[----:B------:R-:W-:-:S03]  /*2d310*/  NOP ;  /* 0x0000000000007918 */ /* 0x000fc60000000000 */
[----:B------:R-:W-:Y:S02]  /*2d320*/  IMAD.MOV.U32 R25, RZ, RZ, R10 ;  /* 0x000000ffff197224 */ /* 0x000fe400078e000a */
[----:B------:R-:W-:Y:S02]  /*2d330*/  IMAD.MOV.U32 R26, RZ, RZ, R11 ;  /* 0x000000ffff1a7224 */ /* 0x000fe400078e000b */
[----:B------:R-:W-:Y:S01]  /*2d340*/  IMAD.MOV.U32 R24, RZ, RZ, R9 ;  /* 0x000000ffff187224 */ /* 0x000fe200078e0009 */
[----:B----4-:R-:W-:Y:S04]  /*2d350*/  STL.64 [R1+0x20a8], R18 ;  /* 0x0020a81201007387 */ /* 0x010fe80000100a00 */
[----:B---3--:R0:W-:Y:S04]  /*2d360*/  STL.64 [R1+0x20a0], R16 ;  /* 0x0020a01001007387 */ /* 0x0081e80000100a00 */
[----:B0-----:R-:W2:Y:S04]  /*2d370*/  LDL.LU R16, [R1+0x2a0] ;  /* 0x0002a00001107983 */ /* 0x001ea80000300800 */
[----:B------:R-:W2:Y:S04]  /*2d380*/  LDL.LU R17, [R1+0x2a4] ;  /* 0x0002a40001117983 */ /* 0x000ea80000300800 */
[----:B------:R-:W2:Y:S04]  /*2d390*/  LDL.LU R18, [R1+0x2a8] ;  /* 0x0002a80001127983 */ /* 0x000ea80000300800 */
[----:B------:R-:W2:Y:S04]  /*2d3a0*/  LDL.LU R19, [R1+0x2ac] ;  /* 0x0002ac0001137983 */ /* 0x000ea80000300800 */
[----:B------:R-:W3:Y:S04]  /*2d3b0*/  LDL.LU R29, [R1+0x6ec] ;  /* 0x0006ec00011d7983 */ /* 0x000ee80000300800 */
[----:B------:R-:W3:Y:S04]  /*2d3c0*/  LDL.LU R23, [R1+0x6e8] ;  /* 0x0006e80001177983 */ /* 0x000ee80000300800 */
[----:B------:R0:W-:Y:S04]  /*2d3d0*/  STL [R1+0x140], R8 ;  /* 0x0001400801007387 */ /* 0x0001e80000100800 */
[----:B------:R-:W4:Y:S04]  /*2d3e0*/  LDL.LU.64 R10, [R1+0x20c8] ;  /* 0x0020c800010a7983 */ /* 0x000f280000300a00 */
[----:B0-----:R-:W4:Y:S01]  /*2d3f0*/  LDL.LU.64 R8, [R1+0x20c0] ;  /* 0x0020c00001087983 */ /* 0x001f220000300a00 */
[----:B------:R-:W-:-:S02]  /*2d400*/  F2FP.F16.E4M3.UNPACK_B R5, R5 ;  /* 0x00000005ff05723e */ /* 0x000fc400020006ff */
[----:B------:R-:W-:Y:S02]  /*2d410*/  F2FP.F16.E4M3.UNPACK_B R6, R6 ;  /* 0x00000006ff06723e */ /* 0x000fe400020006ff */
[----:B------:R-:W-:Y:S01]  /*2d420*/  F2FP.F16.E4M3.UNPACK_B R7, R7 ;  /* 0x00000007ff07723e */ /* 0x000fe200020006ff */
[----:B------:R-:W-:Y:S04]  /*2d430*/  STL [R1+0x1f58], R26 ;  /* 0x001f581a01007387 */ /* 0x000fe80000100800 */
[----:B------:R-:W-:Y:S02]  /*2d440*/  STL.64 [R1+0x1f50], R24 ;  /* 0x001f501801007387 */ /* 0x000fe40000100a00 */
[C---:B--2---:R-:W-:Y:S08]  /*2d450*/  HMMA.16816.F32 R16, R12.reuse, R6, R16 ;  /* 0x000000060c10723c */ /* 0x044ff00000001810 */
[----:B----4-:R-:W-:-:S15]  /*2d460*/  HMMA.16816.F32 R8, R12, R4, R8 ;  /* 0x000000040c08723c */ /* 0x010fde0000001808 */
[----:B------:R-:W-:-:S04]  /*2d470*/  NOP ;  /* 0x0000000000007918 */ /* 0x000fc80000000000 */
[----:B------:R-:W-:Y:S04]  /*2d480*/  STL.64 [R1+0x150], R8 ;  /* 0x0001500801007387 */ /* 0x000fe80000100a00 */
[----:B------:R0:W-:Y:S04]  /*2d490*/  STL.64 [R1+0x158], R10 ;  /* 0x0001580a01007387 */ /* 0x0001e80000100a00 */
[----:B0-----:R-:W2:Y:S04]  /*2d4a0*/  LDL.LU.64 R10, [R1+0x20b8] ;  /* 0x0020b800010a7983 */ /* 0x001ea80000300a00 */
[----:B------:R-:W4:Y:S04]  /*2d4b0*/  LDL.LU.64 R8, [R1+0x20b0] ;  /* 0x0020b00001087983 */ /* 0x000f280000300a00 */
[----:B------:R-:W-:Y:S04]  /*2d4c0*/  STL.64 [R1+0x190], R16 ;  /* 0x0001901001007387 */ /* 0x000fe80000100a00 */
[----:B------:R0:W-:Y:S04]  /*2d4d0*/  STL.64 [R1+0x198], R18 ;  /* 0x0001981201007387 */ /* 0x0001e80000100a00 */
[----:B0-----:R-:W3:Y:S04]  /*2d4e0*/  LDL.LU.64 R18, [R1+0x20a8] ;  /* 0x0020a80001127983 */ /* 0x001ee80000300a00 */
[----:B------:R-:W3:Y:S04]  /*2d4f0*/  LDL.LU.64 R16, [R1+0x20a0] ;  /* 0x0020a00001107983 */ /* 0x000ee80000300a00 */
[----:B------:R-:W-:Y:S04]  /*2d500*/  STL.64 [R1+0x2048], R6 ;  /* 0x0020480601007387 */ /* 0x000fe80000100a00 */
[----:B------:R0:W-:Y:S04]  /*2d510*/  STL.64 [R1+0x2040], R4 ;  /* 0x0020400401007387 */ /* 0x0001e80000100a00 */
[----:B0-----:R-:W5:Y:S04]  /*2d520*/  LDL.LU R4, [R1+0x2d0] ;  /* 0x0002d00001047983 */ /* 0x001f680000300800 */
[----:B------:R-:W5:Y:S04]  /*2d530*/  LDL.LU R5, [R1+0x2d4] ;  /* 0x0002d40001057983 */ /* 0x000f680000300800 */
[----:B------:R-:W5:Y:S04]  /*2d540*/  LDL.LU R6, [R1+0x2d8] ;  /* 0x0002d80001067983 */ /* 0x000f680000300800 */
[----:B------:R-:W5:Y:S01]  /*2d550*/  LDL.LU R7, [R1+0x2dc] ;  /* 0x0002dc0001077983 */ /* 0x000f620000300800 */
[----:B----4-:R-:W-:-:S02]  /*2d560*/  F2FP.F16.E4M3.UNPACK_B R8, R8 ;  /* 0x00000008ff08723e */ /* 0x010fc400020006ff */
[----:B------:R-:W-:Y:S02]  /*2d570*/  F2FP.F16.E4M3.UNPACK_B R9, R9 ;  /* 0x00000009ff09723e */ /* 0x000fe400020006ff */
[----:B--2---:R-:W-:Y:S02]  /*2d580*/  F2FP.F16.E4M3.UNPACK_B R10, R10 ;  /* 0x0000000aff0a723e */ /* 0x004fe400020006ff */
[----:B------:R-:W-:-:S03]  /*2d590*/  F2FP.F16.E4M3.UNPACK_B R11, R11 ;  /* 0x0000000bff0b723e */ /* 0x000fc600020006ff */
[C---:B---3--:R-:W-:Y:S08]  /*2d5a0*/  HMMA.16816.F32 R16, R12.reuse, R8, R16 ;  /* 0x000000080c10723c */ /* 0x048ff00000001810 */
[----:B-----5:R-:W-:Y:S11]  /*2d5b0*/  HMMA.16816.F32 R4, R12, R10, R4 ;  /* 0x0000000a0c04723c */ /* 0x020ff60000001804 */
[----:B------:R-:W-:Y:S04]  /*2d5c0*/  STL.64 [R1+0x1f0], R16 ;  /* 0x0001f01001007387 */ /* 0x000fe80000100a00 */
[----:B------:R0:W-:Y:S04]  /*2d5d0*/  STL.64 [R1+0x1f8], R18 ;  /* 0x0001f81201007387 */ /* 0x0001e80000100a00 */
[----:B0-----:R-:W2:Y:S04]  /*2d5e0*/  LDL.LU.64 R18, [R1+0x2098] ;  /* 0x0020980001127983 */ /* 0x001ea80000300a00 */
[----:B------:R-:W3:Y:S04]  /*2d5f0*/  LDL.LU.64 R16, [R1+0x2090] ;  /* 0x0020900001107983 */ /* 0x000ee80000300a00 */
[----:B------:R-:W-:Y:S04]  /*2d600*/  STL.64 [R1+0x2028], R10 ;  /* 0x0020280a01007387 */ /* 0x000fe80000100a00 */
[----:B------:R-:W-:Y:S04]  /*2d610*/  STL.64 [R1+0x2020], R8 ;  /* 0x0020200801007387 */ /* 0x000fe80000100a00 */
[----:B------:R-:W-:Y:S04]  /*2d620*/  STL.64 [R1+0x270], R4 ;  /* 0x0002700401007387 */ /* 0x000fe80000100a00 */
[----:B------:R-:W-:Y:S04]  /*2d630*/  STL.64 [R1+0x278], R6 ;  /* 0x0002780601007387 */ /* 0x000fe80000100a00 */
[----:B------:R-:W4:Y:S04]  /*2d640*/  LDL.LU R24, [R1+0xd0] ;  /* 0x0000d00001187983 */ /* 0x000f280000300800 */
[----:B------:R-:W4:Y:S04]  /*2d650*/  LDL.LU R25, [R1+0xd4] ;  /* 0x0000d40001197983 */ /* 0x000f280000300800 */
[----:B------:R-:W5:Y:S01]  /*2d660*/  LDL.LU R26, [R1+0xd8] ;  /* 0x0000d800011a7983 */ /* 0x000f620000300800 */
[----:B------:R-:W-:-:S02]  /*2d670*/  IMAD R22, R22, 0x100, R27 ;  /* 0x0000010016167824 */ /* 0x000fc400078e021b */
[----:B------:R-:W-:Y:S02]  /*2d680*/  IMAD.MOV.U32 R27, RZ, RZ, R28 ;  /* 0x000000ffff1b7224 */ /* 0x000fe400078e001c */
[----:B------:R-:W-:Y:S01]  /*2d690*/  IMAD R23, R23, 0x100, R29 ;  /* 0x0000010017177824 */ /* 0x000fe200078e021d */
[----:B------:R-:W2:Y:S04]  /*2d6a0*/  LDL.LU R28, [R1+0x208c] ;  /* 0x00208c00011c7983 */ /* 0x000ea80000300800 */
[----:B-----5:R-:W-:Y:S04]  /*2d6b0*/  STL.64 [R1+0x1fd8], R26 ;  /* 0x001fd81a01007387 */ /* 0x020fe80000100a00 */
[----:B----4-:R-:W-:Y:S04]  /*2d6c0*/  STL.64 [R1+0x1fd0], R24 ;  /* 0x001fd01801007387 */ /* 0x010fe80000100a00 */
[----:B------:R-:W-:Y:S04]  /*2d6d0*/  STL.64 [R1+0x2078], R22 ;  /* 0x0020781601007387 */ /* 0x000fe80000100a00 */
[----:B------:R-:W-:Y:S04]  /*2d6e0*/  STL.64 [R1+0x2070], R20 ;  /* 0x0020701401007387 */ /* 0x000fe80000100a00 */
[----:B------:R-:W4:Y:S04]  /*2d6f0*/  LDL.LU R29, [R1+0x710] ;  /* 0x00071000011d7983 */ /* 0x000f280000300800 */
[----:B----4-:R0:W-:Y:S04]  /*2d700*/  STL [R1+0x1ff0], R29 ;  /* 0x001ff01d01007387 */ /* 0x0101e80000100800 */
[----:B0-----:R-:W4:Y:S04]  /*2d710*/  LDL.LU R29, [R1+0x70c] ;  /* 0x00070c00011d7983 */ /* 0x001f280000300800 */
[----:B----4-:R0:W-:Y:S04]  /*2d720*/  STL [R1+0x1ff4], R29 ;  /* 0x001ff41d01007387 */ /* 0x0101e80000100800 */
[----:B0-----:R-:W4:Y:S01]  /*2d730*/  LDL.LU R29, [R1+0x704] ;  /* 0x00070400011d7983 */ /* 0x001f220000300800 */
[----:B--2---:R-:W-:-:S03]  /*2d740*/  IMAD.MOV.U32 R27, RZ, RZ, R28 ;  /* 0x000000ffff1b7224 */ /* 0x004fc600078e001c */
[----:B----4-:R0:W-:Y:S04]  /*2d750*/  STL [R1+0x1ff8], R29 ;  /* 0x001ff81d01007387 */ /* 0x0101e80000100800 */
[----:B0-----:R-:W2:Y:S04]  /*2d760*/  LDL.LU R29, [R1+0x6fc] ;  /* 0x0006fc00011d7983 */ /* 0x001ea80000300800 */
[----:B------:R-:W4:Y:S04]  /*2d770*/  LDL.LU R24, [R1+0xf0] ;  /* 0x0000f00001187983 */ /* 0x000f280000300800 */
[----:B------:R-:W4:Y:S04]  /*2d780*/  LDL.LU R25, [R1+0xf4] ;  /* 0x0000f40001197983 */ /* 0x000f280000300800 */
[----:B------:R-:W5:Y:S04]  /*2d790*/  LDL.LU R26, [R1+0xf8] ;  /* 0x0000f800011a7983 */ /* 0x000f680000300800 */
[----:B------:R-:W2:Y:S04]  /*2d7a0*/  LDL.LU R28, [R1+0x2088] ;  /* 0x00208800011c7983 */ /* 0x000ea80000300800 */
[----:B------:R-:W2:Y:S04]  /*2d7b0*/  LDL.LU R8, [R1+0x210] ;  /* 0x0002100001087983 */ /* 0x000ea80000300800 */
[----:B------:R-:W2:Y:S04]  /*2d7c0*/  LDL.LU R9, [R1+0x214] ;  /* 0x0002140001097983 */ /* 0x000ea80000300800 */
[----:B------:R-:W2:Y:S04]  /*2d7d0*/  LDL.LU R10, [R1+0x218] ;  /* 0x00021800010a7983 */ /* 0x000ea80000300800 */
[----:B------:R-:W2:Y:S04]  /*2d7e0*/  LDL.LU R11, [R1+0x21c] ;  /* 0x00021c00010b7983 */ /* 0x000ea80000300800 */
[----:B--2---:R-:W-:Y:S04]  /*2d7f0*/  STL.64 [R1+0x2038], R10 ;  /* 0x0020380a01007387 */ /* 0x004fe80000100a00 */
[----:B------:R0:W-:Y:S04]  /*2d800*/  STL.64 [R1+0x2030], R8 ;  /* 0x0020300801007387 */ /* 0x0001e80000100a00 */
[----:B0-----:R-:W2:Y:S01]  /*2d810*/  LDL.LU R8, [R1+0x220] ;  /* 0x0002200001087983 */ /* 0x001ea20000300800 */
[----:B------:R-:W-:-:S03]  /*2d820*/  IMAD.MOV.U32 R9, RZ, RZ, R28 ;  /* 0x000000ffff097224 */ /* 0x000fc600078e001c */
[----:B------:R-:W2:Y:S04]  /*2d830*/  LDL.LU R28, [R1+0x2084] ;  /* 0x00208400011c7983 */ /* 0x000ea80000300800 */
[----:B------:R-:W3:Y:S04]  /*2d840*/  LDL.LU R10, [R1+0x228] ;  /* 0x00022800010a7983 */ /* 0x000ee80000300800 */
[----:B------:R-:W3:Y:S04]  /*2d850*/  LDL.LU R11, [R1+0x22c] ;  /* 0x00022c00010b7983 */ /* 0x000ee80000300800 */
[----:B------:R-:W4:Y:S04]  /*2d860*/  LDL.LU R20, [R1+0x290] ;  /* 0x0002900001147983 */ /* 0x000f280000300800 */
[----:B------:R-:W4:Y:S01]  /*2d870*/  LDL.LU R21, [R1+0x294] ;  /* 0x0002940001157983 */ /* 0x000f220000300800 */
[----:B------:R-:W-:-:S03]  /*2d880*/  IMAD R0, R0, 0x100, R19 ;  /* 0x0000010000007824 */ /* 0x000fc600078e0213 */
[----:B------:R-:W4:Y:S04]  /*2d890*/  LDL.LU R22, [R1+0x298] ;  /* 0x0002980001167983 */ /* 0x000f280000300800 */
[----:B------:R-:W4:Y:S01]  /*2d8a0*/  LDL.LU R19, [R1+0x6f4] ;  /* 0x0006f40001137983 */ /* 0x000f220000300800 */
[----:B--2---:R-:W-:-:S03]  /*2d8b0*/  IMAD.MOV.U32 R23, RZ, RZ, R28 ;  /* 0x000000ffff177224 */ /* 0x004fc600078e001c */
[----:B------:R-:W2:Y:S04]  /*2d8c0*/  LDL.LU R28, [R1+0x6f0] ;  /* 0x0006f000011c7983 */ /* 0x000ea80000300800 */
[----:B---3--:R-:W-:Y:S04]  /*2d8d0*/  STL.64 [R1+0x2058], R10 ;  /* 0x0020580a01007387 */ /* 0x008fe80000100a00 */
[----:B------:R0:W-:Y:S04]  /*2d8e0*/  STL.64 [R1+0x2050], R8 ;  /* 0x0020500801007387 */ /* 0x0001e80000100a00 */
[----:B0-----:R-:W3:Y:S04]  /*2d8f0*/  LDL.LU R8, [R1+0x260] ;  /* 0x0002600001087983 */ /* 0x001ee80000300800 */
[----:B------:R-:W3:Y:S04]  /*2d900*/  LDL.LU R9, [R1+0x264] ;  /* 0x0002640001097983 */ /* 0x000ee80000300800 */
[----:B------:R-:W2:Y:S04]  /*2d910*/  LDL.LU R10, [R1+0x268] ;  /* 0x00026800010a7983 */ /* 0x000ea80000300800 */
[----:B------:R-:W2:Y:S04]  /*2d920*/  LDL.LU R11, [R1+0x26c] ;  /* 0x00026c00010b7983 */ /* 0x000ea80000300800 */
[----:B--2---:R-:W-:Y:S04]  /*2d930*/  STL.64 [R1+0x2068], R10 ;  /* 0x0020680a01007387 */ /* 0x004fe80000100a00 */
[----:B---3--:R0:W-:Y:S04]  /*2d940*/  STL.64 [R1+0x2060], R8 ;  /* 0x0020600801007387 */ /* 0x0081e80000100a00 */
[----:B0-----:R-:W2:Y:S04]  /*2d950*/  LDL.LU R8, [R1+0x2b0] ;  /* 0x0002b00001087983 */ /* 0x001ea80000300800 */
[----:B------:R-:W2:Y:S04]  /*2d960*/  LDL.LU R9, [R1+0x2b4] ;  /* 0x0002b40001097983 */ /* 0x000ea80000300800 */
[----:B------:R-:W2:Y:S04]  /*2d970*/  LDL.LU R10, [R1+0x2b8] ;  /* 0x0002b800010a7983 */ /* 0x000ea80000300800 */
[----:B------:R-:W2:Y:S04]  /*2d980*/  LDL.LU R11, [R1+0x2bc] ;  /* 0x0002bc00010b7983 */ /* 0x000ea80000300800 */
[----:B------:R-:W3:Y:S04]  /*2d990*/  LDL.LU R4, [R1+0x240] ;  /* 0x0002400001047983 */ /* 0x000ee80000300800 */
[----:B------:R-:W3:Y:S04]  /*2d9a0*/  LDL.LU R5, [R1+0x244] ;  /* 0x0002440001057983 */ /* 0x000ee80000300800 */
[----:B------:R-:W3:Y:S04]  /*2d9b0*/  LDL.LU R6, [R1+0x248] ;  /* 0x0002480001067983 */ /* 0x000ee80000300800 */
[----:B------:R-:W3:Y:S04]  /*2d9c0*/  LDL.LU R7, [R1+0x24c] ;  /* 0x00024c0001077983 */ /* 0x000ee80000300800 */
[----:B-----5:R-:W-:Y:S04]  /*2d9d0*/  STL.64 [R1+0x1fe8], R26 ;  /* 0x001fe81a01007387 */ /* 0x020fe80000100a00 */
[----:B----4-:R0:W-:Y:S04]  /*2d9e0*/  STL.64 [R1+0x1fe0], R24 ;  /* 0x001fe01801007387 */ /* 0x0101e80000100a00 */
[----:B0-----:R-:W4:Y:S04]  /*2d9f0*/  LDL.LU R24, [R1+0x80] ;  /* 0x0000800001187983 */ /* 0x001f280000300800 */
[----:B------:R-:W4:Y:S04]  /*2da00*/  LDL.LU R25, [R1+0x84] ;  /* 0x0000840001197983 */ /* 0x000f280000300800 */
[----:B------:R-:W5:Y:S04]  /*2da10*/  LDL.LU R26, [R1+0x88] ;  /* 0x00008800011a7983 */ /* 0x000f680000300800 */
[----:B------:R-:W5:Y:S04]  /*2da20*/  LDL.LU R27, [R1+0x8c] ;  /* 0x00008c00011b7983 */ /* 0x000f680000300800 */
[----:B-----5:R-:W-:Y:S04]  /*2da30*/  STL.64 [R1+0x2008], R26 ;  /* 0x0020081a01007387 */ /* 0x020fe80000100a00 */
[----:B----4-:R0:W-:Y:S04]  /*2da40*/  STL.64 [R1+0x2000], R24 ;  /* 0x0020001801007387 */ /* 0x0101e80000100a00 */
[----:B0-----:R-:W4:Y:S04]  /*2da50*/  LDL.LU R24, [R1+0x110] ;  /* 0x0001100001187983 */ /* 0x001f280000300800 */
[----:B------:R-:W4:Y:S04]  /*2da60*/  LDL.LU R25, [R1+0x114] ;  /* 0x0001140001197983 */ /* 0x000f280000300800 */
[----:B------:R-:W5:Y:S04]  /*2da70*/  LDL.LU R26, [R1+0x118] ;  /* 0x00011800011a7983 */ /* 0x000f680000300800 */
[----:B------:R-:W5:Y:S01]  /*2da80*/  LDL.LU R27, [R1+0x11c] ;  /* 0x00011c00011b7983 */ /* 0x000f620000300800 */
[----:B------:R-:W-:-:S02]  /*2da90*/  F2FP.F16.E4M3.UNPACK_B R16, R16 ;  /* 0x00000010ff10723e */ /* 0x000fc400020006ff */
[----:B------:R-:W-:Y:S01]  /*2daa0*/  F2FP.F16.E4M3.UNPACK_B R17, R17 ;  /* 0x00000011ff11723e */ /* 0x000fe200020006ff */
[----:B------:R-:W-:-:S06]  /*2dab0*/  IMAD R28, R28, 0x100, R19 ;  /* 0x000001001c1c7824 */ /* 0x000fcc00078e0213 */
[----:B------:R-:W-:Y:S01]  /*2dac0*/  HMMA.16816.F32 R12, R12, R16, R20 ;  /* 0x000000100c0c723c */ /* 0x000fe20000001814 */
[----:B-----5:R-:W-:Y:S04]  /*2dad0*/  STL.64 [R1+0x2018], R26 ;  /* 0x0020181a01007387 */ /* 0x020fe80000100a00 */
[----:B----4-:R0:W-:Y:S04]  /*2dae0*/  STL.64 [R1+0x2010], R24 ;  /* 0x0020101801007387 */ /* 0x0101e80000100a00 */
[----:B0-----:R-:W4:Y:S04]  /*2daf0*/  LDL.LU R24, [R1+0x130] ;  /* 0x0001300001187983 */ /* 0x001f280000300800 */
[----:B------:R-:W4:Y:S04]  /*2db00*/  LDL.LU R25, [R1+0x134] ;  /* 0x0001340001197983 */ /* 0x000f280000300800 */
[----:B------:R-:W4:Y:S04]  /*2db10*/  LDL.LU R26, [R1+0x138] ;  /* 0x00013800011a7983 */ /* 0x000f280000300800 */
[----:B------:R-:W4:Y:S04]  /*2db20*/  LDL.LU R27, [R1+0x13c] ;  /* 0x00013c00011b7983 */ /* 0x000f280000300800 */
[----:B------:R-:W5:Y:S04]  /*2db30*/  LDL.LU R19, [R1+0x2080] ;  /* 0x0020800001137983 */ /* 0x000f680000300800 */
[----:B------:R-:W2:Y:S04]  /*2db40*/  LDL.LU.64 R22, [R1+0x2078] ;  /* 0x0020780001167983 */ /* 0x000ea80000300a00 */
[----:B------:R-:W3:Y:S04]  /*2db50*/  LDL.LU.64 R20, [R1+0x2070] ;  /* 0x0020700001147983 */ /* 0x000ee80000300a00 */
[----:B------:R0:W-:Y:S04]  /*2db60*/  STL.64 [R1+0x200], R12 ;  /* 0x0002000c01007387 */ /* 0x0001e80000100a00 */
[----:B------:R1:W-:Y:S01]  /*2db70*/  STL.64 [R1+0x208], R14 ;  /* 0x0002080e01007387 */ /* 0x0003e20000100a00 */
[----:B0-----:R-:W-:-:S02]  /*2db80*/  F2FP.F16.E4M3.UNPACK_B R12, R0 ;  /* 0x00000000ff0c723e */ /* 0x001fc400020006ff */
[----:B-1----:R-:W-:Y:S01]  /*2db90*/  F2FP.F16.E4M3.UNPACK_B R15, R28 ;  /* 0x0000001cff0f723e */ /* 0x002fe200020006ff */
[----:B------:R-:W4:Y:S01]  /*2dba0*/  LDL.LU R0, [R1+0x6f8] ;  /* 0x0006f80001007983 */ /* 0x000f220000300800 */
[----:B--2---:R-:W-:Y:S02]  /*2dbb0*/  F2FP.F16.E4M3.UNPACK_B R13, R22 ;  /* 0x00000016ff0d723e */ /* 0x004fe400020006ff */
[----:B------:R-:W-:Y:S01]  /*2dbc0*/  F2FP.F16.E4M3.UNPACK_B R14, R23 ;  /* 0x00000017ff0e723e */ /* 0x000fe200020006ff */
[----:B------:R-:W2:Y:S04]  /*2dbd0*/  LDL.LU R22, [R1+0x700] ;  /* 0x0007000001167983 */ /* 0x000ea80000300800 */
[----:B------:R-:W2:Y:S04]  /*2dbe0*/  LDL.LU R23, [R1+0x708] ;  /* 0x0007080001177983 */ /* 0x000ea80000300800 */
[----:B------:R-:W2:Y:S01]  /*2dbf0*/  LDL.LU R28, [R1+0x714] ;  /* 0x00071400011c7983 */ /* 0x000ea20000300800 */
[----:B---3--:R-:W-:-:S15]  /*2dc00*/  HMMA.16816.F32 R8, R12, R20, R8 ;  /* 0x000000140c08723c */ /* 0x008fde0000001808 */
[----:B------:R-:W-:-:S04]  /*2dc10*/  NOP ;  /* 0x0000000000007918 */ /* 0x000fc80000000000 */
[----:B------:R-:W-:Y:S04]  /*2dc20*/  STL.64 [R1+0x250], R8 ;  /* 0x0002500801007387 */ /* 0x000fe80000100a00 */
[----:B------:R0:W-:Y:S04]  /*2dc30*/  STL.64 [R1+0x258], R10 ;  /* 0x0002580a01007387 */ /* 0x0001e80000100a00 */
[----:B0-----:R-:W5:Y:S04]  /*2dc40*/  LDL.LU.64 R10, [R1+0x2068] ;  /* 0x00206800010a7983 */ /* 0x001f680000300a00 */
[----:B------:R-:W5:Y:S01]  /*2dc50*/  LDL.LU.64 R8, [R1+0x2060] ;  /* 0x0020600001087983 */ /* 0x000f620000300a00 */
[C---:B------:R-:W-:Y:S08]  /*2dc60*/  HMMA.16816.F32 R4, R12.reuse, R2, R4 ;  /* 0x000000020c04723c */ /* 0x040ff00000001804 */
[----:B-----5:R-:W-:-:S15]  /*2dc70*/  HMMA.16816.F32 R8, R12, R18, R8 ;  /* 0x000000120c08723c */ /* 0x020fde0000001808 */
[----:B------:R-:W-:-:S04]  /*2dc80*/  NOP ;  /* 0x0000000000007918 */ /* 0x000fc80000000000 */
[----:B------:R-:W-:Y:S04]  /*2dc90*/  STL.64 [R1+0x230], R8 ;  /* 0x0002300801007387 */ /* 0x000fe80000100a00 */
[----:B------:R0:W-:Y:S04]  /*2dca0*/  STL.64 [R1+0x238], R10 ;  /* 0x0002380a01007387 */ /* 0x0001e80000100a00 */
[----:B0-----:R-:W3:Y:S04]  /*2dcb0*/  LDL.LU.64 R10, [R1+0x2058] ;  /* 0x00205800010a7983 */ /* 0x001ee80000300a00 */
[----:B------:R-:W3:Y:S04]  /*2dcc0*/  LDL.LU.64 R8, [R1+0x2050] ;  /* 0x0020500001087983 */ /* 0x000ee80000300a00 */
[----:B------:R-:W-:Y:S04]  /*2dcd0*/  STL.64 [R1+0x1e0], R4 ;  /* 0x0001e00401007387 */ /* 0x000fe80000100a00 */
[----:B------:R0:W-:Y:S04]  /*2dce0*/  STL.64 [R1+0x1e8], R6 ;  /* 0x0001e80601007387 */ /* 0x0001e80000100a00 */
[----:B0-----:R-:W5:Y:S04]  /*2dcf0*/  LDL.LU.64 R6, [R1+0x2048] ;  /* 0x0020480001067983 */ /* 0x001f680000300a00 */
[----:B------:R-:W3:Y:S02]  /*2dd00*/  LDL.LU.64 R4, [R1+0x2040] ;  /* 0x0020400001047983 */ /* 0x000ee40000300a00 */
[----:B---3--:R-:W-:-:S15]  /*2dd10*/  HMMA.16816.F32 R8, R12, R4, R8 ;  /* 0x000000040c08723c */ /* 0x008fde0000001808 */
[----:B------:R-:W-:-:S04]  /*2dd20*/  NOP ;  /* 0x0000000000007918 */ /* 0x000fc80000000000 */
[----:B------:R-:W-:Y:S04]  /*2dd30*/  STL.64 [R1+0x1d0], R8 ;  /* 0x0001d00801007387 */ /* 0x000fe80000100a00 */
[----:B------:R0:W-:Y:S04]  /*2dd40*/  STL.64 [R1+0x1d8], R10 ;  /* 0x0001d80a01007387 */ /* 0x0001e80000100a00 */
[----:B0-----:R-:W5:Y:S04]  /*2dd50*/  LDL.LU.64 R10, [R1+0x2038] ;  /* 0x00203800010a7983 */ /* 0x001f680000300a00 */
[----:B------:R-:W5:Y:S02]  /*2dd60*/  LDL.LU.64 R8, [R1+0x2030] ;  /* 0x0020300001087983 */ /* 0x000f640000300a00 */
[----:B-----5:R-:W-:-:S15]  /*2dd70*/  HMMA.16816.F32 R8, R12, R6, R8 ;  /* 0x000000060c08723c */ /* 0x020fde0000001808 */
        /* <DEDUP_REMOVED lines=10> */
[----:B------:R-:W3:Y:S01]  /*2de20*/  LDL.LU.64 R24, [R1+0x2010] ;  /* 0x0020100001187983 */ /* 0x000ee20000300a00 */
[----:B------:R-:W-:Y:S01]  /*2de30*/  IMAD R0, R0, 0x100, R29 ;  /* 0x0000010000007824 */ /* 0x000fe200078e021d */
[----:B---3--:R-:W-:-:S15]  /*2de40*/  HMMA.16816.F32 R24, R12, R10, R24 ;  /* 0x0000000a0c18723c */ /* 0x008fde0000001818 */
[----:B------:R-:W-:-:S04]  /*2de50*/  NOP ;  /* 0x0000000000007918 */ /* 0x000fc80000000000 */
[----:B------:R-:W-:Y:S04]  /*2de60*/  STL.64 [R1+0x1a0], R24 ;  /* 0x0001a01801007387 */ /* 0x000fe80000100a00 */
[----:B------:R0:W-:Y:S04]  /*2de70*/  STL.64 [R1+0x1a8], R26 ;  /* 0x0001a81a01007387 */ /* 0x0001e80000100a00 */
[----:B0-----:R-:W3:Y:S04]  /*2de80*/  LDL.LU.64 R26, [R1+0x2008] ;  /* 0x00200800011a7983 */ /* 0x001ee80000300a00 */
[----:B------:R-:W3:Y:S04]  /*2de90*/  LDL.LU.64 R24, [R1+0x2000] ;  /* 0x0020000001187983 */ /* 0x000ee80000300a00 */
[----:B------:R-:W-:Y:S04]  /*2dea0*/  STL.64 [R1+0x1fb8], R10 ;  /* 0x001fb80a01007387 */ /* 0x000fe80000100a00 */
[----:B------:R0:W-:Y:S04]  /*2deb0*/  STL.64 [R1+0x1fb0], R8 ;  /* 0x001fb00801007387 */ /* 0x0001e80000100a00 */
[----:B0-----:R-:W4:Y:S04]  /*2dec0*/  LDL.LU R8, [R1+0xe0] ;  /* 0x0000e00001087983 */ /* 0x001f280000300800 */
[----:B------:R-:W4:Y:S04]  /*2ded0*/  LDL.LU R9, [R1+0xe4] ;  /* 0x0000e40001097983 */ /* 0x000f280000300800 */
[----:B------:R-:W4:Y:S04]  /*2dee0*/  LDL.LU R10, [R1+0xe8] ;  /* 0x0000e800010a7983 */ /* 0x000f280000300800 */
[----:B------:R-:W4:Y:S04]  /*2def0*/  LDL.LU R11, [R1+0xec] ;  /* 0x0000ec00010b7983 */ /* 0x000f280000300800 */
[----:B------:R-:W2:Y:S02]  /*2df00*/  LDL.LU R29, [R1+0x1ff8] ;  /* 0x001ff800011d7983 */ /* 0x000ea40000300800 */
[----:B--2---:R-:W-:-:S02]  /*2df10*/  IMAD R22, R22, 0x100, R29 ;  /* 0x0000010016167824 */ /* 0x004fc400078e021d */
[----:B------:R-:W2:Y:S01]  /*2df20*/  LDL.LU R29, [R1+0x1ff4] ;  /* 0x001ff400011d7983 */ /* 0x000ea20000300800 */
[----:B---3--:R-:W-:Y:S01]  /*2df30*/  HMMA.16816.F32 R12, R12, R16, R24 ;  /* 0x000000100c0c723c */ /* 0x008fe20000001818 */
[----:B--2---:R-:W-:Y:S02]  /*2df40*/  IMAD R23, R23, 0x100, R29 ;  /* 0x0000010017177824 */ /* 0x004fe400078e021d */
[----:B------:R-:W2:Y:S04]  /*2df50*/  LDL.LU R29, [R1+0x1ff0] ;  /* 0x001ff000011d7983 */ /* 0x000ea80000300800 */
[----:B------:R-:W3:Y:S04]  /*2df60*/  LDL.LU.64 R26, [R1+0x1fe8] ;  /* 0x001fe800011a7983 */ /* 0x000ee80000300a00 */
[----:B------:R-:W3:Y:S04]  /*2df70*/  LDL.LU.64 R24, [R1+0x1fe0] ;  /* 0x001fe00001187983 */ /* 0x000ee80000300a00 */
[----:B------:R-:W-:Y:S04]  /*2df80*/  STL [R1+0x1f88], R16 ;  /* 0x001f881001007387 */ /* 0x000fe80000100800 */
[----:B------:R-:W-:Y:S04]  /*2df90*/  STL [R1+0x1f84], R17 ;  /* 0x001f841101007387 */ /* 0x000fe80000100800 */
[----:B------:R0:W-:Y:S04]  /*2dfa0*/  STL.64 [R1+0x180], R12 ;  /* 0x0001800c01007387 */ /* 0x0001e80000100a00 */
[----:B------:R1:W-:Y:S01]  /*2dfb0*/  STL.64 [R1+0x188], R14 ;  /* 0x0001880e01007387 */ /* 0x0003e20000100a00 */
[----:B0-----:R-:W-:-:S02]  /*2dfc0*/  F2FP.F16.E4M3.UNPACK_B R12, R0 ;  /* 0x00000000ff0c723e */ /* 0x001fc400020006ff */
[----:B------:R-:W-:Y:S02]  /*2dfd0*/  F2FP.F16.E4M3.UNPACK_B R13, R22 ;  /* 0x00000016ff0d723e */ /* 0x000fe400020006ff */
[----:B-1----:R-:W-:Y:S01]  /*2dfe0*/  F2FP.F16.E4M3.UNPACK_B R14, R23 ;  /* 0x00000017ff0e723e */ /* 0x002fe200020006ff */
[----:B--2---:R-:W-:-:S05]  /*2dff0*/  IMAD R28, R29, 0x100, R28 ;  /* 0x000001001d1c7824 */ /* 0x004fca00078e021c */
[----:B------:R-:W-:-:S07]  /*2e000*/  F2FP.F16.E4M3.UNPACK_B R15, R28 ;  /* 0x0000001cff0f723e */ /* 0x000fce00020006ff */
[----:B---3--:R-:W-:-:S15]  /*2e010*/  HMMA.16816.F32 R24, R12, R20, R24 ;  /* 0x000000140c18723c */ /* 0x008fde0000001818 */
[----:B------:R-:W-:-:S04]  /*2e020*/  NOP ;  /* 0x0000000000007918 */ /* 0x000fc80000000000 */
[----:B------:R-:W-:Y:S04]  /*2e030*/  STL.64 [R1+0x170], R24 ;  /* 0x0001701801007387 */ /* 0x000fe80000100a00 */
[----:B------:R0:W-:Y:S04]  /*2e040*/  STL.64 [R1+0x178], R26 ;  /* 0x0001781a01007387 */ /* 0x0001e80000100a00 */
[----:B0-----:R-:W2:Y:S04]  /*2e050*/  LDL.LU.64 R26, [R1+0x1fd8] ;  /* 0x001fd800011a7983 */ /* 0x001ea80000300a00 */
[----:B------:R-:W2:Y:S01]  /*2e060*/  LDL.LU.64 R24, [R1+0x1fd0] ;  /* 0x001fd00001187983 */ /* 0x000ea20000300a00 */
[----:B----4-:R-:W-:Y:S03]  /*2e070*/  HMMA.16816.F32 R8, R12, R18, R8 ;  /* 0x000000120c08723c */ /* 0x010fe60000001808 */
[----:B------:R-:W3:-:S15]  /*2e080*/  LDL.LU R0, [R1+0x718] ;  /* 0x0007180001007983 */ /* 0x000ede0000300800 */
[----:B------:R-:W-:Y:S01]  /*2e090*/  NOP ;  /* 0x0000000000007918 */ /* 0x000fe20000000000 */
[----:B------:R-:W-:Y:S04]  /*2e0a0*/  STL.64 [R1+0x160], R8 ;  /* 0x0001600801007387 */ /* 0x000fe80000100a00 */
[----:B------:R2:W-:Y:S02]  /*2e0b0*/  STL.64 [R1+0x168], R10 ;  /* 0x0001680a01007387 */ /* 0x0005e40000100a00 */
[----:B--2---:R-:W-:Y:S02]  /*2e0c0*/  HMMA.16816.F32 R8, R12, R2, R24 ;  /* 0x000000020c08723c */ /* 0x004fe40000001818 */
[----:B------:R-:W2:-:S15]  /*2e0d0*/  LDL.LU R24, [R1+0x50] ;  /* 0x0000500001187983 */ /* 0x000e9e0000300800 */
[----:B------:R-:W-:Y:S02]  /*2e0e0*/  NOP ;  /* 0x0000000000007918 */ /* 0x000fe40000000000 */
[----:B------:R0:W-:Y:S04]  /*2e0f0*/  STL.64 [R1+0x130], R8 ;  /* 0x0001300801007387 */ /* 0x0001e80000100a00 */
[----:B------:R1:W-:Y:S04]  /*2e100*/  STL.64 [R1+0x138], R10 ;  /* 0x0001380a01007387 */ /* 0x0003e80000100a00 */
[----:B------:R-:W2:Y:S04]  /*2e110*/  LDL.LU R25, [R1+0x54] ;  /* 0x0000540001197983 */ /* 0x000ea80000300800 */
[----:B------:R-:W4:Y:S04]  /*2e120*/  LDL.LU R26, [R1+0x58] ;  /* 0x00005800011a7983 */ /* 0x000f280000300800 */
[----:B------:R-:W4:Y:S04]  /*2e130*/  LDL.LU R27, [R1+0x5c] ;  /* 0x00005c00011b7983 */ /* 0x000f280000300800 */
[----:B0-----:R-:W5:Y:S04]  /*2e140*/  LDL.LU R8, [R1+0xb0] ;  /* 0x0000b00001087983 */ /* 0x001f680000300800 */
[----:B------:R-:W5:Y:S04]  /*2e150*/  LDL.LU R9, [R1+0xb4] ;  /* 0x0000b40001097983 */ /* 0x000f680000300800 */
[----:B-1----:R-:W2:Y:S04]  /*2e160*/  LDL.LU R10, [R1+0xb8] ;  /* 0x0000b800010a7983 */ /* 0x002ea80000300800 */
[----:B------:R-:W2:Y:S04]  /*2e170*/  LDL.LU R11, [R1+0xbc] ;  /* 0x0000bc00010b7983 */ /* 0x000ea80000300800 */
[----:B--2---:R-:W-:Y:S04]  /*2e180*/  STL.64 [R1+0x1fc8], R10 ;  /* 0x001fc80a01007387 */ /* 0x004fe80000100a00 */
[----:B-----5:R0:W-:Y:S04]  /*2e190*/  STL.64 [R1+0x1fc0], R8 ;  /* 0x001fc00801007387 */ /* 0x0201e80000100a00 */
[----:B0-----:R-:W2:Y:S04]  /*2e1a0*/  LDL.LU R8, [R1+0xc0] ;  /* 0x0000c00001087983 */ /* 0x001ea80000300800 */
[----:B------:R-:W2:Y:S04]  /*2e1b0*/  LDL.LU R9, [R1+0xc4] ;  /* 0x0000c40001097983 */ /* 0x000ea80000300800 */
[----:B------:R-:W2:Y:S04]  /*2e1c0*/  LDL.LU R10, [R1+0xc8] ;  /* 0x0000c800010a7983 */ /* 0x000ea80000300800 */
[----:B------:R-:W2:Y:S04]  /*2e1d0*/  LDL.LU R11, [R1+0xcc] ;  /* 0x0000cc00010b7983 */ /* 0x000ea80000300800 */
[----:B------:R-:W5:Y:S04]  /*2e1e0*/  LDL.LU R16, [R1+0x724] ;  /* 0x0007240001107983 */ /* 0x000f680000300800 */
[----:B------:R-:W2:Y:S04]  /*2e1f0*/  LDL.LU R22, [R1+0x720] ;  /* 0x0007200001167983 */ /* 0x000ea80000300800 */
[----:B------:R-:W5:Y:S04]  /*2e200*/  LDL.LU R17, [R1+0x72c] ;  /* 0x00072c0001117983 */ /* 0x000f680000300800 */
[----:B------:R-:W-:Y:S04]  /*2e210*/  STL.64 [R1+0x1f98], R18 ;  /* 0x001f981201007387 */ /* 0x000fe80000100a00 */
[----:B-----5:R0:W-:Y:S04]  /*2e220*/  STL.64 [R1+0x1f90], R16 ;  /* 0x001f901001007387 */ /* 0x0201e80000100a00 */
[----:B0-----:R-:W5:Y:S04]  /*2e230*/  LDL.LU R16, [R1+0x90] ;  /* 0x0000900001107983 */ /* 0x001f680000300800 */
[----:B------:R-:W5:Y:S04]  /*2e240*/  LDL.LU R17, [R1+0x94] ;  /* 0x0000940001117983 */ /* 0x000f680000300800 */
[----:B------:R-:W2:Y:S04]  /*2e250*/  LDL.LU R18, [R1+0x98] ;  /* 0x0000980001127983 */ /* 0x000ea80000300800 */
        /* <DEDUP_REMOVED lines=9> */
[----:B------:R-:W2:Y:S04]  /*2e2f0*/  LDL.LU R28, [R1+0x730] ;  /* 0x00073000011c7983 */ /* 0x000ea80000300800 */
[----:B----4-:R-:W-:Y:S04]  /*2e300*/  STL.64 [R1+0x1f68], R26 ;  /* 0x001f681a01007387 */ /* 0x010fe80000100a00 */
[----:B------:R0:W-:Y:S04]  /*2e310*/  STL.64 [R1+0x1f60], R24 ;  /* 0x001f601801007387 */ /* 0x0001e80000100a00 */
[----:B0-----:R-:W4:Y:S04]  /*2e320*/  LDL.LU R24, [R1+0x60] ;  /* 0x0000600001187983 */ /* 0x001f280000300800 */
[----:B------:R-:W4:Y:S04]  /*2e330*/  LDL.LU R25, [R1+0x64] ;  /* 0x0000640001197983 */ /* 0x000f280000300800 */
[----:B------:R-:W2:Y:S04]  /*2e340*/  LDL.LU R26, [R1+0x68] ;  /* 0x00006800011a7983 */ /* 0x000ea80000300800 */
[----:B------:R-:W2:Y:S01]  /*2e350*/  LDL.LU R27, [R1+0x6c] ;  /* 0x00006c00011b7983 */ /* 0x000ea20000300800 */
[C---:B------:R-:W-:Y:S03]  /*2e360*/  HMMA.16816.F32 R8, R12.reuse, R4, R8 ;  /* 0x000000040c08723c */ /* 0x040fe60000001808 */
[----:B--2---:R-:W-:Y:S04]  /*2e370*/  STL.64 [R1+0x1f78], R26 ;  /* 0x001f781a01007387 */ /* 0x004fe80000100a00 */
[----:B----4-:R0:W-:Y:S04]  /*2e380*/  STL.64 [R1+0x1f70], R24 ;  /* 0x001f701801007387 */ /* 0x0101e80000100a00 */
[----:B0-----:R-:W2:Y:S04]  /*2e390*/  LDL.LU R24, [R1+0x70] ;  /* 0x0000700001187983 */ /* 0x001ea80000300800 */
[----:B------:R-:W2:Y:S04]  /*2e3a0*/  LDL.LU R25, [R1+0x74] ;  /* 0x0000740001197983 */ /* 0x000ea80000300800 */
[----:B------:R-:W2:Y:S04]  /*2e3b0*/  LDL.LU R26, [R1+0x78] ;  /* 0x00007800011a7983 */ /* 0x000ea80000300800 */
[----:B------:R-:W2:Y:S04]  /*2e3c0*/  LDL.LU R27, [R1+0x7c] ;  /* 0x00007c00011b7983 */ /* 0x000ea80000300800 */
        /* <DEDUP_REMOVED lines=8> */
[----:B0-----:R-:W4:Y:S04]  /*2e450*/  LDL.LU.64 R10, [R1+0x1fb8] ;  /* 0x001fb800010a7983 */ /* 0x001f280000300a00 */
[----:B------:R-:W2:Y:S02]  /*2e460*/  LDL.LU.64 R8, [R1+0x1fb0] ;  /* 0x001fb00001087983 */ /* 0x000ea40000300a00 */
[----:B--2---:R-:W-:-:S15]  /*2e470*/  HMMA.16816.F32 R16, R12, R8, R16 ;  /* 0x000000080c10723c */ /* 0x004fde0000001810 */
        /* <DEDUP_REMOVED lines=9> */
[----:B0-----:R-:W2:Y:S04]  /*2e510*/  LDL.LU.64 R18, [R1+0x1f98] ;  /* 0x001f980001127983 */ /* 0x001ea80000300a00 */
[----:B------:R-:W4:Y:S04]  /*2e520*/  LDL.LU.64 R16, [R1+0x1f90] ;  /* 0x001f900001107983 */ /* 0x000f280000300a00 */
[----:B------:R0:W-:Y:S04]  /*2e530*/  STL.64 [R1+0x1f38], R10 ;  /* 0x001f380a01007387 */ /* 0x0001e80000100a00 */
[----:B0-----:R-:W3:Y:S04]  /*2e540*/  LDL.LU R11, [R1+0x71c] ;  /* 0x00071c00010b7983 */ /* 0x001ee80000300800 */
[----:B------:R0:W-:Y:S04]  /*2e550*/  STL.64 [R1+0x1f30], R8 ;  /* 0x001f300801007387 */ /* 0x0001e80000100a00 */
[----:B0-----:R-:W2:Y:S04]  /*2e560*/  LDL.LU R8, [R1+0x20] ;  /* 0x0000200001087983 */ /* 0x001ea80000300800 */
[----:B------:R-:W2:Y:S04]  /*2e570*/  LDL.LU R9, [R1+0x24] ;  /* 0x0000240001097983 */ /* 0x000ea80000300800 */
[----:B------:R-:W2:Y:S01]  /*2e580*/  LDL.LU R10, [R1+0x28] ;  /* 0x00002800010a7983 */ /* 0x000ea20000300800 */
[----:B---3--:R-:W-:-:S03]  /*2e590*/  IMAD R0, R0, 0x100, R11 ;  /* 0x0000010000007824 */ /* 0x008fc600078e020b */
[----:B------:R-:W2:Y:S01]  /*2e5a0*/  LDL.LU R11, [R1+0x2c] ;  /* 0x00002c00010b7983 */ /* 0x000ea20000300800 */
[----:B----4-:R-:W-:Y:S02]  /*2e5b0*/  IMAD R22, R22, 0x100, R16 ;  /* 0x0000010016167824 */ /* 0x010fe400078e0210 */
[----:B-----5:R-:W-:Y:S01]  /*2e5c0*/  IMAD R23, R23, 0x100, R17 ;  /* 0x0000010017177824 */ /* 0x020fe200078e0211 */
[----:B--2---:R-:W-:Y:S04]  /*2e5d0*/  STL.64 [R1+0x1f48], R10 ;  /* 0x001f480a01007387 */ /* 0x004fe80000100a00 */
[----:B------:R0:W-:Y:S04]  /*2e5e0*/  STL.64 [R1+0x1f40], R8 ;  /* 0x001f400801007387 */ /* 0x0001e80000100a00 */
[----:B0-----:R-:W2:Y:S04]  /*2e5f0*/  LDL.LU R8, [R1+0x30] ;  /* 0x0000300001087983 */ /* 0x001ea80000300800 */
[----:B------:R-:W2:Y:S04]  /*2e600*/  LDL.LU R9, [R1+0x34] ;  /* 0x0000340001097983 */ /* 0x000ea80000300800 */
[----:B------:R-:W2:Y:S04]  /*2e610*/  LDL.LU R10, [R1+0x38] ;  /* 0x00003800010a7983 */ /* 0x000ea80000300800 */
[----:B------:R-:W2:Y:S04]  /*2e620*/  LDL.LU R11, [R1+0x3c] ;  /* 0x00003c00010b7983 */ /* 0x000ea80000300800 */
[----:B------:R-:W3:Y:S04]  /*2e630*/  LDL.LU R16, [R1+0x1f88] ;  /* 0x001f880001107983 */ /* 0x000ee80000300800 */
[----:B------:R-:W3:Y:S01]  /*2e640*/  LDL.LU R17, [R1+0x1f84] ;  /* 0x001f840001117983 */ /* 0x000ee20000300800 */
[----:B------:R-:W-:-:S03]  /*2e650*/  IMAD R28, R28, 0x100, R29 ;  /* 0x000001001c1c7824 */ /* 0x000fc600078e021d */
[----:B------:R-:W4:Y:S01]  /*2e660*/  LDL.LU R29, [R1+0x1f80] ;  /* 0x001f8000011d7983 */ /* 0x000f220000300800 */
[----:B---3--:R-:W-:Y:S03]  /*2e670*/  HMMA.16816.F32 R12, R12, R16, R24 ;  /* 0x000000100c0c723c */ /* 0x008fe60000001818 */
[----:B------:R-:W3:Y:S04]  /*2e680*/  LDL.LU.64 R26, [R1+0x1f78] ;  /* 0x001f7800011a7983 */ /* 0x000ee80000300a00 */
[----:B------:R-:W3:-:S12]  /*2e690*/  LDL.LU.64 R24, [R1+0x1f70] ;  /* 0x001f700001187983 */ /* 0x000ed80000300a00 */
[----:B------:R0:W-:Y:S04]  /*2e6a0*/  STL.64 [R1+0xb0], R12 ;  /* 0x0000b00c01007387 */ /* 0x0001e80000100a00 */
[----:B------:R1:W-:Y:S01]  /*2e6b0*/  STL.64 [R1+0xb8], R14 ;  /* 0x0000b80e01007387 */ /* 0x0003e20000100a00 */
[----:B0-----:R-:W-:Y:S02]  /*2e6c0*/  F2FP.F16.E4M3.UNPACK_B R12, R0 ;  /* 0x00000000ff0c723e */ /* 0x001fe400020006ff */
[----:B------:R-:W-:Y:S02]  /*2e6d0*/  F2FP.F16.E4M3.UNPACK_B R13, R22 ;  /* 0x00000016ff0d723e */ /* 0x000fe400020006ff */
[----:B-1----:R-:W-:Y:S02]  /*2e6e0*/  F2FP.F16.E4M3.UNPACK_B R14, R23 ;  /* 0x00000017ff0e723e */ /* 0x002fe400020006ff */
[----:B------:R-:W-:-:S07]  /*2e6f0*/  F2FP.F16.E4M3.UNPACK_B R15, R28 ;  /* 0x0000001cff0f723e */ /* 0x000fce00020006ff */
[----:B---3--:R-:W-:Y:S01]  /*2e700*/  HMMA.16816.F32 R20, R12, R20, R24 ;  /* 0x000000140c14723c */ /* 0x008fe20000001818 */
[----:B------:R-:W3:Y:S04]  /*2e710*/  LDL.LU.64 R26, [R1+0x1f68] ;  /* 0x001f6800011a7983 */ /* 0x000ee80000300a00 */
[----:B------:R-:W3:-:S14]  /*2e720*/  LDL.LU.64 R24, [R1+0x1f60] ;  /* 0x001f600001187983 */ /* 0x000edc0000300a00 */
[----:B------:R0:W-:Y:S04]  /*2e730*/  STL.64 [R1+0x90], R20 ;  /* 0x0000901401007387 */ /* 0x0001e80000100a00 */
[----:B------:R1:W-:Y:S04]  /*2e740*/  STL.64 [R1+0x98], R22 ;  /* 0x0000981601007387 */ /* 0x0003e80000100a00 */
[----:B0-----:R-:W5:Y:S04]  /*2e750*/  LDL.LU R20, [R1+0x40] ;  /* 0x0000400001147983 */ /* 0x001f680000300800 */
[----:B------:R-:W5:Y:S04]  /*2e760*/  LDL.LU R21, [R1+0x44] ;  /* 0x0000440001157983 */ /* 0x000f680000300800 */
[----:B-1----:R-:W5:Y:S04]  /*2e770*/  LDL.LU R22, [R1+0x48] ;  /* 0x0000480001167983 */ /* 0x002f680000300800 */
[----:B------:R-:W5:Y:S01]  /*2e780*/  LDL.LU R23, [R1+0x4c] ;  /* 0x00004c0001177983 */ /* 0x000f620000300800 */
[----:B---3--:R-:W-:-:S15]  /*2e790*/  HMMA.16816.F32 R24, R12, R18, R24 ;  /* 0x000000120c18723c */ /* 0x008fde0000001818 */
[----:B------:R-:W-:-:S04]  /*2e7a0*/  NOP ;  /* 0x0000000000007918 */ /* 0x000fc80000000000 */
[----:B------:R-:W-:Y:S04]  /*2e7b0*/  STL.64 [R1+0x70], R24 ;  /* 0x0000701801007387 */ /* 0x000fe80000100a00 */
[----:B------:R0:W-:Y:S04]  /*2e7c0*/  STL.64 [R1+0x78], R26 ;  /* 0x0000781a01007387 */ /* 0x0001e80000100a00 */
[----:B0-----:R-:W3:Y:S04]  /*2e7d0*/  LDL.LU R26, [R1+0x1f58] ;  /* 0x001f5800011a7983 */ /* 0x001ee80000300800 */
[----:B------:R-:W3:Y:S04]  /*2e7e0*/  LDL.LU.64 R24, [R1+0x1f50] ;  /* 0x001f500001187983 */ /* 0x000ee80000300a00 */
[----:B------:R-:W3:Y:S01]  /*2e7f0*/  LDL.LU R27, [R1+0x73c] ;  /* 0x00073c00011b7983 */ /* 0x000ee20000300800 */
[C---:B-----5:R-:W-:Y:S08]  /*2e800*/  HMMA.16816.F32 R20, R12.reuse, R2, R20 ;  /* 0x000000020c14723c */ /* 0x060ff00000001814 */
[C---:B--2---:R-:W-:Y:S01]  /*2e810*/  HMMA.16816.F32 R8, R12.reuse, R4, R8 ;  /* 0x000000040c08723c */ /* 0x044fe20000001808 */
[----:B---3--:R-:W-:Y:S10]  /*2e820*/  STL.64 [R1+0x1f18], R26 ;  /* 0x001f181a01007387 */ /* 0x008ff40000100a00 */
[----:B------:R-:W-:Y:S04]  /*2e830*/  STL.64 [R1+0x60], R20 ;  /* 0x0000601401007387 */ /* 0x000fe80000100a00 */
[----:B------:R-:W-:Y:S04]  /*2e840*/  STL.64 [R1+0x68], R22 ;  /* 0x0000681601007387 */ /* 0x000fe80000100a00 */
[----:B------:R0:W-:Y:S04]  /*2e850*/  STL.64 [R1+0x1f10], R24 ;  /* 0x001f101801007387 */ /* 0x0001e80000100a00 */
[----:B0-----:R-:W2:Y:S04]  /*2e860*/  LDL.LU R24, [R1] ;  /* 0x0000000001187983 */ /* 0x001ea80000300800 */
        /* <DEDUP_REMOVED lines=8> */
[----:B------:R-:W3:Y:S04]  /*2e8f0*/  LDL.LU R0, [R1+0x738] ;  /* 0x0007380001007983 */ /* 0x000ee80000300800 */
[----:B------:R-:W5:Y:S04]  /*2e900*/  LDL.LU R2, [R1+0x740] ;  /* 0x0007400001027983 */ /* 0x000f680000300800 */
[----:B------:R-:W2:Y:S04]  /*2e910*/  LDL.LU R3, [R1+0x748] ;  /* 0x0007480001037983 */ /* 0x000ea80000300800 */
[----:B------:R-:W2:Y:S04]  /*2e920*/  LDL.LU R22, [R1+0x31c] ;  /* 0x00031c0001167983 */ /* 0x000ea80000300800 */
        /* <DEDUP_REMOVED lines=10> */
[----:B------:R-:W2:Y:S01]  /*2e9d0*/  LDL.LU.64 R8, [R1+0x1f30] ;  /* 0x001f300001087983 */ /* 0x000ea20000300a00 */
[----:B----4-:R-:W-:-:S03]  /*2e9e0*/  IMAD.MOV.U32 R27, RZ, RZ, R29 ;  /* 0x000000ffff1b7224 */ /* 0x010fc600078e001d */
[----:B------:R-:W4:Y:S04]  /*2e9f0*/  LDL.LU R6, [R1+0x74c] ;  /* 0x00074c0001067983 */ /* 0x000f280000300800 */
        /* <DEDUP_REMOVED lines=8> */
[----:B--2---:R-:W-:-:S15]  /*2ea80*/  HMMA.16816.F32 R24, R12, R8, R24 ;  /* 0x000000080c18723c */ /* 0x004fde0000001818 */
[----:B------:R-:W-:-:S04]  /*2ea90*/  NOP ;  /* 0x0000000000007918 */ /* 0x000fc80000000000 */
[----:B------:R-:W-:Y:S04]  /*2eaa0*/  STL.64 [R1+0x10], R24 ;  /* 0x0000101801007387 */ /* 0x000fe80000100a00 */
[----:B------:R0:W-:Y:S01]  /*2eab0*/  STL [R1+0x18], R26 ;  /* 0x0000181a01007387 */ /* 0x0001e20000100800 */
[----:B------:R-:W-:-:S03]  /*2eac0*/  IMAD.MOV.U32 R29, RZ, RZ, R27 ;  /* 0x000000ffff1d7224 */ /* 0x000fc600078e001b */
[----:B0-----:R-:W2:Y:S04]  /*2ead0*/  LDL.LU.64 R26, [R1+0x1f28] ;  /* 0x001f2800011a7983 */ /* 0x001ea80000300a00 */
[----:B------:R-:W2:Y:S04]  /*2eae0*/  LDL.LU.64 R24, [R1+0x1f20] ;  /* 0x001f200001187983 */ /* 0x000ea80000300a00 */
[----:B------:R0:W-:Y:S04]  /*2eaf0*/  STL [R1+0x1e40], R29 ;  /* 0x001e401d01007387 */ /* 0x0001e80000100800 */
[----:B0-----:R-:W5:Y:S01]  /*2eb00*/  LDL.LU R29, [R1+0x744] ;  /* 0x00074400011d7983 */ /* 0x001f620000300800 */
[----:B--2---:R-:W-:Y:S03]  /*2eb10*/  HMMA.16816.F32 R8, R12, R10, R24 ;  /* 0x0000000a0c08723c */ /* 0x004fe60000001818 */
[----:B------:R-:W2:Y:S04]  /*2eb20*/  LDL.LU.64 R26, [R1+0x1f18] ;  /* 0x001f1800011a7983 */ /* 0x000ea80000300a00 */
[----:B------:R-:W3:-:S12]  /*2eb30*/  LDL.LU.64 R24, [R1+0x1f10] ;  /* 0x001f100001187983 */ /* 0x000ed80000300a00 */
[----:B------:R0:W-:Y:S04]  /*2eb40*/  STL.64 [R1], R8 ;  /* 0x0000000801007387 */ /* 0x0001e80000100a00 */
[----:B------:R2:W-:Y:S04]  /*2eb50*/  STL.64 [R1+0x8], R10 ;  /* 0x0000080a01007387 */ /* 0x0005e80000100a00 */
[----:B0-----:R-:W4:Y:S01]  /*2eb60*/  LDL.LU R8, [R1+0x140] ;  /* 0x0001400001087983 */ /* 0x001f220000300800 */
[----:B--2---:R-:W-:Y:S02]  /*2eb70*/  IMAD.MOV.U32 R11, RZ, RZ, R26 ;  /* 0x000000ffff0b7224 */ /* 0x004fe400078e001a */
[----:B---3--:R-:W-:-:S02]  /*2eb80*/  IMAD.MOV.U32 R10, RZ, RZ, R25 ;  /* 0x000000ffff0a7224 */ /* 0x008fc400078e0019 */
[----:B------:R-:W-:Y:S02]  /*2eb90*/  IMAD.MOV.U32 R9, RZ, RZ, R24 ;  /* 0x000000ffff097224 */ /* 0x000fe400078e0018 */
[----:B------:R-:W2:Y:S04]  /*2eba0*/  LDL.LU R24, [R1+0x1f0c] ;  /* 0x001f0c0001187983 */ /* 0x000ea80000300800 */
[----:B------:R-:W2:Y:S04]  /*2ebb0*/  LDL.LU R25, [R1+0x1f08] ;  /* 0x001f080001197983 */ /* 0x000ea80000300800 */
[----:B------:R-:W2:Y:S04]  /*2ebc0*/  LDL.LU R26, [R1+0x1f04] ;  /* 0x001f0400011a7983 */ /* 0x000ea80000300800 */
[----:B------:R-:W-:Y:S01]  /*2ebd0*/  STL.64 [R1+0x1ef8], R10 ;  /* 0x001ef80a01007387 */ /* 0x000fe20000100a00 */
[----:B------:R-:W-:-:S03]  /*2ebe0*/  IMAD R0, R0, 0x100, R27 ;  /* 0x0000010000007824 */ /* 0x000fc600078e021b */
[----:B----4-:R0:W-:Y:S04]  /*2ebf0*/  STL.64 [R1+0x1ef0], R8 ;  /* 0x001ef00801007387 */ /* 0x0101e80000100a00 */
[----:B0-----:R-:W3:Y:S04]  /*2ec00*/  LDL.LU R8, [R1+0x100] ;  /* 0x0001000001087983 */ /* 0x001ee80000300800 */
[----:B------:R-:W3:Y:S04]  /*2ec10*/  LDL.LU R9, [R1+0x104] ;  /* 0x0001040001097983 */ /* 0x000ee80000300800 */
[----:B------:R-:W3:Y:S04]  /*2ec20*/  LDL.LU R10, [R1+0x108] ;  /* 0x00010800010a7983 */ /* 0x000ee80000300800 */
[----:B------:R-:W3:Y:S04]  /*2ec30*/  LDL.LU R11, [R1+0x10c] ;  /* 0x00010c00010b7983 */ /* 0x000ee80000300800 */
[----:B------:R-:W2:Y:S01]  /*2ec40*/  LDL.LU R27, [R1+0x1f00] ;  /* 0x001f0000011b7983 */ /* 0x000ea20000300800 */
[----:B-----5:R-:W-:-:S02]  /*2ec50*/  IMAD R2, R2, 0x100, R29 ;  /* 0x0000010002027824 */ /* 0x020fc400078e021d */
[----:B------:R-:W-:Y:S02]  /*2ec60*/  IMAD R3, R3, 0x100, R6 ;  /* 0x0000010003037824 */ /* 0x000fe400078e0206 */
[----:B------:R-:W-:Y:S01]  /*2ec70*/  IMAD R4, R4, 0x100, R7 ;  /* 0x0000010004047824 */ /* 0x000fe200078e0207 */
[----:B------:R-:W-:Y:S02]  /*2ec80*/  F2FP.F16.E4M3.UNPACK_B R20, R20.H1 ;  /* 0x00000014ff14723e */ /* 0x000fe400030006ff */
[----:B------:R-:W-:Y:S01]  /*2ec90*/  F2FP.F16.E4M3.UNPACK_B R21, R21.H1 ;  /* 0x00000015ff15723e */ /* 0x000fe200030006ff */
[----:B--2---:R-:W-:Y:S01]  /*2eca0*/  HMMA.16816.F32 R24, R12, R16, R24 ;  /* 0x000000100c18723c */ /* 0x004fe20000001818 */
[----:B------:R-:W-:Y:S02]  /*2ecb0*/  F2FP.F16.E4M3.UNPACK_B R12, R0 ;  /* 0x00000000ff0c723e */ /* 0x000fe400020006ff */
[----:B------:R-:W-:Y:S02]  /*2ecc0*/  F2FP.F16.E4M3.UNPACK_B R13, R2 ;  /* 0x00000002ff0d723e */ /* 0x000fe400020006ff */
[----:B------:R-:W-:-:S02]  /*2ecd0*/  F2FP.F16.E4M3.UNPACK_B R14, R3 ;  /* 0x00000003ff0e723e */ /* 0x000fc400020006ff */
[----:B------:R-:W-:-:S07]  /*2ece0*/  F2FP.F16.E4M3.UNPACK_B R15, R4 ;  /* 0x00000004ff0f723e */ /* 0x000fce00020006ff */
[----:B---3--:R-:W-:Y:S05]  /*2ecf0*/  HMMA.16816.F32 R8, R12, R20, R8 ;  /* 0x000000140c08723c */ /* 0x008fea0000001808 */
[----:B------:R-:W-:Y:S04]  /*2ed00*/  STL.64 [R1+0x1d60], R26 ;  /* 0x001d601a01007387 */ /* 0x000fe80000100a00 */
[----:B------:R0:W-:Y:S04]  /*2ed10*/  STL.64 [R1+0x1d58], R24 ;  /* 0x001d581801007387 */ /* 0x0001e80000100a00 */
[----:B0-----:R-:W2:Y:S04]  /*2ed20*/  LDL.LU R24, [R1+0x120] ;  /* 0x0001200001187983 */ /* 0x001ea80000300800 */
[----:B------:R-:W2:Y:S04]  /*2ed30*/  LDL.LU R25, [R1+0x124] ;  /* 0x0001240001197983 */ /* 0x000ea80000300800 */
[----:B------:R-:W2:Y:S04]  /*2ed40*/  LDL.LU R26, [R1+0x128] ;  /* 0x00012800011a7983 */ /* 0x000ea80000300800 */
[----:B------:R-:W2:Y:S04]  /*2ed50*/  LDL.LU R27, [R1+0x12c] ;  /* 0x00012c00011b7983 */ /* 0x000ea80000300800 */
[----:B------:R-:W-:Y:S04]  /*2ed60*/  STL.64 [R1+0x30], R8 ;  /* 0x0000300801007387 */ /* 0x000fe80000100a00 */
[----:B------:R0:W-:Y:S04]  /*2ed70*/  STL.64 [R1+0x38], R10 ;  /* 0x0000380a01007387 */ /* 0x0001e80000100a00 */
[----:B0-----:R-:W3:Y:S04]  /*2ed80*/  LDL.LU.64 R10, [R1+0x1ef8] ;  /* 0x001ef800010a7983 */ /* 0x001ee80000300a00 */
[----:B------:R-:W3:Y:S01]  /*2ed90*/  LDL.LU.64 R8, [R1+0x1ef0] ;  /* 0x001ef00001087983 */ /* 0x000ee20000300a00 */
[----:B------:R-:W-:-:S02]  /*2eda0*/  F2FP.F16.E4M3.UNPACK_B R18, R18.H1 ;  /* 0x00000012ff12723e */ /* 0x000fc400030006ff */
[----:B------:R-:W-:Y:S02]  /*2edb0*/  F2FP.F16.E4M3.UNPACK_B R19, R19.H1 ;  /* 0x00000013ff13723e */ /* 0x000fe400030006ff */
[----:B------:R-:W-:Y:S02]  /*2edc0*/  F2FP.F16.E4M3.UNPACK_B R2, R5.H1 ;  /* 0x00000005ff02723e */ /* 0x000fe400030006ff */
[----:B------:R-:W-:Y:S01]  /*2edd0*/  F2FP.F16.E4M3.UNPACK_B R3, R28.H1 ;  /* 0x0000001cff03723e */ /* 0x000fe200030006ff */
[----:B------:R-:W-:Y:S04]  /*2ede0*/  STL [R1+0x1ea4], R20 ;  /* 0x001ea41401007387 */ /* 0x000fe80000100800 */
[----:B------:R-:W-:Y:S04]  /*2edf0*/  STL [R1+0x1ea0], R21 ;  /* 0x001ea01501007387 */ /* 0x000fe80000100800 */
[----:B------:R-:W-:Y:S01]  /*2ee00*/  STL [R1+0x1ea8], R19 ;  /* 0x001ea81301007387 */ /* 0x000fe20000100800 */
[C---:B--2---:R-:W-:Y:S08]  /*2ee10*/  HMMA.16816.F32 R4, R12.reuse, R18, R24 ;  /* 0x000000120c04723c */ /* 0x044ff00000001818 */
[----:B---3--:R-:W-:Y:S11]  /*2ee20*/  HMMA.16816.F32 R8, R12, R2, R8 ;  /* 0x000000020c08723c */ /* 0x008ff60000001808 */
[----:B------:R-:W-:Y:S04]  /*2ee30*/  STL.64 [R1+0x50], R4 ;  /* 0x0000500401007387 */ /* 0x000fe80000100a00 */
[----:B------:R0:W-:Y:S04]  /*2ee40*/  STL.64 [R1+0x58], R6 ;  /* 0x0000580601007387 */ /* 0x0001e80000100a00 */
[----:B0-----:R-:W2:Y:S04]  /*2ee50*/  LDL.LU R7, [R1+0x32c] ;  /* 0x00032c0001077983 */ /* 0x001ea80000300800 */
[----:B------:R0:W-:Y:S04]  /*2ee60*/  STL.64 [R1+0x80], R8 ;  /* 0x0000800801007387 */ /* 0x0001e80000100a00 */
[----:B------:R1:W-:Y:S04]  /*2ee70*/  STL.64 [R1+0x88], R10 ;  /* 0x0000880a01007387 */ /* 0x0003e80000100a00 */
[----:B0-----:R-:W3:Y:S04]  /*2ee80*/  LDL.LU R8, [R1+0x338] ;  /* 0x0003380001087983 */ /* 0x001ee80000300800 */
[----:B------:R-:W3:Y:S04]  /*2ee90*/  LDL.LU R9, [R1+0x33c] ;  /* 0x00033c0001097983 */ /* 0x000ee80000300800 */
[----:B-1----:R-:W4:Y:S04]  /*2eea0*/  LDL.LU R10, [R1+0x348] ;  /* 0x00034800010a7983 */ /* 0x002f280000300800 */
[----:B------:R-:W4:Y:S04]  /*2eeb0*/  LDL.LU R11, [R1+0x34c] ;  /* 0x00034c00010b7983 */ /* 0x000f280000300800 */
[----:B----4-:R-:W-:Y:S04]  /*2eec0*/  STL.64 [R1+0x1ee8], R10 ;  /* 0x001ee80a01007387 */ /* 0x010fe80000100a00 */
[----:B---3--:R0:W-:Y:S04]  /*2eed0*/  STL.64 [R1+0x1ee0], R8 ;  /* 0x001ee00801007387 */ /* 0x0081e80000100a00 */
[----:B0-----:R-:W3:Y:S04]  /*2eee0*/  LDL.LU R8, [R1+0x150] ;  /* 0x0001500001087983 */ /* 0x001ee80000300800 */
[----:B------:R-:W3:Y:S04]  /*2eef0*/  LDL.LU R9, [R1+0x154] ;  /* 0x0001540001097983 */ /* 0x000ee80000300800 */
[----:B------:R-:W3:Y:S04]  /*2ef00*/  LDL.LU R10, [R1+0x158] ;  /* 0x00015800010a7983 */ /* 0x000ee80000300800 */
[----:B------:R-:W3:Y:S04]  /*2ef10*/  LDL.LU R11, [R1+0x15c] ;  /* 0x00015c00010b7983 */ /* 0x000ee80000300800 */
[----:B------:R-:W4:Y:S04]  /*2ef20*/  LDL.LU R6, [R1+0x328] ;  /* 0x0003280001067983 */ /* 0x000f280000300800 */
[----:B------:R-:W5:Y:S04]  /*2ef30*/  LDL.LU R16, [R1+0x358] ;  /* 0x0003580001107983 */ /* 0x000f680000300800 */
[----:B------:R-:W5:Y:S04]  /*2ef40*/  LDL.LU R17, [R1+0x35c] ;  /* 0x00035c0001117983 */ /* 0x000f680000300800 */
[----:B------:R-:W2:Y:S04]  /*2ef50*/  LDL.LU R19, [R1+0x75c] ;  /* 0x00075c0001137983 */ /* 0x000ea80000300800 */
[----:B--2---:R-:W-:Y:S04]  /*2ef60*/  STL.64 [R1+0x1ec8], R18 ;  /* 0x001ec81201007387 */ /* 0x004fe80000100a00 */
[----:B-----5:R0:W-:Y:S04]  /*2ef70*/  STL.64 [R1+0x1ec0], R16 ;  /* 0x001ec01001007387 */ /* 0x0201e80000100a00 */
[----:B0-----:R-:W2:Y:S04]  /*2ef80*/  LDL.LU R16, [R1+0x1f0] ;  /* 0x0001f00001107983 */ /* 0x001ea80000300800 */
[----:B------:R-:W2:Y:S04]  /*2ef90*/  LDL.LU R17, [R1+0x1f4] ;  /* 0x0001f40001117983 */ /* 0x000ea80000300800 */
[----:B------:R-:W5:Y:S04]  /*2efa0*/  LDL.LU R18, [R1+0x1f8] ;  /* 0x0001f80001127983 */ /* 0x000f680000300800 */
[----:B------:R-:W5:Y:S01]  /*2efb0*/  LDL.LU R19, [R1+0x1fc] ;  /* 0x0001fc0001137983 */ /* 0x000f620000300800 */
[----:B------:R-:W-:-:S02]  /*2efc0*/  F2FP.F16.E4M3.UNPACK_B R5, R22.H1 ;  /* 0x00000016ff05723e */ /* 0x000fc400030006ff */
[----:B------:R-:W-:Y:S01]  /*2efd0*/  F2FP.F16.E4M3.UNPACK_B R4, R23.H1 ;  /* 0x00000017ff04723e */ /* 0x000fe200030006ff */
[----:B-----5:R-:W-:Y:S04]  /*2efe0*/  STL.64 [R1+0x1ed8], R18 ;  /* 0x001ed81201007387 */ /* 0x020fe80000100a00 */
[----:B--2---:R0:W-:Y:S04]  /*2eff0*/  STL.64 [R1+0x1ed0], R16 ;  /* 0x001ed01001007387 */ /* 0x0041e80000100a00 */
[----:B0-----:R-:W2:Y:S04]  /*2f000*/  LDL.LU R16, [R1+0x190] ;  /* 0x0001900001107983 */ /* 0x001ea80000300800 */
[----:B------:R-:W2:Y:S04]  /*2f010*/  LDL.LU R17, [R1+0x194] ;  /* 0x0001940001117983 */ /* 0x000ea80000300800 */
[----:B------:R-:W2:Y:S04]  /*2f020*/  LDL.LU R18, [R1+0x198] ;  /* 0x0001980001127983 */ /* 0x000ea80000300800 */
[----:B------:R-:W2:Y:S04]  /*2f030*/  LDL.LU R19, [R1+0x19c] ;  /* 0x00019c0001137983 */ /* 0x000ea80000300800 */
[----:B------:R-:W5:Y:S04]  /*2f040*/  LDL.LU R0, [R1+0x758] ;  /* 0x0007580001007983 */ /* 0x000f680000300800 */
[----:B------:R-:W5:Y:S04]  /*2f050*/  LDL.LU R20, [R1+0x764] ;  /* 0x0007640001147983 */ /* 0x000f680000300800 */
[----:B------:R-:W5:Y:S04]  /*2f060*/  LDL.LU R22, [R1+0x760] ;  /* 0x0007600001167983 */ /* 0x000f680000300800 */
[----:B------:R-:W5:Y:S04]  /*2f070*/  LDL.LU R21, [R1+0x76c] ;  /* 0x00076c0001157983 */ /* 0x000f680000300800 */
[----:B------:R-:W5:Y:S01]  /*2f080*/  LDL.LU R23, [R1+0x768] ;  /* 0x0007680001177983 */ /* 0x000f620000300800 */
[----:B----4-:R-:W-:Y:S01]  /*2f090*/  F2FP.F16.E4M3.UNPACK_B R6, R6.H1 ;  /* 0x00000006ff06723e */ /* 0x010fe200030006ff */
[----:B---3--:R-:W-:Y:S01]  /*2f0a0*/  HMMA.16816.F32 R8, R12, R4, R8 ;  /* 0x000000040c08723c */ /* 0x008fe20000001808 */
[----:B------:R-:W-:-:S07]  /*2f0b0*/  F2FP.F16.E4M3.UNPACK_B R7, R7.H1 ;  /* 0x00000007ff07723e */ /* 0x000fce00030006ff */
[----:B--2---:R-:W-:Y:S01]  /*2f0c0*/  HMMA.16816.F32 R16, R12, R6, R16 ;  /* 0x000000060c10723c */ /* 0x004fe20000001810 */
[----:B-----5:R-:W-:Y:S04]  /*2f0d0*/  STL.64 [R1+0x1eb8], R22 ;  /* 0x001eb81601007387 */ /* 0x020fe80000100a00 */
[----:B------:R0:W-:Y:S04]  /*2f0e0*/  STL.64 [R1+0x1eb0], R20 ;  /* 0x001eb01401007387 */ /* 0x0001e80000100a00 */
[----:B0-----:R-:W2:Y:S04]  /*2f0f0*/  LDL.LU R20, [R1+0x270] ;  /* 0x0002700001147983 */ /* 0x001ea80000300800 */
[----:B------:R-:W2:Y:S04]  /*2f100*/  LDL.LU R21, [R1+0x274] ;  /* 0x0002740001157983 */ /* 0x000ea80000300800 */
[----:B------:R-:W2:Y:S04]  /*2f110*/  LDL.LU R22, [R1+0x278] ;  /* 0x0002780001167983 */ /* 0x000ea80000300800 */
[----:B------:R-:W2:Y:S04]  /*2f120*/  LDL.LU R23, [R1+0x27c] ;  /* 0x00027c0001177983 */ /* 0x000ea80000300800 */
[----:B------:R-:W3:Y:S04]  /*2f130*/  LDL.LU R29, [R1+0x774] ;  /* 0x00077400011d7983 */ /* 0x000ee80000300800 */
[----:B------:R-:W3:Y:S04]  /*2f140*/  LDL.LU R28, [R1+0x770] ;  /* 0x00077000011c7983 */ /* 0x000ee80000300800 */
[----:B------:R-:W4:Y:S04]  /*2f150*/  LDL.LU R24, [R1+0x250] ;  /* 0x0002500001187983 */ /* 0x000f280000300800 */
[----:B------:R-:W4:Y:S04]  /*2f160*/  LDL.LU R25, [R1+0x254] ;  /* 0x0002540001197983 */ /* 0x000f280000300800 */
[----:B------:R-:W4:Y:S04]  /*2f170*/  LDL.LU R26, [R1+0x258] ;  /* 0x00025800011a7983 */ /* 0x000f280000300800 */
[----:B------:R-:W4:Y:S04]  /*2f180*/  LDL.LU R27, [R1+0x25c] ;  /* 0x00025c00011b7983 */ /* 0x000f280000300800 */
[----:B------:R-:W-:Y:S04]  /*2f190*/  STL.64 [R1+0xa0], R8 ;  /* 0x0000a00801007387 */ /* 0x000fe80000100a00 */
[----:B------:R0:W-:Y:S04]  /*2f1a0*/  STL.64 [R1+0xa8], R10 ;  /* 0x0000a80a01007387 */ /* 0x0001e80000100a00 */
[----:B0-----:R-:W5:Y:S04]  /*2f1b0*/  LDL.LU.64 R10, [R1+0x1ee8] ;  /* 0x001ee800010a7983 */ /* 0x001f680000300a00 */
[----:B------:R-:W2:Y:S04]  /*2f1c0*/  LDL.LU.64 R8, [R1+0x1ee0] ;  /* 0x001ee00001087983 */ /* 0x000ea80000300a00 */
        /* <DEDUP_REMOVED lines=9> */
[----:B------:R-:W4:Y:S01]  /*2f260*/  LDL.LU R7, [R1+0x23c] ;  /* 0x00023c0001077983 */ /* 0x000f220000300800 */
[----:B--2---:R-:W-:-:S02]  /*2f270*/  F2FP.F16.E4M3.UNPACK_B R8, R8.H1 ;  /* 0x00000008ff08723e */ /* 0x004fc400030006ff */
[----:B------:R-:W-:Y:S02]  /*2f280*/  F2FP.F16.E4M3.UNPACK_B R9, R9.H1 ;  /* 0x00000009ff09723e */ /* 0x000fe400030006ff */
[----:B-----5:R-:W-:Y:S02]  /*2f290*/  F2FP.F16.E4M3.UNPACK_B R10, R10.H1 ;  /* 0x0000000aff0a723e */ /* 0x020fe400030006ff */
[----:B------:R-:W-:-:S07]  /*2f2a0*/  F2FP.F16.E4M3.UNPACK_B R11, R11.H1 ;  /* 0x0000000bff0b723e */ /* 0x000fce00030006ff */
[C---:B------:R-:W-:Y:S08]  /*2f2b0*/  HMMA.16816.F32 R20, R12.reuse, R10, R20 ;  /* 0x0000000a0c14723c */ /* 0x040ff00000001814 */
        /* <DEDUP_REMOVED lines=8> */
[----:B0-----:R-:W5:Y:S04]  /*2f340*/  LDL.LU.64 R22, [R1+0x1eb8] ;  /* 0x001eb80001167983 */ /* 0x001f680000300a00 */
[----:B------:R-:W5:Y:S04]  /*2f350*/  LDL.LU.64 R20, [R1+0x1eb0] ;  /* 0x001eb00001147983 */ /* 0x000f680000300a00 */
[----:B------:R-:W-:Y:S04]  /*2f360*/  STL.64 [R1+0x1e78], R10 ;  /* 0x001e780a01007387 */ /* 0x000fe80000100a00 */
[----:B------:R0:W-:Y:S04]  /*2f370*/  STL.64 [R1+0x1e70], R8 ;  /* 0x001e700801007387 */ /* 0x0001e80000100a00 */
[----:B0-----:R-:W4:Y:S04]  /*2f380*/  LDL.LU R8, [R1+0x200] ;  /* 0x0002000001087983 */ /* 0x001f280000300800 */
[----:B------:R-:W4:Y:S04]  /*2f390*/  LDL.LU R9, [R1+0x204] ;  /* 0x0002040001097983 */ /* 0x000f280000300800 */
[----:B------:R-:W4:Y:S04]  /*2f3a0*/  LDL.LU R10, [R1+0x208] ;  /* 0x00020800010a7983 */ /* 0x000f280000300800 */
[----:B------:R-:W4:Y:S01]  /*2f3b0*/  LDL.LU R11, [R1+0x20c] ;  /* 0x00020c00010b7983 */ /* 0x000f220000300800 */
[----:B--2---:R-:W-:-:S03]  /*2f3c0*/  IMAD R0, R0, 0x100, R19 ;  /* 0x0000010000007824 */ /* 0x004fc600078e0213 */
[----:B------:R-:W2:Y:S01]  /*2f3d0*/  LDL.LU R19, [R1+0x1ea8] ;  /* 0x001ea80001137983 */ /* 0x000ea20000300800 */
[----:B-----5:R-:W-:Y:S02]  /*2f3e0*/  IMAD R22, R22, 0x100, R20 ;  /* 0x0000010016167824 */ /* 0x020fe400078e0214 */
[----:B------:R-:W-:Y:S01]  /*2f3f0*/  IMAD R23, R23, 0x100, R21 ;  /* 0x0000010017177824 */ /* 0x000fe200078e0215 */
[----:B------:R-:W5:Y:S04]  /*2f400*/  LDL.LU R20, [R1+0x1ea4] ;  /* 0x001ea40001147983 */ /* 0x000f680000300800 */
[----:B------:R-:W5:Y:S01]  /*2f410*/  LDL.LU R21, [R1+0x1ea0] ;  /* 0x001ea00001157983 */ /* 0x000f620000300800 */
[----:B---3--:R-:W-:Y:S02]  /*2f420*/  F2FP.F16.E4M3.UNPACK_B R16, R16.H1 ;  /* 0x00000010ff10723e */ /* 0x008fe400030006ff */
[----:B------:R-:W-:Y:S01]  /*2f430*/  F2FP.F16.E4M3.UNPACK_B R17, R17.H1 ;  /* 0x00000011ff11723e */ /* 0x000fe200030006ff */
[----:B------:R-:W-:-:S06]  /*2f440*/  IMAD R28, R28, 0x100, R29 ;  /* 0x000001001c1c7824 */ /* 0x000fcc00078e021d */
[----:B----4-:R-:W-:Y:S01]  /*2f450*/  HMMA.16816.F32 R8, R12, R16, R8 ;  /* 0x000000100c08723c */ /* 0x010fe20000001808 */
[----:B------:R-:W-:Y:S02]  /*2f460*/  F2FP.F16.E4M3.UNPACK_B R12, R0 ;  /* 0x00000000ff0c723e */ /* 0x000fe400020006ff */
[----:B------:R-:W-:Y:S02]  /*2f470*/  F2FP.F16.E4M3.UNPACK_B R13, R22 ;  /* 0x00000016ff0d723e */ /* 0x000fe400020006ff */
[----:B------:R-:W-:Y:S02]  /*2f480*/  F2FP.F16.E4M3.UNPACK_B R14, R23 ;  /* 0x00000017ff0e723e */ /* 0x000fe400020006ff */
[----:B------:R-:W-:Y:S01]  /*2f490*/  F2FP.F16.E4M3.UNPACK_B R15, R28 ;  /* 0x0000001cff0f723e */ /* 0x000fe200020006ff */
[----:B------:R-:W-:Y:S04]  /*2f4a0*/  STL [R1+0x1e48], R16 ;  /* 0x001e481001007387 */ /* 0x000fe80000100800 */
[----:B------:R-:W-:Y:S07]  /*2f4b0*/  STL [R1+0x1e44], R17 ;  /* 0x001e441101007387 */ /* 0x000fee0000100800 */
[----:B------:R-:W-:Y:S04]  /*2f4c0*/  STL.64 [R1+0x1f0], R8 ;  /* 0x0001f00801007387 */ /* 0x000fe80000100a00 */
[----:B------:R5:W-:Y:S02]  /*2f4d0*/  STL.64 [R1+0x1f8], R10 ;  /* 0x0001f80a01007387 */ /* 0x000be40000100a00 */
[----:B-----5:R-:W-:Y:S02]  /*2f4e0*/  HMMA.16816.F32 R8, R12, R20, R24 ;  /* 0x000000140c08723c */ /* 0x020fe40000001818 */
[----:B------:R-:W-:Y:S04]  /*2f4f0*/  STL [R1+0x1e4c], R21 ;  /* 0x001e4c1501007387 */ /* 0x000fe80000100800 */
[----:B------:R-:W3:-:S13]  /*2f500*/  LDL.LU R24, [R1+0x7ac] ;  /* 0x0007ac0001187983 */ /* 0x000eda0000300800 */
[----:B------:R-:W-:Y:S04]  /*2f510*/  STL.64 [R1+0x210], R8 ;  /* 0x0002100801007387 */ /* 0x000fe80000100a00 */
[----:B------:R-:W-:Y:S04]  /*2f520*/  STL.64 [R1+0x218], R10 ;  /* 0x0002180a01007387 */ /* 0x000fe80000100a00 */
[----:B------:R-:W3:Y:S04]  /*2f530*/  LDL.LU R25, [R1+0x7a8] ;  /* 0x0007a80001197983 */ /* 0x000ee80000300800 */
[----:B------:R-:W4:Y:S04]  /*2f540*/  LDL.LU R26, [R1+0x7b4] ;  /* 0x0007b400011a7983 */ /* 0x000f280000300800 */
[----:B------:R-:W4:Y:S01]  /*2f550*/  LDL.LU R27, [R1+0x7b0] ;  /* 0x0007b000011b7983 */ /* 0x000f220000300800 */
[----:B--2---:R-:W-:-:S15]  /*2f560*/  HMMA.16816.F32 R4, R12, R18, R4 ;  /* 0x000000120c04723c */ /* 0x004fde0000001804 */
[----:B------:R-:W-:-:S04]  /*2f570*/  NOP ;  /* 0x0000000000007918 */ /* 0x000fc80000000000 */
[----:B------:R-:W-:Y:S04]  /*2f580*/  STL.64 [R1+0x200], R4 ;  /* 0x0002000401007387 */ /* 0x000fe80000100a00 */
[----:B------:R-:W-:Y:S04]  /*2f590*/  STL.64 [R1+0x208], R6 ;  /* 0x0002080601007387 */ /* 0x000fe80000100a00 */
[----:B----4-:R-:W-:Y:S04]  /*2f5a0*/  STL.64 [R1+0x1dd8], R26 ;  /* 0x001dd81a01007387 */ /* 0x010fe80000100a00 */
        /* <DEDUP_REMOVED lines=17> */
[----:B------:R-:W4:Y:S04]  /*2f6c0*/  LDL.LU R21, [R1+0x77c] ;  /* 0x00077c0001157983 */ /* 0x000f280000300800 */
[----:B------:R-:W4:Y:S04]  /*2f6d0*/  LDL.LU R0, [R1+0x778] ;  /* 0x0007780001007983 */ /* 0x000f280000300800 */
        /* <DEDUP_REMOVED lines=9> */
[----:B------:R-:W2:Y:S04]  /*2f770*/  LDL.LU R8, [R1+0x1c0] ;  /* 0x0001c00001087983 */ /* 0x000ea80000300800 */
[----:B------:R-:W2:Y:S04]  /*2f780*/  LDL.LU R9, [R1+0x1c4] ;  /* 0x0001c40001097983 */ /* 0x000ea80000300800 */
[----:B------:R-:W2:Y:S04]  /*2f790*/  LDL.LU R10, [R1+0x1c8] ;  /* 0x0001c800010a7983 */ /* 0x000ea80000300800 */
[----:B------:R-:W2:Y:S04]  /*2f7a0*/  LDL.LU R11, [R1+0x1cc] ;  /* 0x0001cc00010b7983 */ /* 0x000ea80000300800 */
[----:B--2---:R-:W-:Y:S04]  /*2f7b0*/  STL.64 [R1+0x1e88], R10 ;  /* 0x001e880a01007387 */ /* 0x004fe80000100a00 */
[----:B------:R0:W-:Y:S04]  /*2f7c0*/  STL.64 [R1+0x1e80], R8 ;  /* 0x001e800801007387 */ /* 0x0001e80000100a00 */
[----:B0-----:R-:W2:Y:S04]  /*2f7d0*/  LDL.LU R8, [R1+0x1d0] ;  /* 0x0001d00001087983 */ /* 0x001ea80000300800 */
[----:B------:R-:W2:Y:S04]  /*2f7e0*/  LDL.LU R9, [R1+0x1d4] ;  /* 0x0001d40001097983 */ /* 0x000ea80000300800 */
[----:B------:R-:W2:Y:S04]  /*2f7f0*/  LDL.LU R10, [R1+0x1d8] ;  /* 0x0001d800010a7983 */ /* 0x000ea80000300800 */
[----:B------:R-:W2:Y:S04]  /*2f800*/  LDL.LU R11, [R1+0x1dc] ;  /* 0x0001dc00010b7983 */ /* 0x000ea80000300800 */
[----:B------:R-:W2:Y:S04]  /*2f810*/  LDL.LU R4, [R1+0x1e0] ;  /* 0x0001e00001047983 */ /* 0x000ea80000300800 */
[----:B------:R-:W2:Y:S04]  /*2f820*/  LDL.LU R5, [R1+0x1e4] ;  /* 0x0001e40001057983 */ /* 0x000ea80000300800 */
[----:B------:R-:W2:Y:S04]  /*2f830*/  LDL.LU R6, [R1+0x1e8] ;  /* 0x0001e80001067983 */ /* 0x000ea80000300800 */
[----:B------:R-:W2:Y:S04]  /*2f840*/  LDL.LU R7, [R1+0x1ec] ;  /* 0x0001ec0001077983 */ /* 0x000ea80000300800 */
[----:B------:R-:W-:Y:S04]  /*2f850*/  STL.64 [R1+0x1e68], R18 ;  /* 0x001e681201007387 */ /* 0x000fe80000100a00 */
[----:B-----5:R0:W-:Y:S04]  /*2f860*/  STL.64 [R1+0x1e60], R16 ;  /* 0x001e601001007387 */ /* 0x0201e80000100a00 */
[----:B0-----:R-:W5:Y:S04]  /*2f870*/  LDL.LU R16, [R1+0x1b0] ;  /* 0x0001b00001107983 */ /* 0x001f680000300800 */
[----:B------:R-:W5:Y:S04]  /*2f880*/  LDL.LU R17, [R1+0x1b4] ;  /* 0x0001b40001117983 */ /* 0x000f680000300800 */
[----:B------:R-:W5:Y:S04]  /*2f890*/  LDL.LU R18, [R1+0x1b8] ;  /* 0x0001b80001127983 */ /* 0x000f680000300800 */
[----:B------:R-:W5:Y:S04]  /*2f8a0*/  LDL.LU R19, [R1+0x1bc] ;  /* 0x0001bc0001137983 */ /* 0x000f680000300800 */
[----:B------:R-:W2:Y:S04]  /*2f8b0*/  LDL.LU R23, [R1+0x788] ;  /* 0x0007880001177983 */ /* 0x000ea80000300800 */
[----:B------:R-:W2:Y:S04]  /*2f8c0*/  LDL.LU R29, [R1+0x794] ;  /* 0x00079400011d7983 */ /* 0x000ea80000300800 */
        /* <DEDUP_REMOVED lines=11> */
[----:B------:R-:W3:Y:S04]  /*2f980*/  LDL.LU R26, [R1+0x168] ;  /* 0x00016800011a7983 */ /* 0x000ee80000300800 */
[----:B------:R-:W3:Y:S01]  /*2f990*/  LDL.LU R27, [R1+0x16c] ;  /* 0x00016c00011b7983 */ /* 0x000ee20000300800 */
[C---:B------:R-:W-:Y:S03]  /*2f9a0*/  HMMA.16816.F32 R4, R12.reuse, R2, R4 ;  /* 0x000000020c04723c */ /* 0x040fe60000001804 */
        /* <DEDUP_REMOVED lines=13> */
[----:B------:R0:W-:Y:S04]  /*2fa80*/  STL.64 [R1+0x1e8], R6 ;  /* 0x0001e80601007387 */ /* 0x0001e80000100a00 */
[----:B0-----:R-:W3:Y:S04]  /*2fa90*/  LDL.LU.64 R6, [R1+0x1e98] ;  /* 0x001e980001067983 */ /* 0x001ee80000300a00 */
[----:B------:R-:W2:Y:S02]  /*2faa0*/  LDL.LU.64 R4, [R1+0x1e90] ;  /* 0x001e900001047983 */ /* 0x000ea40000300a00 */
        /* <DEDUP_REMOVED lines=11> */
[----:B------:R-:W5:Y:S02]  /*2fb60*/  LDL.LU.64 R8, [R1+0x1e70] ;  /* 0x001e700001087983 */ /* 0x000f640000300a00 */
[----:B-----5:R-:W-:-:S15]  /*2fb70*/  HMMA.16816.F32 R16, R12, R8, R16 ;  /* 0x000000080c10723c */ /* 0x020fde0000001810 */
        /* <DEDUP_REMOVED lines=10> */
[----:B------:R-:W3:Y:S01]  /*2fc20*/  LDL.LU.64 R16, [R1+0x1e50] ;  /* 0x001e500001107983 */ /* 0x000ee20000300a00 */
[----:B----4-:R-:W-:-:S03]  /*2fc30*/  IMAD R0, R0, 0x100, R21 ;  /* 0x0000010000007824 */ /* 0x010fc600078e0215 */
[----:B------:R-:W4:Y:S01]  /*2fc40*/  LDL.LU R21, [R1+0x1e4c] ;  /* 0x001e4c0001157983 */ /* 0x000f220000300800 */
[----:B---3--:R-:W-:Y:S02]  /*2fc50*/  IMAD R22, R22, 0x100, R16 ;  /* 0x0000010016167824 */ /* 0x008fe400078e0210 */
[----:B------:R-:W-:Y:S01]  /*2fc60*/  IMAD R23, R23, 0x100, R17 ;  /* 0x0000010017177824 */ /* 0x000fe200078e0211 */
[----:B------:R-:W3:Y:S04]  /*2fc70*/  LDL.LU R16, [R1+0x1e48] ;  /* 0x001e480001107983 */ /* 0x000ee80000300800 */
[----:B------:R-:W3:Y:S01]  /*2fc80*/  LDL.LU R17, [R1+0x1e44] ;  /* 0x001e440001117983 */ /* 0x000ee20000300800 */
[----:B------:R-:W-:-:S03]  /*2fc90*/  IMAD R28, R28, 0x100, R29 ;  /* 0x000001001c1c7824 */ /* 0x000fc600078e021d */
[----:B------:R-:W5:Y:S01]  /*2fca0*/  LDL.LU R29, [R1+0x1e40] ;  /* 0x001e4000011d7983 */ /* 0x000f620000300800 */
[----:B---3--:R-:W-:Y:S03]  /*2fcb0*/  HMMA.16816.F32 R12, R12, R16, R24 ;  /* 0x000000100c0c723c */ /* 0x008fe60000001818 */
[----:B------:R-:W4:Y:S04]  /*2fcc0*/  LDL.LU.64 R26, [R1+0x1e38] ;  /* 0x001e3800011a7983 */ /* 0x000f280000300a00 */
[----:B------:R-:W4:-:S12]  /*2fcd0*/  LDL.LU.64 R24, [R1+0x1e30] ;  /* 0x001e300001187983 */ /* 0x000f180000300a00 */
[----:B------:R0:W-:Y:S04]  /*2fce0*/  STL.64 [R1+0x140], R12 ;  /* 0x0001400c01007387 */ /* 0x0001e80000100a00 */
[----:B------:R1:W-:Y:S01]  /*2fcf0*/  STL.64 [R1+0x148], R14 ;  /* 0x0001480e01007387 */ /* 0x0003e20000100a00 */
[----:B0-----:R-:W-:Y:S02]  /*2fd00*/  F2FP.F16.E4M3.UNPACK_B R12, R0 ;  /* 0x00000000ff0c723e */ /* 0x001fe400020006ff */
[----:B------:R-:W-:Y:S02]  /*2fd10*/  F2FP.F16.E4M3.UNPACK_B R13, R22 ;  /* 0x00000016ff0d723e */ /* 0x000fe400020006ff */
[----:B-1----:R-:W-:Y:S02]  /*2fd20*/  F2FP.F16.E4M3.UNPACK_B R14, R23 ;  /* 0x00000017ff0e723e */ /* 0x002fe400020006ff */
[----:B------:R-:W-:Y:S01]  /*2fd30*/  F2FP.F16.E4M3.UNPACK_B R15, R28 ;  /* 0x0000001cff0f723e */ /* 0x000fe200020006ff */
[----:B------:R-:W3:Y:S04]  /*2fd40*/  LDL.LU R0, [R1+0x798] ;  /* 0x0007980001007983 */ /* 0x000ee80000300800 */
[----:B------:R-:W2:Y:S04]  /*2fd50*/  LDL.LU R22, [R1+0x7a0] ;  /* 0x0007a00001167983 */ /* 0x000ea80000300800 */
[----:B------:R-:W2:Y:S04]  /*2fd60*/  LDL.LU R23, [R1+0x7a4] ;  /* 0x0007a40001177983 */ /* 0x000ea80000300800 */
[----:B------:R-:W3:Y:S01]  /*2fd70*/  LDL.LU R28, [R1+0x79c] ;  /* 0x00079c00011c7983 */ /* 0x000ee20000300800 */
        /* <DEDUP_REMOVED lines=40> */
[----:B0-----:R-:W2:Y:S04]  /*30000*/  LDL.LU.64 R26, [R1+0x1dd8] ;  /* 0x001dd800011a7983 */ /* 0x001ea80000300a00 */
[----:B------:R-:W2:Y:S01]  /*30010*/  LDL.LU.64 R24, [R1+0x1dd0] ;  /* 0x001dd00001187983 */ /* 0x000ea20000300a00 */
[----:B----4-:R-:W-:Y:S01]  /*30020*/  HMMA.16816.F32 R4, R12, R10, R4 ;  /* 0x0000000a0c04723c */ /* 0x010fe20000001804 */
[----:B------:R-:W-:-:S02]  /*30030*/  IMAD R22, R22, 0x100, R23 ;  /* 0x0000010016167824 */ /* 0x000fc400078e0217 */
[----:B------:R-:W-:Y:S04]  /*30040*/  STL.64 [R1+0x1d80], R10 ;  /* 0x001d800a01007387 */ /* 0x000fe80000100a00 */
[----:B------:R-:W-:-:S12]  /*30050*/  STL.64 [R1+0x1d78], R8 ;  /* 0x001d780801007387 */ /* 0x000fd80000100a00 */
[----:B------:R-:W-:Y:S04]  /*30060*/  STL.64 [R1+0xf0], R4 ;  /* 0x0000f00401007387 */ /* 0x000fe80000100a00 */
[----:B------:R-:W-:Y:S01]  /*30070*/  STL.64 [R1+0xf8], R6 ;  /* 0x0000f80601007387 */ /* 0x000fe20000100a00 */
[----:B--2---:R-:W-:-:S05]  /*30080*/  IMAD R23, R25, 0x100, R24 ;  /* 0x0000010019177824 */ /* 0x004fca00078e0218 */
[----:B------:R-:W-:Y:S04]  /*30090*/  STL.64 [R1+0x1dc0], R22 ;  /* 0x001dc01601007387 */ /* 0x000fe80000100a00 */
[----:B------:R0:W-:Y:S04]  /*300a0*/  STL.64 [R1+0x1db8], R20 ;  /* 0x001db81401007387 */ /* 0x0001e80000100a00 */
[----:B0-----:R-:W2:Y:S04]  /*300b0*/  LDL.LU R20, [R1+0xb0] ;  /* 0x0000b00001147983 */ /* 0x001ea80000300800 */
[----:B------:R-:W2:Y:S04]  /*300c0*/  LDL.LU R21, [R1+0xb4] ;  /* 0x0000b40001157983 */ /* 0x000ea80000300800 */
[----:B------:R-:W2:Y:S04]  /*300d0*/  LDL.LU R22, [R1+0xb8] ;  /* 0x0000b80001167983 */ /* 0x000ea80000300800 */
[----:B------:R-:W2:Y:S04]  /*300e0*/  LDL.LU R23, [R1+0xbc] ;  /* 0x0000bc0001177983 */ /* 0x000ea80000300800 */
[----:B------:R-:W4:Y:S04]  /*300f0*/  LDL.LU R4, [R1+0x60] ;  /* 0x0000600001047983 */ /* 0x000f280000300800 */
[----:B------:R-:W4:Y:S04]  /*30100*/  LDL.LU R5, [R1+0x64] ;  /* 0x0000640001057983 */ /* 0x000f280000300800 */
[----:B------:R-:W2:Y:S04]  /*30110*/  LDL.LU R6, [R1+0x68] ;  /* 0x0000680001067983 */ /* 0x000ea80000300800 */
[----:B------:R-:W2:Y:S04]  /*30120*/  LDL.LU R7, [R1+0x6c] ;  /* 0x00006c0001077983 */ /* 0x000ea80000300800 */
[----:B--2---:R-:W-:Y:S04]  /*30130*/  STL.64 [R1+0x1db0], R6 ;  /* 0x001db00601007387 */ /* 0x004fe80000100a00 */
[----:B----4-:R0:W-:Y:S04]  /*30140*/  STL.64 [R1+0x1da8], R4 ;  /* 0x001da80401007387 */ /* 0x0101e80000100a00 */
[----:B0-----:R-:W2:Y:S04]  /*30150*/  LDL.LU R4, [R1+0x90] ;  /* 0x0000900001047983 */ /* 0x001ea80000300800 */
[----:B------:R-:W2:Y:S04]  /*30160*/  LDL.LU R5, [R1+0x94] ;  /* 0x0000940001057983 */ /* 0x000ea80000300800 */
[----:B------:R-:W2:Y:S04]  /*30170*/  LDL.LU R6, [R1+0x98] ;  /* 0x0000980001067983 */ /* 0x000ea80000300800 */
[----:B------:R-:W2:Y:S04]  /*30180*/  LDL.LU R7, [R1+0x9c] ;  /* 0x00009c0001077983 */ /* 0x000ea80000300800 */
[----:B------:R-:W4:Y:S04]  /*30190*/  LDL.LU R8, [R1+0x20] ;  /* 0x0000200001087983 */ /* 0x000f280000300800 */
[----:B------:R-:W4:Y:S04]  /*301a0*/  LDL.LU R9, [R1+0x24] ;  /* 0x0000240001097983 */ /* 0x000f280000300800 */
[----:B------:R-:W2:Y:S04]  /*301b0*/  LDL.LU R10, [R1+0x28] ;  /* 0x00002800010a7983 */ /* 0x000ea80000300800 */
[----:B------:R-:W2:Y:S01]  /*301c0*/  LDL.LU R11, [R1+0x2c] ;  /* 0x00002c00010b7983 */ /* 0x000ea20000300800 */
[----:B---3--:R-:W-:-:S02]  /*301d0*/  IMAD R0, R0, 0x100, R28 ;  /* 0x0000010000007824 */ /* 0x008fc400078e021c */
[----:B------:R-:W-:Y:S01]  /*301e0*/  IMAD R28, R27, 0x100, R26 ;  /* 0x000001001b1c7824 */ /* 0x000fe200078e021a */
[----:B--2---:R-:W-:Y:S04]  /*301f0*/  STL.64 [R1+0x1d90], R10 ;  /* 0x001d900a01007387 */ /* 0x004fe80000100a00 */
[----:B----4-:R0:W-:Y:S04]  /*30200*/  STL.64 [R1+0x1d88], R8 ;  /* 0x001d880801007387 */ /* 0x0101e80000100a00 */
[----:B0-----:R-:W2:Y:S04]  /*30210*/  LDL.LU R8, [R1+0x40] ;  /* 0x0000400001087983 */ /* 0x001ea80000300800 */
[----:B------:R-:W2:Y:S04]  /*30220*/  LDL.LU R9, [R1+0x44] ;  /* 0x0000440001097983 */ /* 0x000ea80000300800 */
[----:B------:R-:W2:Y:S04]  /*30230*/  LDL.LU R10, [R1+0x48] ;  /* 0x00004800010a7983 */ /* 0x000ea80000300800 */
[----:B------:R-:W2:Y:S04]  /*30240*/  LDL.LU R11, [R1+0x4c] ;  /* 0x00004c00010b7983 */ /* 0x000ea80000300800 */
[----:B------:R-:W3:Y:S04]  /*30250*/  LDL.LU R24, [R1] ;  /* 0x0000000001187983 */ /* 0x000ee80000300800 */
[----:B------:R-:W3:Y:S04]  /*30260*/  LDL.LU R25, [R1+0x4] ;  /* 0x0000040001197983 */ /* 0x000ee80000300800 */
[----:B------:R-:W4:Y:S04]  /*30270*/  LDL.LU R26, [R1+0x8] ;  /* 0x00000800011a7983 */ /* 0x000f280000300800 */
[----:B------:R-:W4:Y:S01]  /*30280*/  LDL.LU R27, [R1+0xc] ;  /* 0x00000c00011b7983 */ /* 0x000f220000300800 */
[----:B------:R-:W-:Y:S03]  /*30290*/  HMMA.16816.F32 R12, R12, R16, R20 ;  /* 0x000000100c0c723c */ /* 0x000fe60000001814 */
[----:B----4-:R-:W-:Y:S04]  /*302a0*/  STL.64 [R1+0x1d70], R26 ;  /* 0x001d701a01007387 */ /* 0x010fe80000100a00 */
[----:B---3--:R0:W-:Y:S04]  /*302b0*/  STL.64 [R1+0x1d68], R24 ;  /* 0x001d681801007387 */ /* 0x0081e80000100a00 */
[----:B0-----:R-:W3:Y:S04]  /*302c0*/  LDL.LU R24, [R1+0x10] ;  /* 0x0000100001187983 */ /* 0x001ee80000300800 */
[----:B------:R-:W3:Y:S04]  /*302d0*/  LDL.LU R25, [R1+0x14] ;  /* 0x0000140001197983 */ /* 0x000ee80000300800 */
[----:B------:R-:W3:Y:S01]  /*302e0*/  LDL.LU R26, [R1+0x18] ;  /* 0x00001800011a7983 */ /* 0x000ee20000300800 */
[----:B-----5:R-:W-:-:S03]  /*302f0*/  IMAD.MOV.U32 R27, RZ, RZ, R29 ;  /* 0x000000ffff1b7224 */ /* 0x020fc600078e001d */
[----:B------:R-:W4:Y:S04]  /*30300*/  LDL.LU R29, [R1+0x1dc8] ;  /* 0x001dc800011d7983 */ /* 0x000f280000300800 */
[----:B------:R-:W5:Y:S04]  /*30310*/  LDL.LU.64 R22, [R1+0x1dc0] ;  /* 0x001dc00001167983 */ /* 0x000f680000300a00 */
[----:B------:R-:W2:Y:S04]  /*30320*/  LDL.LU.64 R20, [R1+0x1db8] ;  /* 0x001db80001147983 */ /* 0x000ea80000300a00 */
[----:B------:R0:W-:Y:S04]  /*30330*/  STL.64 [R1+0xd0], R12 ;  /* 0x0000d00c01007387 */ /* 0x0001e80000100a00 */
[----:B------:R1:W-:Y:S01]  /*30340*/  STL.64 [R1+0xd8], R14 ;  /* 0x0000d80e01007387 */ /* 0x0003e20000100a00 */
[----:B0-----:R-:W-:-:S02]  /*30350*/  F2FP.F16.E4M3.UNPACK_B R12, R0 ;  /* 0x00000000ff0c723e */ /* 0x001fc400020006ff */
[----:B-1----:R-:W-:Y:S02]  /*30360*/  F2FP.F16.E4M3.UNPACK_B R15, R28 ;  /* 0x0000001cff0f723e */ /* 0x002fe400020006ff */
[----:B------:R-:W3:Y:S01]  /*30370*/  LDL.LU R28, [R1+0x7d0] ;  /* 0x0007d000011c7983 */ /* 0x000ee20000300800 */
[----:B-----5:R-:W-:Y:S02]  /*30380*/  F2FP.F16.E4M3.UNPACK_B R13, R22 ;  /* 0x00000016ff0d723e */ /* 0x020fe400020006ff */
[----:B------:R-:W-:-:S07]  /*30390*/  F2FP.F16.E4M3.UNPACK_B R14, R23 ;  /* 0x00000017ff0e723e */ /* 0x000fce00020006ff */
[----:B--2---:R-:W-:Y:S01]  /*303a0*/  HMMA.16816.F32 R20, R12, R20, R4 ;  /* 0x000000140c14723c */ /* 0x004fe20000001804 */
[----:B------:R-:W2:Y:S04]  /*303b0*/  LDL.LU.64 R6, [R1+0x1db0] ;  /* 0x001db00001067983 */ /* 0x000ea80000300a00 */
[----:B------:R-:W2:-:S14]  /*303c0*/  LDL.LU.64 R4, [R1+0x1da8] ;  /* 0x001da80001047983 */ /* 0x000e9c0000300a00 */
[----:B------:R0:W-:Y:S04]  /*303d0*/  STL.64 [R1+0xc0], R20 ;  /* 0x0000c01401007387 */ /* 0x0001e80000100a00 */
[----:B------:R1:W-:Y:S04]  /*303e0*/  STL.64 [R1+0xc8], R22 ;  /* 0x0000c81601007387 */ /* 0x0003e80000100a00 */
[----:B0-----:R-:W5:Y:S04]  /*303f0*/  LDL.LU R20, [R1+0x70] ;  /* 0x0000700001147983 */ /* 0x001f680000300800 */
[----:B------:R-:W5:Y:S04]  /*30400*/  LDL.LU R21, [R1+0x74] ;  /* 0x0000740001157983 */ /* 0x000f680000300800 */
[----:B-1----:R-:W5:Y:S04]  /*30410*/  LDL.LU R22, [R1+0x78] ;  /* 0x0000780001167983 */ /* 0x002f680000300800 */
[----:B------:R-:W5:Y:S01]  /*30420*/  LDL.LU R23, [R1+0x7c] ;  /* 0x00007c0001177983 */ /* 0x000f620000300800 */
[----:B----4-:R-:W-:-:S03]  /*30430*/  LOP3.LUT R0, R29, 0x40, RZ, 0x3c, !PT ;  /* 0x000000401d007812 */ /* 0x010fc600078e3cff */
[----:B------:R-:W4:Y:S01]  /*30440*/  LDL.LU R29, [R1+0x7d4] ;  /* 0x0007d400011d7983 */ /* 0x000f220000300800 */
[C---:B--2---:R-:W-:Y:S08]  /*30450*/  HMMA.16816.F32 R4, R12.reuse, R2, R4 ;  /* 0x000000020c04723c */ /* 0x044ff00000001804 */
[----:B-----5:R-:W-:-:S15]  /*30460*/  HMMA.16816.F32 R20, R12, R18, R20 ;  /* 0x000000120c14723c */ /* 0x020fde0000001814 */
[----:B------:R-:W-:-:S04]  /*30470*/  NOP ;  /* 0x0000000000007918 */ /* 0x000fc80000000000 */
[----:B------:R-:W-:Y:S04]  /*30480*/  STL.64 [R1+0xb0], R20 ;  /* 0x0000b01401007387 */ /* 0x000fe80000100a00 */
[----:B------:R-:W-:Y:S04]  /*30490*/  STL.64 [R1+0xb8], R22 ;  /* 0x0000b81601007387 */ /* 0x000fe80000100a00 */
[----:B------:R-:W2:Y:S04]  /*304a0*/  LDL.LU R2, [R1+0x7b8] ;  /* 0x0007b80001027983 */ /* 0x000ea80000300800 */
[----:B------:R-:W5:Y:S04]  /*304b0*/  LDL.LU R3, [R1+0x7c0] ;  /* 0x0007c00001037983 */ /* 0x000f680000300800 */
[----:B------:R-:W-:Y:S04]  /*304c0*/  STL.64 [R1+0x90], R4 ;  /* 0x0000900401007387 */ /* 0x000fe80000100a00 */
[----:B------:R-:W-:Y:S04]  /*304d0*/  STL.64 [R1+0x98], R6 ;  /* 0x0000980601007387 */ /* 0x000fe80000100a00 */
[----:B------:R-:W0:Y:S04]  /*304e0*/  LDSM.16.M88.4 R4, [R0+UR4] ;  /* 0x000000040004783b */ /* 0x000e280008000200 */
[----:B0-----:R-:W-:Y:S04]  /*304f0*/  STL.64 [R1+0x380], R4 ;  /* 0x0003800401007387 */ /* 0x001fe80000100a00 */
[----:B------:R0:W-:Y:S01]  /*30500*/  STL.64 [R1+0x388], R6 ;  /* 0x0003880601007387 */ /* 0x0001e20000100a00 */
[----:B------:R-:W-:-:S02]  /*30510*/  IMAD.MOV.U32 R20, RZ, RZ, R4 ;  /* 0x000000ffff147224 */ /* 0x000fc400078e0004 */
[----:B------:R-:W-:Y:S01]  /*30520*/  IMAD.MOV.U32 R21, RZ, RZ, R5 ;  /* 0x000000ffff157224 */ /* 0x000fe200078e0005 */
[----:B0-----:R-:W2:Y:S04]  /*30530*/  LDL.LU.64 R6, [R1+0x1da0] ;  /* 0x001da00001067983 */ /* 0x001ea80000300a00 */
[----:B------:R-:W2:Y:S02]  /*30540*/  LDL.LU.64 R4, [R1+0x1d98] ;  /* 0x001d980001047983 */ /* 0x000ea40000300a00 */
[----:B--2---:R-:W-:Y:S02]  /*30550*/  HMMA.16816.F32 R8, R12, R4, R8 ;  /* 0x000000040c08723c */ /* 0x004fe40000001808 */
[----:B------:R-:W2:Y:S04]  /*30560*/  LDL.LU R4, [R1+0x7cc] ;  /* 0x0007cc0001047983 */ /* 0x000ea80000300800 */
[----:B------:R-:W2:-:S13]  /*30570*/  LDL.LU R5, [R1+0x7c8] ;  /* 0x0007c80001057983 */ /* 0x000e9a0000300800 */
[----:B------:R-:W-:Y:S04]  /*30580*/  STL.64 [R1+0x70], R8 ;  /* 0x0000700801007387 */ /* 0x000fe80000100a00 */
[----:B------:R-:W-:Y:S04]  /*30590*/  STL.64 [R1+0x78], R10 ;  /* 0x0000780a01007387 */ /* 0x000fe80000100a00 */
[----:B------:R-:W0:Y:S04]  /*305a0*/  LDSM.16.M88.4 R8, [R0+UR4+0x800] ;  /* 0x000800040008783b */ /* 0x000e280008000200 */
        /* <DEDUP_REMOVED lines=8> */
[----:B------:R-:W5:-:S13]  /*30630*/  LDL.LU R7, [R1+0x7c4] ;  /* 0x0007c40001077983 */ /* 0x000f5a0000300800 */
        /* <DEDUP_REMOVED lines=8> */
[----:B------:R-:W3:Y:S02]  /*306c0*/  LDL.LU.64 R8, [R1+0x1d78] ;  /* 0x001d780001087983 */ /* 0x000ee40000300a00 */
[----:B---3--:R-:W-:-:S15]  /*306d0*/  HMMA.16816.F32 R24, R12, R8, R24 ;  /* 0x000000080c18723c */ /* 0x008fde0000001818 */
[----:B------:R-:W-:-:S04]  /*306e0*/  NOP ;  /* 0x0000000000007918 */ /* 0x000fc80000000000 */
[----:B------:R-:W-:Y:S04]  /*306f0*/  STL.64 [R1+0x20], R24 ;  /* 0x0000201801007387 */ /* 0x000fe80000100a00 */
[----:B------:R-:W-:Y:S04]  /*30700*/  STL.64 [R1+0x28], R26 ;  /* 0x0000281a01007387 */ /* 0x000fe80000100a00 */
[----:B------:R-:W0:Y:S04]  /*30710*/  LDSM.16.M88.4 R24, [R0+UR4+0x1800] ;  /* 0x001800040018783b */ /* 0x000e280008000200 */
[----:B0-----:R-:W-:Y:S04]  /*30720*/  STL.64 [R1+0x350], R24 ;  /* 0x0003501801007387 */ /* 0x001fe80000100a00 */
[----:B------:R0:W-:Y:S04]  /*30730*/  STL.64 [R1+0x358], R26 ;  /* 0x0003581a01007387 */ /* 0x0001e80000100a00 */
[----:B0-----:R-:W2:Y:S04]  /*30740*/  LDL.LU.64 R26, [R1+0x1d70] ;  /* 0x001d7000011a7983 */ /* 0x001ea80000300a00 */
[----:B------:R-:W2:Y:S02]  /*30750*/  LDL.LU.64 R24, [R1+0x1d68] ;  /* 0x001d680001187983 */ /* 0x000ea40000300a00 */
[----:B--2---:R-:W-:Y:S02]  /*30760*/  HMMA.16816.F32 R8, R12, R10, R24 ;  /* 0x0000000a0c08723c */ /* 0x004fe40000001818 */
[----:B------:R-:W2:Y:S04]  /*30770*/  LDL.LU.64 R26, [R1+0x1d60] ;  /* 0x001d6000011a7983 */ /* 0x000ea80000300a00 */
[----:B------:R-:W2:-:S13]  /*30780*/  LDL.LU.64 R24, [R1+0x1d58] ;  /* 0x001d580001187983 */ /* 0x000e9a0000300a00 */
[----:B------:R-:W-:Y:S04]  /*30790*/  STL.64 [R1], R8 ;  /* 0x0000000801007387 */ /* 0x000fe80000100a00 */
[----:B------:R-:W-:Y:S04]  /*307a0*/  STL.64 [R1+0x8], R10 ;  /* 0x0000080a01007387 */ /* 0x000fe80000100a00 */
[----:B------:R-:W0:Y:S04]  /*307b0*/  LDSM.16.M88.4 R8, [R0+UR4+0x2000] ;  /* 0x002000040008783b */ /* 0x000e280008000200 */
[----:B0-----:R-:W-:Y:S04]  /*307c0*/  STL.64 [R1+0x340], R8 ;  /* 0x0003400801007387 */ /* 0x001fe80000100a00 */
[----:B------:R-:W-:Y:S04]  /*307d0*/  STL.64 [R1+0x348], R10 ;  /* 0x0003480a01007387 */ /* 0x000fe80000100a00 */
[----:B------:R-:W-:Y:S01]  /*307e0*/  STL.64 [R1+0x1d50], R18 ;  /* 0x001d501201007387 */ /* 0x000fe20000100a00 */
[----:B--2---:R-:W-:Y:S03]  /*307f0*/  HMMA.16816.F32 R24, R12, R16, R24 ;  /* 0x000000100c18723c */ /* 0x004fe60000001818 */
[----:B------:R-:W0:-:S15]  /*30800*/  LDSM.16.M88.4 R16, [R0+UR4+0x2800] ;  /* 0x002800040010783b */ /* 0x000e1e0008000200 */
[----:B------:R-:W-:Y:S01]  /*30810*/  NOP ;  /* 0x0000000000007918 */ /* 0x000fe20000000000 */
[----:B------:R-:W-:Y:S04]  /*30820*/  STL [R1+0x1b88], R27 ;  /* 0x001b881b01007387 */ /* 0x000fe80000100800 */
[----:B------:R-:W-:Y:S04]  /*30830*/  STL [R1+0x1d48], R26 ;  /* 0x001d481a01007387 */ /* 0x000fe80000100800 */
[----:B------:R1:W-:Y:S04]  /*30840*/  STL.64 [R1+0x1d40], R24 ;  /* 0x001d401801007387 */ /* 0x0003e80000100a00 */
[----:B-1----:R-:W2:Y:S04]  /*30850*/  LDL.LU R24, [R1+0x30] ;  /* 0x0000300001187983 */ /* 0x002ea80000300800 */
[----:B------:R-:W2:Y:S04]  /*30860*/  LDL.LU R25, [R1+0x34] ;  /* 0x0000340001197983 */ /* 0x000ea80000300800 */
[----:B------:R-:W2:Y:S04]  /*30870*/  LDL.LU R26, [R1+0x38] ;  /* 0x00003800011a7983 */ /* 0x000ea80000300800 */
[----:B------:R-:W2:Y:S01]  /*30880*/  LDL.LU R27, [R1+0x3c] ;  /* 0x00003c00011b7983 */ /* 0x000ea20000300800 */
[----:B------:R-:W-:-:S02]  /*30890*/  IMAD R2, R2, 0x100, R6 ;  /* 0x0000010002027824 */ /* 0x000fc400078e0206 */
[----:B-----5:R-:W-:Y:S02]  /*308a0*/  IMAD R3, R3, 0x100, R7 ;  /* 0x0000010003037824 */ /* 0x020fe400078e0207 */
[----:B------:R-:W-:Y:S02]  /*308b0*/  IMAD.MOV.U32 R6, RZ, RZ, R8 ;  /* 0x000000ffff067224 */ /* 0x000fe400078e0008 */
[----:B------:R-:W-:Y:S01]  /*308c0*/  IMAD.MOV.U32 R7, RZ, RZ, R9 ;  /* 0x000000ffff077224 */ /* 0x000fe200078e0009 */
[----:B0-----:R-:W-:Y:S01]  /*308d0*/  STL.64 [R1+0x320], R16 ;  /* 0x0003201001007387 */ /* 0x001fe20000100a00 */
[----:B------:R-:W-:-:S03]  /*308e0*/  IMAD.MOV.U32 R8, RZ, RZ, R16 ;  /* 0x000000ffff087224 */ /* 0x000fc600078e0010 */
[----:B------:R-:W-:Y:S01]  /*308f0*/  STL.64 [R1+0x328], R18 ;  /* 0x0003281201007387 */ /* 0x000fe20000100a00 */
[----:B------:R-:W-:-:S03]  /*30900*/  IMAD.MOV.U32 R9, RZ, RZ, R17 ;  /* 0x000000ffff097224 */ /* 0x000fc600078e0011 */
[----:B------:R-:W0:Y:S01]  /*30910*/  LDSM.16.M88.4 R16, [R0+UR4+0x3000] ;  /* 0x003000040010783b */ /* 0x000e220008000200 */
[----:B------:R-:W-:Y:S02]  /*30920*/  IMAD R4, R5, 0x100, R4 ;  /* 0x0000010005047824 */ /* 0x000fe400078e0204 */
[----:B----4-:R-:W-:Y:S01]  /*30930*/  IMAD R5, R28, 0x100, R29 ;  /* 0x000001001c057824 */ /* 0x010fe200078e021d */
[----:B------:R-:W-:Y:S02]  /*30940*/  F2FP.F16.E4M3.UNPACK_B R12, R2 ;  /* 0x00000002ff0c723e */ /* 0x000fe400020006ff */
[----:B------:R-:W-:Y:S02]  /*30950*/  F2FP.F16.E4M3.UNPACK_B R13, R3 ;  /* 0x00000003ff0d723e */ /* 0x000fe400020006ff */
[----:B------:R-:W-:Y:S02]  /*30960*/  F2FP.F16.E4M3.UNPACK_B R20, R20 ;  /* 0x00000014ff14723e */ /* 0x000fe400020006ff */
[----:B------:R-:W-:-:S02]  /*30970*/  F2FP.F16.E4M3.UNPACK_B R14, R4 ;  /* 0x00000004ff0e723e */ /* 0x000fc400020006ff */
[----:B------:R-:W-:Y:S02]  /*30980*/  F2FP.F16.E4M3.UNPACK_B R15, R5 ;  /* 0x00000005ff0f723e */ /* 0x000fe400020006ff */
[----:B------:R-:W-:Y:S01]  /*30990*/  F2FP.F16.E4M3.UNPACK_B R21, R21 ;  /* 0x00000015ff15723e */ /* 0x000fe200020006ff */
[----:B0-----:R-:W-:Y:S02]  /*309a0*/  IMAD.MOV.U32 R10, RZ, RZ, R16 ;  /* 0x000000ffff0a7224 */ /* 0x001fe400078e0010 */
[----:B------:R-:W-:Y:S01]  /*309b0*/  IMAD.MOV.U32 R11, RZ, RZ, R17 ;  /* 0x000000ffff0b7224 */ /* 0x000fe200078e0011 */
[----:B------:R-:W-:Y:S04]  /*309c0*/  STL.64 [R1+0x330], R16 ;  /* 0x0003301001007387 */ /* 0x000fe80000100a00 */
[----:B------:R0:W-:Y:S04]  /*309d0*/  STL.64 [R1+0x338], R18 ;  /* 0x0003381201007387 */ /* 0x0001e80000100a00 */
[----:B0-----:R-:W3:Y:S04]  /*309e0*/  LDL.LU.64 R18, [R1+0x1d50] ;  /* 0x001d500001127983 */ /* 0x001ee80000300a00 */
        /* <DEDUP_REMOVED lines=8> */
[----:B------:R-:W-:Y:S04]  /*30a70*/  STL [R1+0x14], R25 ;  /* 0x0000141901007387 */ /* 0x000fe80000100800 */
[----:B------:R0:W-:Y:S02]  /*30a80*/  STL.64 [R1+0x18], R26 ;  /* 0x0000181a01007387 */ /* 0x0001e40000100a00 */
[----:B0-----:R-:W-:Y:S02]  /*30a90*/  IMAD.MOV.U32 R27, RZ, RZ, R24 ;  /* 0x000000ffff1b7224 */ /* 0x001fe400078e0018 */
[----:B------:R-:W2:Y:S04]  /*30aa0*/  LDL.LU R26, [R1+0x1d48] ;  /* 0x001d4800011a7983 */ /* 0x000ea80000300800 */
[----:B------:R-:W5:Y:S01]  /*30ab0*/  LDL.LU.64 R24, [R1+0x1d40] ;  /* 0x001d400001187983 */ /* 0x000f620000300a00 */
[----:B---3--:R-:W-:-:S02]  /*30ac0*/  F2FP.F16.E4M3.UNPACK_B R18, R18 ;  /* 0x00000012ff12723e */ /* 0x008fc400020006ff */
[----:B------:R-:W-:Y:S01]  /*30ad0*/  F2FP.F16.E4M3.UNPACK_B R19, R19 ;  /* 0x00000013ff13723e */ /* 0x000fe200020006ff */
[----:B--2---:R-:W-:Y:S04]  /*30ae0*/  STL.64 [R1+0x1b98], R26 ;  /* 0x001b981a01007387 */ /* 0x004fe80000100a00 */
[----:B-----5:R-:W-:Y:S04]  /*30af0*/  STL.64 [R1+0x1b90], R24 ;  /* 0x001b901801007387 */ /* 0x020fe80000100a00 */
[----:B------:R-:W0:Y:S04]  /*30b00*/  LDSM.16.M88.4 R24, [R0+UR4+0x3800] ;  /* 0x003800040018783b */ /* 0x000e280008000200 */
[----:B0-----:R-:W-:Y:S01]  /*30b10*/  STL.64 [R1+0x310], R24 ;  /* 0x0003101801007387 */ /* 0x001fe20000100a00 */
[----:B------:R-:W-:-:S03]  /*30b20*/  IMAD.MOV.U32 R16, RZ, RZ, R24 ;  /* 0x000000ffff107224 */ /* 0x000fc600078e0018 */
[----:B------:R4:W-:Y:S01]  /*30b30*/  STL.64 [R1+0x318], R26 ;  /* 0x0003181a01007387 */ /* 0x0009e20000100a00 */
[----:B------:R-:W-:Y:S02]  /*30b40*/  IMAD.MOV.U32 R17, RZ, RZ, R25 ;  /* 0x000000ffff117224 */ /* 0x000fe400078e0019 */
[----:B----4-:R-:W-:Y:S01]  /*30b50*/  HMMA.16816.F32 R24, R12, R18, R8 ;  /* 0x000000120c18723c */ /* 0x010fe20000001808 */
[----:B------:R-:W2:-:S15]  /*30b60*/  LDL.LU R8, [R1+0xa0] ;  /* 0x0000a00001087983 */ /* 0x000e9e0000300800 */
[----:B------:R-:W-:-:S03]  /*30b70*/  NOP ;  /* 0x0000000000007918 */ /* 0x000fc60000000000 */
[----:B------:R-:W-:Y:S04]  /*30b80*/  STL.64 [R1+0x30], R24 ;  /* 0x0000301801007387 */ /* 0x000fe80000100a00 */
[----:B------:R-:W-:Y:S04]  /*30b90*/  STL.64 [R1+0x38], R26 ;  /* 0x0000381a01007387 */ /* 0x000fe80000100a00 */
[----:B------:R-:W2:Y:S04]  /*30ba0*/  LDL.LU R9, [R1+0xa4] ;  /* 0x0000a40001097983 */ /* 0x000ea80000300800 */
[----:B------:R-:W3:Y:S04]  /*30bb0*/  LDL.LU R10, [R1+0xa8] ;  /* 0x0000a800010a7983 */ /* 0x000ee80000300800 */
[----:B------:R-:W3:Y:S04]  /*30bc0*/  LDL.LU R11, [R1+0xac] ;  /* 0x0000ac00010b7983 */ /* 0x000ee80000300800 */
[----:B------:R-:W4:Y:S04]  /*30bd0*/  LDL R4, [R1+0x350] ;  /* 0x0003500001047983 */ /* 0x000f280000100800 */
[----:B---3--:R-:W-:Y:S04]  /*30be0*/  STL.64 [R1+0x1d38], R10 ;  /* 0x001d380a01007387 */ /* 0x008fe80000100a00 */
[----:B--2---:R0:W-:Y:S04]  /*30bf0*/  STL.64 [R1+0x1d30], R8 ;  /* 0x001d300801007387 */ /* 0x0041e80000100a00 */
[----:B0-----:R-:W2:Y:S04]  /*30c00*/  LDL.LU R8, [R1+0x80] ;  /* 0x0000800001087983 */ /* 0x001ea80000300800 */
[----:B------:R-:W2:Y:S04]  /*30c10*/  LDL.LU R9, [R1+0x84] ;  /* 0x0000840001097983 */ /* 0x000ea80000300800 */
[----:B------:R-:W2:Y:S04]  /*30c20*/  LDL.LU R10, [R1+0x88] ;  /* 0x00008800010a7983 */ /* 0x000ea80000300800 */
[----:B------:R-:W2:Y:S04]  /*30c30*/  LDL.LU R11, [R1+0x8c] ;  /* 0x00008c00010b7983 */ /* 0x000ea80000300800 */
[----:B------:R-:W3:Y:S04]  /*30c40*/  LDL R5, [R1+0x354] ;  /* 0x0003540001057983 */ /* 0x000ee80000100800 */
[----:B------:R-:W-:Y:S04]  /*30c50*/  STL.64 [R1+0x1d08], R18 ;  /* 0x001d081201007387 */ /* 0x000fe80000100a00 */
[----:B------:R0:W-:Y:S04]  /*30c60*/  STL.64 [R1+0x1d00], R16 ;  /* 0x001d001001007387 */ /* 0x0001e80000100a00 */
[----:B0-----:R-:W5:Y:S04]  /*30c70*/  LDL.LU R16, [R1+0x100] ;  /* 0x0001000001107983 */ /* 0x001f680000300800 */
[----:B------:R-:W5:Y:S04]  /*30c80*/  LDL.LU R17, [R1+0x104] ;  /* 0x0001040001117983 */ /* 0x000f680000300800 */
[----:B------:R-:W2:Y:S04]  /*30c90*/  LDL.LU R18, [R1+0x108] ;  /* 0x0001080001127983 */ /* 0x000ea80000300800 */
[----:B------:R-:W2:Y:S01]  /*30ca0*/  LDL.LU R19, [R1+0x10c] ;  /* 0x00010c0001137983 */ /* 0x000ea20000300800 */
[----:B------:R-:W-:-:S02]  /*30cb0*/  F2FP.F16.E4M3.UNPACK_B R3, R22 ;  /* 0x00000016ff03723e */ /* 0x000fc400020006ff */
[----:B------:R-:W-:Y:S01]  /*30cc0*/  F2FP.F16.E4M3.UNPACK_B R2, R23 ;  /* 0x00000017ff02723e */ /* 0x000fe200020006ff */
        /* <DEDUP_REMOVED lines=8> */
[----:B------:R-:W2:Y:S01]  /*30d50*/  LDL.LU R23, [R1+0x7e8] ;  /* 0x0007e80001177983 */ /* 0x000ea20000300800 */
[----:B------:R-:W-:Y:S03]  /*30d60*/  HMMA.16816.F32 R8, R12, R2, R8 ;  /* 0x000000020c08723c */ /* 0x000fe60000001808 */
        /* <DEDUP_REMOVED lines=13> */
[----:B------:R0:W-:Y:S04]  /*30e40*/  STL.64 [R1+0x68], R10 ;  /* 0x0000680a01007387 */ /* 0x0001e80000100a00 */
[----:B0-----:R-:W2:Y:S04]  /*30e50*/  LDL.LU.64 R10, [R1+0x1d38] ;  /* 0x001d3800010a7983 */ /* 0x001ea80000300a00 */
[----:B------:R-:W2:Y:S01]  /*30e60*/  LDL.LU.64 R8, [R1+0x1d30] ;  /* 0x001d300001087983 */ /* 0x000ea20000300a00 */
[----:B----4-:R-:W-:-:S02]  /*30e70*/  F2FP.F16.E4M3.UNPACK_B R4, R4 ;  /* 0x00000004ff04723e */ /* 0x010fc400020006ff */
[----:B---3--:R-:W-:Y:S02]  /*30e80*/  F2FP.F16.E4M3.UNPACK_B R5, R5 ;  /* 0x00000005ff05723e */ /* 0x008fe400020006ff */
[----:B------:R-:W-:Y:S02]  /*30e90*/  F2FP.F16.E4M3.UNPACK_B R6, R6 ;  /* 0x00000006ff06723e */ /* 0x000fe400020006ff */
[----:B------:R-:W-:-:S07]  /*30ea0*/  F2FP.F16.E4M3.UNPACK_B R7, R7 ;  /* 0x00000007ff07723e */ /* 0x000fce00020006ff */
[C---:B------:R-:W-:Y:S08]  /*30eb0*/  HMMA.16816.F32 R16, R12.reuse, R6, R16 ;  /* 0x000000060c10723c */ /* 0x040ff00000001810 */
[----:B--2---:R-:W-:-:S15]  /*30ec0*/  HMMA.16816.F32 R8, R12, R4, R8 ;  /* 0x000000040c08723c */ /* 0x004fde0000001808 */
[----:B------:R-:W-:-:S04]  /*30ed0*/  NOP ;  /* 0x0000000000007918 */ /* 0x000fc80000000000 */
[----:B------:R-:W-:Y:S04]  /*30ee0*/  STL.64 [R1+0x80], R8 ;  /* 0x0000800801007387 */ /* 0x000fe80000100a00 */
[----:B------:R0:W-:Y:S04]  /*30ef0*/  STL.64 [R1+0x88], R10 ;  /* 0x0000880a01007387 */ /* 0x0001e80000100a00 */
[----:B0-----:R-:W2:Y:S04]  /*30f00*/  LDL.LU.64 R10, [R1+0x1d28] ;  /* 0x001d2800010a7983 */ /* 0x001ea80000300a00 */
[----:B------:R-:W3:Y:S04]  /*30f10*/  LDL.LU.64 R8, [R1+0x1d20] ;  /* 0x001d200001087983 */ /* 0x000ee80000300a00 */
[----:B------:R-:W-:Y:S04]  /*30f20*/  STL.64 [R1+0xa0], R16 ;  /* 0x0000a01001007387 */ /* 0x000fe80000100a00 */
[----:B------:R0:W-:Y:S04]  /*30f30*/  STL.64 [R1+0xa8], R18 ;  /* 0x0000a81201007387 */ /* 0x0001e80000100a00 */
[----:B0-----:R-:W4:Y:S04]  /*30f40*/  LDL.LU.64 R18, [R1+0x1d18] ;  /* 0x001d180001127983 */ /* 0x001f280000300a00 */
[----:B------:R-:W4:Y:S04]  /*30f50*/  LDL.LU.64 R16, [R1+0x1d10] ;  /* 0x001d100001107983 */ /* 0x000f280000300a00 */
[----:B------:R-:W-:Y:S04]  /*30f60*/  STL.64 [R1+0x1cd8], R6 ;  /* 0x001cd80601007387 */ /* 0x000fe80000100a00 */
[----:B------:R0:W-:Y:S04]  /*30f70*/  STL.64 [R1+0x1cd0], R4 ;  /* 0x001cd00401007387 */ /* 0x0001e80000100a00 */
[----:B0-----:R-:W5:Y:S04]  /*30f80*/  LDL.LU R4, [R1+0x1f0] ;  /* 0x0001f00001047983 */ /* 0x001f680000300800 */
[----:B------:R-:W5:Y:S04]  /*30f90*/  LDL.LU R5, [R1+0x1f4] ;  /* 0x0001f40001057983 */ /* 0x000f680000300800 */
[----:B------:R-:W5:Y:S04]  /*30fa0*/  LDL.LU R6, [R1+0x1f8] ;  /* 0x0001f80001067983 */ /* 0x000f680000300800 */
[----:B------:R-:W5:Y:S01]  /*30fb0*/  LDL.LU R7, [R1+0x1fc] ;  /* 0x0001fc0001077983 */ /* 0x000f620000300800 */
[----:B---3--:R-:W-:-:S02]  /*30fc0*/  F2FP.F16.E4M3.UNPACK_B R8, R8 ;  /* 0x00000008ff08723e */ /* 0x008fc400020006ff */
[----:B------:R-:W-:Y:S02]  /*30fd0*/  F2FP.F16.E4M3.UNPACK_B R9, R9 ;  /* 0x00000009ff09723e */ /* 0x000fe400020006ff */
[----:B--2---:R-:W-:Y:S02]  /*30fe0*/  F2FP.F16.E4M3.UNPACK_B R10, R10 ;  /* 0x0000000aff0a723e */ /* 0x004fe400020006ff */
[----:B------:R-:W-:-:S03]  /*30ff0*/  F2FP.F16.E4M3.UNPACK_B R11, R11 ;  /* 0x0000000bff0b723e */ /* 0x000fc600020006ff */
[C---:B----4-:R-:W-:Y:S08]  /*31000*/  HMMA.16816.F32 R16, R12.reuse, R8, R16 ;  /* 0x000000080c10723c */ /* 0x050ff00000001810 */
[----:B------:R-:W-:Y:S11]  /*31010*/  HMMA.16816.F32 R20, R12, R10, R20 ;  /* 0x0000000a0c14723c */ /* 0x000ff60000001814 */
[----:B------:R-:W-:Y:S04]  /*31020*/  STL.64 [R1+0xe0], R16 ;  /* 0x0000e01001007387 */ /* 0x000fe80000100a00 */
[----:B------:R0:W-:Y:S04]  /*31030*/  STL.64 [R1+0xe8], R18 ;  /* 0x0000e81201007387 */ /* 0x0001e80000100a00 */
[----:B0-----:R-:W2:Y:S04]  /*31040*/  LDL.LU.64 R18, [R1+0x1d08] ;  /* 0x001d080001127983 */ /* 0x001ea80000300a00 */
[----:B------:R-:W3:Y:S04]  /*31050*/  LDL.LU.64 R16, [R1+0x1d00] ;  /* 0x001d000001107983 */ /* 0x000ee80000300a00 */
[----:B------:R-:W-:Y:S04]  /*31060*/  STL.64 [R1+0x120], R20 ;  /* 0x0001201401007387 */ /* 0x000fe80000100a00 */
[----:B------:R0:W-:Y:S04]  /*31070*/  STL.64 [R1+0x128], R22 ;  /* 0x0001281601007387 */ /* 0x0001e80000100a00 */
[----:B0-----:R-:W4:Y:S04]  /*31080*/  LDL.LU.64 R22, [R1+0x1cf8] ;  /* 0x001cf80001167983 */ /* 0x001f280000300a00 */
[----:B------:R-:W2:Y:S04]  /*31090*/  LDL.LU.64 R20, [R1+0x1cf0] ;  /* 0x001cf00001147983 */ /* 0x000ea80000300a00 */
[----:B------:R0:W-:Y:S04]  /*310a0*/  STL.64 [R1+0x1cb8], R10 ;  /* 0x001cb80a01007387 */ /* 0x0001e80000100a00 */
[----:B0-----:R-:W4:Y:S04]  /*310b0*/  LDL.LU R10, [R1+0x7e4] ;  /* 0x0007e400010a7983 */ /* 0x001f280000300800 */
[----:B------:R-:W2:Y:S04]  /*310c0*/  LDL.LU R11, [R1+0x7ec] ;  /* 0x0007ec00010b7983 */ /* 0x000ea80000300800 */
[----:B------:R0:W-:Y:S04]  /*310d0*/  STL.64 [R1+0x1cb0], R8 ;  /* 0x001cb00801007387 */ /* 0x0001e80000100a00 */
[----:B0-----:R-:W2:Y:S01]  /*310e0*/  LDL.LU R9, [R1+0x7dc] ;  /* 0x0007dc0001097983 */ /* 0x001ea20000300800 */
[----:B------:R-:W-:Y:S01]  /*310f0*/  IMAD R28, R28, 0x100, R29 ;  /* 0x000001001c1c7824 */ /* 0x000fe200078e021d */
[----:B---3--:R-:W-:-:S02]  /*31100*/  F2FP.F16.E4M3.UNPACK_B R16, R16 ;  /* 0x00000010ff10723e */ /* 0x008fc400020006ff */
[----:B------:R-:W-:-:S07]  /*31110*/  F2FP.F16.E4M3.UNPACK_B R17, R17 ;  /* 0x00000011ff11723e */ /* 0x000fce00020006ff */
[----:B-----5:R-:W-:Y:S01]  /*31120*/  HMMA.16816.F32 R4, R12, R16, R4 ;  /* 0x000000100c04723c */ /* 0x020fe20000001804 */
[----:B------:R-:W-:Y:S01]  /*31130*/  F2FP.F16.E4M3.UNPACK_B R15, R28 ;  /* 0x0000001cff0f723e */ /* 0x000fe200020006ff */
[----:B------:R-:W-:Y:S04]  /*31140*/  STL [R1+0x1c84], R16 ;  /* 0x001c841001007387 */ /* 0x000fe80000100800 */
[----:B------:R-:W-:Y:S01]  /*31150*/  STL [R1+0x1c80], R17 ;  /* 0x001c801101007387 */ /* 0x000fe20000100800 */
[----:B----4-:R-:W-:Y:S02]  /*31160*/  IMAD R22, R22, 0x100, R10 ;  /* 0x0000010016167824 */ /* 0x010fe400078e020a */
[----:B--2---:R-:W-:-:S03]  /*31170*/  IMAD R23, R23, 0x100, R11 ;  /* 0x0000010017177824 */ /* 0x004fc600078e020b */
[----:B------:R-:W-:Y:S02]  /*31180*/  F2FP.F16.E4M3.UNPACK_B R13, R22 ;  /* 0x00000016ff0d723e */ /* 0x000fe400020006ff */
[----:B------:R-:W-:Y:S01]  /*31190*/  F2FP.F16.E4M3.UNPACK_B R14, R23 ;  /* 0x00000017ff0e723e */ /* 0x000fe200020006ff */
[----:B------:R-:W-:-:S05]  /*311a0*/  IMAD R0, R0, 0x100, R9 ;  /* 0x0000010000007824 */ /* 0x000fca00078e0209 */
[----:B------:R-:W-:Y:S01]  /*311b0*/  F2FP.F16.E4M3.UNPACK_B R12, R0 ;  /* 0x00000000ff0c723e */ /* 0x000fe200020006ff */
[----:B------:R-:W-:Y:S04]  /*311c0*/  STL.64 [R1+0x110], R4 ;  /* 0x0001100401007387 */ /* 0x000fe80000100a00 */
[----:B------:R0:W-:Y:S02]  /*311d0*/  STL.64 [R1+0x118], R6 ;  /* 0x0001180601007387 */ /* 0x0001e40000100a00 */
[----:B0-----:R-:W-:Y:S02]  /*311e0*/  HMMA.16816.F32 R4, R12, R20, R24 ;  /* 0x000000140c04723c */ /* 0x001fe40000001818 */
[----:B------:R-:W-:Y:S04]  /*311f0*/  STL [R1+0x1c88], R21 ;  /* 0x001c881501007387 */ /* 0x000fe80000100800 */
[----:B------:R-:W2:-:S13]  /*31200*/  LDL.LU R26, [R1+0x820] ;  /* 0x00082000011a7983 */ /* 0x000e9a0000300800 */
[----:B------:R-:W-:Y:S04]  /*31210*/  STL.64 [R1+0x220], R4 ;  /* 0x0002200401007387 */ /* 0x000fe80000100a00 */
[----:B------:R-:W-:Y:S04]  /*31220*/  STL.64 [R1+0x228], R6 ;  /* 0x0002280601007387 */ /* 0x000fe80000100a00 */
[----:B------:R-:W2:Y:S04]  /*31230*/  LDL.LU R27, [R1+0x81c] ;  /* 0x00081c00011b7983 */ /* 0x000ea80000300800 */
[----:B--2---:R0:W-:Y:S04]  /*31240*/  STL.64 [R1+0x1c18], R26 ;  /* 0x001c181a01007387 */ /* 0x0041e80000100a00 */
[----:B------:R-:W2:Y:S04]  /*31250*/  LDL.LU R24, [R1+0x130] ;  /* 0x0001300001187983 */ /* 0x000ea80000300800 */
[----:B------:R-:W2:Y:S04]  /*31260*/  LDL.LU R25, [R1+0x134] ;  /* 0x0001340001197983 */ /* 0x000ea80000300800 */
[----:B0-----:R-:W3:Y:S04]  /*31270*/  LDL.LU R26, [R1+0x138] ;  /* 0x00013800011a7983 */ /* 0x001ee80000300800 */
        /* <DEDUP_REMOVED lines=14> */
[----:B------:R-:W5:Y:S04]  /*31360*/  LDL.LU R0, [R1+0x7fc] ;  /* 0x0007fc0001007983 */ /* 0x000f680000300800 */
[----:B------:R-:W2:Y:S04]  /*31370*/  LDL.LU R16, [R1+0x808] ;  /* 0x0008080001107983 */ /* 0x000ea80000300800 */
[----:B------:R-:W2:Y:S04]  /*31380*/  LDL.LU R22, [R1+0x804] ;  /* 0x0008040001167983 */ /* 0x000ea80000300800 */
[----:B------:R-:W2:Y:S04]  /*31390*/  LDL.LU R17, [R1+0x810] ;  /* 0x0008100001117983 */ /* 0x000ea80000300800 */
[----:B------:R-:W2:Y:S04]  /*313a0*/  LDL.LU R23, [R1+0x80c] ;  /* 0x00080c0001177983 */ /* 0x000ea80000300800 */
[----:B--2---:R-:W-:Y:S04]  /*313b0*/  STL.64 [R1+0x1c98], R22 ;  /* 0x001c981601007387 */ /* 0x004fe80000100a00 */
[----:B----4-:R0:W-:Y:S04]  /*313c0*/  STL.64 [R1+0x1c90], R20 ;  /* 0x001c901401007387 */ /* 0x0101e80000100a00 */
[----:B0-----:R-:W2:Y:S04]  /*313d0*/  LDL.LU R20, [R1+0x1a0] ;  /* 0x0001a00001147983 */ /* 0x001ea80000300800 */
[----:B------:R-:W2:Y:S04]  /*313e0*/  LDL.LU R21, [R1+0x1a4] ;  /* 0x0001a40001157983 */ /* 0x000ea80000300800 */
[----:B------:R-:W4:Y:S04]  /*313f0*/  LDL.LU R22, [R1+0x1a8] ;  /* 0x0001a80001167983 */ /* 0x000f280000300800 */
[----:B------:R-:W4:Y:S04]  /*31400*/  LDL.LU R23, [R1+0x1ac] ;  /* 0x0001ac0001177983 */ /* 0x000f280000300800 */
        /* <DEDUP_REMOVED lines=10> */
[----:B--2---:R-:W-:Y:S04]  /*314b0*/  STL.64 [R1+0x1ce8], R10 ;  /* 0x001ce80a01007387 */ /* 0x004fe80000100a00 */
[----:B------:R0:W-:Y:S04]  /*314c0*/  STL.64 [R1+0x1ce0], R8 ;  /* 0x001ce00801007387 */ /* 0x0001e80000100a00 */
[----:B------:R-:W2:Y:S04]  /*314d0*/  LDL.LU R4, [R1+0x1e0] ;  /* 0x0001e00001047983 */ /* 0x000ea80000300800 */
[----:B------:R-:W2:Y:S04]  /*314e0*/  LDL.LU R5, [R1+0x1e4] ;  /* 0x0001e40001057983 */ /* 0x000ea80000300800 */
[----:B------:R-:W2:Y:S04]  /*314f0*/  LDL.LU R6, [R1+0x1e8] ;  /* 0x0001e80001067983 */ /* 0x000ea80000300800 */
[----:B------:R-:W2:Y:S04]  /*31500*/  LDL.LU R7, [R1+0x1ec] ;  /* 0x0001ec0001077983 */ /* 0x000ea80000300800 */
[----:B0-----:R-:W2:Y:S04]  /*31510*/  LDL.LU R8, [R1+0x200] ;  /* 0x0002000001087983 */ /* 0x001ea80000300800 */
[----:B------:R-:W2:Y:S04]  /*31520*/  LDL.LU R9, [R1+0x204] ;  /* 0x0002040001097983 */ /* 0x000ea80000300800 */
[----:B------:R-:W2:Y:S04]  /*31530*/  LDL.LU R10, [R1+0x208] ;  /* 0x00020800010a7983 */ /* 0x000ea80000300800 */
[----:B------:R-:W2:Y:S04]  /*31540*/  LDL.LU R11, [R1+0x20c] ;  /* 0x00020c00010b7983 */ /* 0x000ea80000300800 */
[----:B----4-:R-:W-:Y:S04]  /*31550*/  STL.64 [R1+0x1ca8], R22 ;  /* 0x001ca81601007387 */ /* 0x010fe80000100a00 */
[----:B------:R0:W-:Y:S04]  /*31560*/  STL.64 [R1+0x1ca0], R20 ;  /* 0x001ca01401007387 */ /* 0x0001e80000100a00 */
[----:B0-----:R-:W4:Y:S04]  /*31570*/  LDL.LU R20, [R1+0x1b0] ;  /* 0x0001b00001147983 */ /* 0x001f280000300800 */
[----:B------:R-:W4:Y:S04]  /*31580*/  LDL.LU R21, [R1+0x1b4] ;  /* 0x0001b40001157983 */ /* 0x000f280000300800 */
[----:B------:R-:W4:Y:S04]  /*31590*/  LDL.LU R22, [R1+0x1b8] ;  /* 0x0001b80001167983 */ /* 0x000f280000300800 */
[----:B------:R-:W4:Y:S04]  /*315a0*/  LDL.LU R23, [R1+0x1bc] ;  /* 0x0001bc0001177983 */ /* 0x000f280000300800 */
        /* <DEDUP_REMOVED lines=14> */
[C---:B------:R-:W-:Y:S08]  /*31690*/  HMMA.16816.F32 R8, R12.reuse, R18, R8 ;  /* 0x000000120c08723c */ /* 0x040ff00000001808 */
[C---:B------:R-:W-:Y:S01]  /*316a0*/  HMMA.16816.F32 R4, R12.reuse, R2, R4 ;  /* 0x000000020c04723c */ /* 0x040fe20000001804 */
        /* <DEDUP_REMOVED lines=15> */
[----:B------:R-:W3:Y:S04]  /*317a0*/  LDL.LU.64 R8, [R1+0x1ce0] ;  /* 0x001ce00001087983 */ /* 0x000ee80000300a00 */
[----:B------:R-:W-:Y:S04]  /*317b0*/  STL.64 [R1+0x200], R4 ;  /* 0x0002000401007387 */ /* 0x000fe80000100a00 */
[----:B------:R0:W-:Y:S04]  /*317c0*/  STL.64 [R1+0x208], R6 ;  /* 0x0002080601007387 */ /* 0x0001e80000100a00 */
[----:B0-----:R-:W2:Y:S04]  /*317d0*/  LDL.LU.64 R6, [R1+0x1cd8] ;  /* 0x001cd80001067983 */ /* 0x001ea80000300a00 */
[----:B------:R-:W3:Y:S02]  /*317e0*/  LDL.LU.64 R4, [R1+0x1cd0] ;  /* 0x001cd00001047983 */ /* 0x000ee40000300a00 */
[----:B---3--:R-:W-:-:S15]  /*317f0*/  HMMA.16816.F32 R8, R12, R4, R8 ;  /* 0x000000040c08723c */ /* 0x008fde0000001808 */
        /* <DEDUP_REMOVED lines=22> */
[----:B------:R-:W5:Y:S01]  /*31960*/  LDL.LU.64 R20, [R1+0x1c90] ;  /* 0x001c900001147983 */ /* 0x000f620000300a00 */
[----:B--2---:R-:W-:-:S02]  /*31970*/  IMAD R22, R22, 0x100, R16 ;  /* 0x0000010016167824 */ /* 0x004fc400078e0210 */
[----:B-----5:R-:W-:Y:S02]  /*31980*/  IMAD R0, R0, 0x100, R21 ;  /* 0x0000010000007824 */ /* 0x020fe400078e0215 */
[----:B------:R-:W-:Y:S01]  /*31990*/  IMAD R23, R23, 0x100, R17 ;  /* 0x0000010017177824 */ /* 0x000fe200078e0211 */
[----:B------:R-:W2:Y:S04]  /*319a0*/  LDL.LU R21, [R1+0x1c88] ;  /* 0x001c880001157983 */ /* 0x000ea80000300800 */
[----:B------:R-:W3:Y:S04]  /*319b0*/  LDL.LU R16, [R1+0x1c84] ;  /* 0x001c840001107983 */ /* 0x000ee80000300800 */
[----:B------:R-:W3:Y:S01]  /*319c0*/  LDL.LU R17, [R1+0x1c80] ;  /* 0x001c800001117983 */ /* 0x000ee20000300800 */
[----:B------:R-:W-:Y:S01]  /*319d0*/  IMAD R28, R29, 0x100, R28 ;  /* 0x000001001d1c7824 */ /* 0x000fe200078e021c */
[----:B---3--:R-:W-:Y:S02]  /*319e0*/  HMMA.16816.F32 R12, R12, R16, R24 ;  /* 0x000000100c0c723c */ /* 0x008fe40000001818 */
[----:B------:R-:W2:Y:S04]  /*319f0*/  LDL.LU.64 R26, [R1+0x1c78] ;  /* 0x001c7800011a7983 */ /* 0x000ea80000300a00 */
[----:B------:R-:W2:Y:S04]  /*31a00*/  LDL.LU.64 R24, [R1+0x1c70] ;  /* 0x001c700001187983 */ /* 0x000ea80000300a00 */
[----:B------:R-:W-:Y:S04]  /*31a10*/  STL [R1+0x1c14], R16 ;  /* 0x001c141001007387 */ /* 0x000fe80000100800 */
[----:B------:R-:W-:Y:S05]  /*31a20*/  STL [R1+0x1c10], R17 ;  /* 0x001c101101007387 */ /* 0x000fea0000100800 */
[----:B------:R0:W-:Y:S04]  /*31a30*/  STL.64 [R1+0x140], R12 ;  /* 0x0001400c01007387 */ /* 0x0001e80000100a00 */
[----:B------:R1:W-:Y:S01]  /*31a40*/  STL.64 [R1+0x148], R14 ;  /* 0x0001480e01007387 */ /* 0x0003e20000100a00 */
[----:B0-----:R-:W-:-:S02]  /*31a50*/  F2FP.F16.E4M3.UNPACK_B R12, R0 ;  /* 0x00000000ff0c723e */ /* 0x001fc400020006ff */
[----:B------:R-:W-:Y:S02]  /*31a60*/  F2FP.F16.E4M3.UNPACK_B R13, R22 ;  /* 0x00000016ff0d723e */ /* 0x000fe400020006ff */
[----:B-1----:R-:W-:Y:S02]  /*31a70*/  F2FP.F16.E4M3.UNPACK_B R14, R23 ;  /* 0x00000017ff0e723e */ /* 0x002fe400020006ff */
[----:B------:R-:W-:-:S07]  /*31a80*/  F2FP.F16.E4M3.UNPACK_B R15, R28 ;  /* 0x0000001cff0f723e */ /* 0x000fce00020006ff */
        /* <DEDUP_REMOVED lines=32> */
[----:B0-----:R-:W3:Y:S04]  /*31c90*/  LDL.LU R4, [R1+0xf0] ;  /* 0x0000f00001047983 */ /* 0x001ee80000300800 */
        /* <DEDUP_REMOVED lines=8> */
[----:B0-----:R-:W2:Y:S01]  /*31d20*/  LDL.LU.64 R26, [R1+0x1c18] ;  /* 0x001c1800011a7983 */ /* 0x001ea20000300a00 */
[----:B---3--:R-:W-:Y:S03]  /*31d30*/  HMMA.16816.F32 R4, R12, R10, R4 ;  /* 0x0000000a0c04723c */ /* 0x008fe60000001804 */
[----:B------:R-:W-:Y:S04]  /*31d40*/  STL [R1+0x1a70], R29 ;  /* 0x001a701d01007387 */ /* 0x000fe80000100800 */
[----:B------:R-:W-:Y:S04]  /*31d50*/  STL.64 [R1+0x1bb8], R10 ;  /* 0x001bb80a01007387 */ /* 0x000fe80000100a00 */
[----:B------:R0:W-:Y:S08]  /*31d60*/  STL.64 [R1+0x1bb0], R8 ;  /* 0x001bb00801007387 */ /* 0x0001f00000100a00 */
[----:B------:R1:W-:Y:S04]  /*31d70*/  STL.64 [R1+0x150], R4 ;  /* 0x0001500401007387 */ /* 0x0003e80000100a00 */
[----:B------:R3:W-:Y:S04]  /*31d80*/  STL.64 [R1+0x158], R6 ;  /* 0x0001580601007387 */ /* 0x0007e80000100a00 */
[----:B------:R-:W4:Y:S04]  /*31d90*/  LDL.LU R24, [R1] ;  /* 0x0000000001187983 */ /* 0x000f280000300800 */
[----:B------:R-:W4:Y:S01]  /*31da0*/  LDL.LU R25, [R1+0x4] ;  /* 0x0000040001197983 */ /* 0x000f220000300800 */
[----:B--2---:R-:W-:-:S03]  /*31db0*/  IMAD R0, R27, 0x100, R26 ;  /* 0x000001001b007824 */ /* 0x004fc600078e021a */
[----:B------:R-:W2:Y:S04]  /*31dc0*/  LDL.LU R26, [R1+0x8] ;  /* 0x00000800011a7983 */ /* 0x000ea80000300800 */
[----:B------:R-:W2:Y:S04]  /*31dd0*/  LDL.LU R27, [R1+0xc] ;  /* 0x00000c00011b7983 */ /* 0x000ea80000300800 */
[----:B0-----:R-:W5:Y:S04]  /*31de0*/  LDL.LU R8, [R1+0x40] ;  /* 0x0000400001087983 */ /* 0x001f680000300800 */
[----:B------:R-:W5:Y:S04]  /*31df0*/  LDL.LU R9, [R1+0x44] ;  /* 0x0000440001097983 */ /* 0x000f680000300800 */
[----:B------:R-:W2:Y:S04]  /*31e00*/  LDL.LU R10, [R1+0x48] ;  /* 0x00004800010a7983 */ /* 0x000ea80000300800 */
[----:B------:R-:W2:Y:S04]  /*31e10*/  LDL.LU R11, [R1+0x4c] ;  /* 0x00004c00010b7983 */ /* 0x000ea80000300800 */
[----:B-1----:R-:W2:Y:S04]  /*31e20*/  LDL.LU R4, [R1+0x90] ;  /* 0x0000900001047983 */ /* 0x002ea80000300800 */
[----:B------:R-:W2:Y:S04]  /*31e30*/  LDL.LU R5, [R1+0x94] ;  /* 0x0000940001057983 */ /* 0x000ea80000300800 */
[----:B---3--:R-:W3:Y:S04]  /*31e40*/  LDL.LU R6, [R1+0x98] ;  /* 0x0000980001067983 */ /* 0x008ee80000300800 */
[----:B------:R-:W3:Y:S04]  /*31e50*/  LDL.LU R7, [R1+0x9c] ;  /* 0x00009c0001077983 */ /* 0x000ee80000300800 */
[----:B------:R-:W2:Y:S04]  /*31e60*/  LDL.LU R16, [R1+0x828] ;  /* 0x0008280001107983 */ /* 0x000ea80000300800 */
[----:B------:R-:W4:Y:S04]  /*31e70*/  LDL.LU R22, [R1+0x824] ;  /* 0x0008240001167983 */ /* 0x000f280000300800 */
[----:B------:R-:W4:Y:S04]  /*31e80*/  LDL.LU R17, [R1+0x830] ;  /* 0x0008300001117983 */ /* 0x000f280000300800 */
[----:B------:R-:W4:Y:S04]  /*31e90*/  LDL.LU R23, [R1+0x82c] ;  /* 0x00082c0001177983 */ /* 0x000f280000300800 */
[----:B------:R-:W4:Y:S04]  /*31ea0*/  LDL.LU R29, [R1+0x838] ;  /* 0x00083800011d7983 */ /* 0x000f280000300800 */
[----:B------:R-:W4:Y:S04]  /*31eb0*/  LDL.LU R28, [R1+0x834] ;  /* 0x00083400011c7983 */ /* 0x000f280000300800 */
        /* <DEDUP_REMOVED lines=11> */
[----:B------:R-:W3:Y:S01]  /*31f70*/  LDL.LU R7, [R1+0xcc] ;  /* 0x0000cc0001077983 */ /* 0x000ee20000300800 */
[----:B----4-:R-:W-:-:S02]  /*31f80*/  IMAD R22, R22, 0x100, R16 ;  /* 0x0000010016167824 */ /* 0x010fc400078e0210 */
[----:B------:R-:W-:Y:S01]  /*31f90*/  IMAD R23, R23, 0x100, R17 ;  /* 0x0000010017177824 */ /* 0x000fe200078e0211 */
[----:B---3--:R-:W-:Y:S04]  /*31fa0*/  STL.64 [R1+0x1c08], R6 ;  /* 0x001c080601007387 */ /* 0x008fe80000100a00 */
[----:B--2---:R0:W-:Y:S04]  /*31fb0*/  STL.64 [R1+0x1c00], R4 ;  /* 0x001c000401007387 */ /* 0x0041e80000100a00 */
[----:B0-----:R-:W2:Y:S04]  /*31fc0*/  LDL.LU R4, [R1+0xd0] ;  /* 0x0000d00001047983 */ /* 0x001ea80000300800 */
[----:B------:R-:W2:Y:S04]  /*31fd0*/  LDL.LU R5, [R1+0xd4] ;  /* 0x0000d40001057983 */ /* 0x000ea80000300800 */
[----:B------:R-:W2:Y:S04]  /*31fe0*/  LDL.LU R6, [R1+0xd8] ;  /* 0x0000d80001067983 */ /* 0x000ea80000300800 */
[----:B------:R-:W2:Y:S04]  /*31ff0*/  LDL.LU R7, [R1+0xdc] ;  /* 0x0000dc0001077983 */ /* 0x000ea80000300800 */
[----:B------:R-:W-:Y:S04]  /*32000*/  STL.64 [R1+0x1bc8], R10 ;  /* 0x001bc80a01007387 */ /* 0x000fe80000100a00 */
[----:B-----5:R0:W-:Y:S04]  /*32010*/  STL.64 [R1+0x1bc0], R8 ;  /* 0x001bc00801007387 */ /* 0x0201e80000100a00 */
[----:B0-----:R-:W3:Y:S04]  /*32020*/  LDL.LU R8, [R1+0x70] ;  /* 0x0000700001087983 */ /* 0x001ee80000300800 */
[----:B------:R-:W3:Y:S04]  /*32030*/  LDL.LU R9, [R1+0x74] ;  /* 0x0000740001097983 */ /* 0x000ee80000300800 */
[----:B------:R-:W3:Y:S04]  /*32040*/  LDL.LU R10, [R1+0x78] ;  /* 0x00007800010a7983 */ /* 0x000ee80000300800 */
[----:B------:R-:W3:Y:S04]  /*32050*/  LDL.LU R11, [R1+0x7c] ;  /* 0x00007c00010b7983 */ /* 0x000ee80000300800 */
[----:B------:R-:W-:Y:S04]  /*32060*/  STL.64 [R1+0x1ba8], R26 ;  /* 0x001ba81a01007387 */ /* 0x000fe80000100a00 */
[----:B------:R0:W-:Y:S04]  /*32070*/  STL.64 [R1+0x1ba0], R24 ;  /* 0x001ba01801007387 */ /* 0x0001e80000100a00 */
[----:B0-----:R-:W4:Y:S04]  /*32080*/  LDL.LU R24, [R1+0x20] ;  /* 0x0000200001187983 */ /* 0x001f280000300800 */
[----:B------:R-:W4:Y:S04]  /*32090*/  LDL.LU R25, [R1+0x24] ;  /* 0x0000240001197983 */ /* 0x000f280000300800 */
[----:B------:R-:W4:Y:S04]  /*320a0*/  LDL.LU R26, [R1+0x28] ;  /* 0x00002800011a7983 */ /* 0x000f280000300800 */
[----:B------:R-:W4:Y:S04]  /*320b0*/  LDL.LU R27, [R1+0x2c] ;  /* 0x00002c00011b7983 */ /* 0x000f280000300800 */
[----:B------:R-:W2:Y:S04]  /*320c0*/  LDL.LU R16, [R1+0x1c14] ;  /* 0x001c140001107983 */ /* 0x000ea80000300800 */
[----:B------:R-:W2:Y:S01]  /*320d0*/  LDL.LU R17, [R1+0x1c10] ;  /* 0x001c100001117983 */ /* 0x000ea20000300800 */
[----:B------:R-:W-:Y:S01]  /*320e0*/  IMAD R28, R28, 0x100, R29 ;  /* 0x000001001c1c7824 */ /* 0x000fe200078e021d */
[----:B--2---:R-:W-:Y:S02]  /*320f0*/  HMMA.16816.F32 R12, R12, R16, R4 ;  /* 0x000000100c0c723c */ /* 0x004fe40000001804 */
[----:B------:R-:W2:Y:S04]  /*32100*/  LDL.LU.64 R6, [R1+0x1c08] ;  /* 0x001c080001067983 */ /* 0x000ea80000300a00 */
[----:B------:R-:W2:-:S13]  /*32110*/  LDL.LU.64 R4, [R1+0x1c00] ;  /* 0x001c000001047983 */ /* 0x000e9a0000300a00 */
[----:B------:R0:W-:Y:S04]  /*32120*/  STL.64 [R1+0x130], R12 ;  /* 0x0001300c01007387 */ /* 0x0001e80000100a00 */
[----:B------:R1:W-:Y:S01]  /*32130*/  STL.64 [R1+0x138], R14 ;  /* 0x0001380e01007387 */ /* 0x0003e20000100a00 */
[----:B0-----:R-:W-:Y:S02]  /*32140*/  F2FP.F16.E4M3.UNPACK_B R12, R0 ;  /* 0x00000000ff0c723e */ /* 0x001fe400020006ff */
[----:B------:R-:W-:Y:S02]  /*32150*/  F2FP.F16.E4M3.UNPACK_B R13, R22 ;  /* 0x00000016ff0d723e */ /* 0x000fe400020006ff */
[----:B-1----:R-:W-:Y:S02]  /*32160*/  F2FP.F16.E4M3.UNPACK_B R14, R23 ;  /* 0x00000017ff0e723e */ /* 0x002fe400020006ff */
[----:B------:R-:W-:Y:S01]  /*32170*/  F2FP.F16.E4M3.UNPACK_B R15, R28 ;  /* 0x0000001cff0f723e */ /* 0x000fe200020006ff */
[----:B------:R-:W5:Y:S04]  /*32180*/  LDL.LU R0, [R1+0x83c] ;  /* 0x00083c0001007983 */ /* 0x000f680000300800 */
[----:B------:R-:W3:Y:S04]  /*32190*/  LDL.LU R22, [R1+0x374] ;  /* 0x0003740001167983 */ /* 0x000ee80000300800 */
[----:B------:R-:W3:Y:S04]  /*321a0*/  LDL.LU R23, [R1+0x370] ;  /* 0x0003700001177983 */ /* 0x000ee80000300800 */
[----:B------:R-:W3:Y:S01]  /*321b0*/  LDL.LU R28, [R1+0x384] ;  /* 0x00038400011c7983 */ /* 0x000ee20000300800 */
[----:B--2---:R-:W-:-:S15]  /*321c0*/  HMMA.16816.F32 R4, R12, R20, R4 ;  /* 0x000000140c04723c */ /* 0x004fde0000001804 */
        /* <DEDUP_REMOVED lines=22> */
[----:B------:R-:W2:Y:S01]  /*32330*/  LDL.LU R3, [R1+0x850] ;  /* 0x0008500001037983 */ /* 0x000ea20000300800 */
[----:B---3--:R-:W-:-:S15]  /*32340*/  HMMA.16816.F32 R8, R12, R4, R8 ;  /* 0x000000040c08723c */ /* 0x008fde0000001808 */
[----:B------:R-:W-:-:S04]  /*32350*/  NOP ;  /* 0x0000000000007918 */ /* 0x000fc80000000000 */
[----:B------:R-:W-:Y:S04]  /*32360*/  STL.64 [R1+0xc0], R8 ;  /* 0x0000c00801007387 */ /* 0x000fe80000100a00 */
[----:B------:R0:W-:Y:S01]  /*32370*/  STL [R1+0xc8], R10 ;  /* 0x0000c80a01007387 */ /* 0x0001e20000100800 */
[----:B------:R-:W-:-:S03]  /*32380*/  IMAD.MOV.U32 R29, RZ, RZ, R11 ;  /* 0x000000ffff1d7224 */ /* 0x000fc600078e000b */
[----:B0-----:R-:W2:Y:S04]  /*32390*/  LDL.LU.64 R10, [R1+0x1bc8] ;  /* 0x001bc800010a7983 */ /* 0x001ea80000300a00 */
[----:B------:R-:W2:Y:S04]  /*323a0*/  LDL.LU.64 R8, [R1+0x1bc0] ;  /* 0x001bc00001087983 */ /* 0x000ea80000300a00 */
[----:B------:R-:W5:Y:S04]  /*323b0*/  LDL.LU R4, [R1+0x840] ;  /* 0x0008400001047983 */ /* 0x000f680000300800 */
[----:B------:R-:W3:Y:S04]  /*323c0*/  LDL.LU R5, [R1+0x848] ;  /* 0x0008480001057983 */ /* 0x000ee80000300800 */
[----:B------:R-:W-:Y:S01]  /*323d0*/  STL [R1+0x1a74], R29 ;  /* 0x001a741d01007387 */ /* 0x000fe20000100800 */
        /* <DEDUP_REMOVED lines=9> */
[----:B------:R0:W-:Y:S01]  /*32470*/  STL [R1+0x58], R26 ;  /* 0x0000581a01007387 */ /* 0x0001e20000100800 */
[----:B------:R-:W-:-:S03]  /*32480*/  IMAD.MOV.U32 R29, RZ, RZ, R27 ;  /* 0x000000ffff1d7224 */ /* 0x000fc600078e001b */
[----:B0-----:R-:W2:Y:S04]  /*32490*/  LDL.LU.64 R26, [R1+0x1ba8] ;  /* 0x001ba800011a7983 */ /* 0x001ea80000300a00 */
[----:B------:R-:W2:Y:S04]  /*324a0*/  LDL.LU.64 R24, [R1+0x1ba0] ;  /* 0x001ba00001187983 */ /* 0x000ea80000300a00 */
[----:B------:R-:W-:Y:S01]  /*324b0*/  STL [R1+0x1aa8], R29 ;  /* 0x001aa81d01007387 */ /* 0x000fe20000100800 */
[----:B--2---:R-:W-:Y:S03]  /*324c0*/  HMMA.16816.F32 R8, R12, R10, R24 ;  /* 0x0000000a0c08723c */ /* 0x004fe60000001818 */
[----:B------:R-:W2:Y:S04]  /*324d0*/  LDL.LU.64 R26, [R1+0x1b98] ;  /* 0x001b9800011a7983 */ /* 0x000ea80000300a00 */
[----:B------:R-:W4:-:S12]  /*324e0*/  LDL.LU.64 R24, [R1+0x1b90] ;  /* 0x001b900001187983 */ /* 0x000f180000300a00 */
[----:B------:R2:W-:Y:S04]  /*324f0*/  STL.64 [R1], R8 ;  /* 0x0000000801007387 */ /* 0x0005e80000100a00 */
[----:B------:R0:W-:Y:S01]  /*32500*/  STL.64 [R1+0x8], R10 ;  /* 0x0000080a01007387 */ /* 0x0001e20000100a00 */
[----:B--2---:R-:W-:-:S03]  /*32510*/  IMAD.MOV.U32 R8, RZ, RZ, R27 ;  /* 0x000000ffff087224 */ /* 0x004fc600078e001b */
[----:B------:R-:W4:Y:S04]  /*32520*/  LDL.LU R27, [R1+0x1b88] ;  /* 0x001b8800011b7983 */ /* 0x000f280000300800 */
[----:B------:R-:W2:Y:S04]  /*32530*/  LDL.LU R9, [R1+0x14] ;  /* 0x0000140001097983 */ /* 0x000ea80000300800 */
[----:B0-----:R-:W2:Y:S04]  /*32540*/  LDL.LU R10, [R1+0x18] ;  /* 0x00001800010a7983 */ /* 0x001ea80000300800 */
[----:B------:R-:W2:Y:S01]  /*32550*/  LDL.LU R11, [R1+0x1c] ;  /* 0x00001c00010b7983 */ /* 0x000ea20000300800 */
[----:B-----5:R-:W-:-:S02]  /*32560*/  IMAD R0, R0, 0x100, R4 ;  /* 0x0000010000007824 */ /* 0x020fc400078e0204 */
[----:B---3--:R-:W-:Y:S02]  /*32570*/  IMAD R2, R2, 0x100, R5 ;  /* 0x0000010002027824 */ /* 0x008fe400078e0205 */
[----:B------:R-:W-:Y:S02]  /*32580*/  IMAD R3, R18, 0x100, R3 ;  /* 0x0000010012037824 */ /* 0x000fe400078e0203 */
[----:B------:R-:W-:Y:S01]  /*32590*/  IMAD R4, R20, 0x100, R19 ;  /* 0x0000010014047824 */ /* 0x000fe200078e0213 */
[----:B------:R-:W-:Y:S02]  /*325a0*/  F2FP.F16.E4M3.UNPACK_B R20, R21.H1 ;  /* 0x00000015ff14723e */ /* 0x000fe400030006ff */
[----:B------:R-:W-:Y:S01]  /*325b0*/  F2FP.F16.E4M3.UNPACK_B R21, R28.H1 ;  /* 0x0000001cff15723e */ /* 0x000fe200030006ff */
[----:B----4-:R-:W-:Y:S01]  /*325c0*/  HMMA.16816.F32 R24, R12, R16, R24 ;  /* 0x000000100c18723c */ /* 0x010fe20000001818 */
[----:B------:R-:W-:Y:S02]  /*325d0*/  F2FP.F16.E4M3.UNPACK_B R12, R0 ;  /* 0x00000000ff0c723e */ /* 0x000fe400020006ff */
[----:B------:R-:W-:-:S02]  /*325e0*/  F2FP.F16.E4M3.UNPACK_B R13, R2 ;  /* 0x00000002ff0d723e */ /* 0x000fc400020006ff */
[----:B------:R-:W-:Y:S02]  /*325f0*/  F2FP.F16.E4M3.UNPACK_B R14, R3 ;  /* 0x00000003ff0e723e */ /* 0x000fe400020006ff */
[----:B------:R-:W-:-:S07]  /*32600*/  F2FP.F16.E4M3.UNPACK_B R15, R4 ;  /* 0x00000004ff0f723e */ /* 0x000fce00020006ff */
[----:B--2---:R-:W-:Y:S05]  /*32610*/  HMMA.16816.F32 R8, R12, R20, R8 ;  /* 0x000000140c08723c */ /* 0x004fea0000001808 */
[----:B------:R-:W-:Y:S04]  /*32620*/  STL.64 [R1+0x19b8], R26 ;  /* 0x0019b81a01007387 */ /* 0x000fe80000100a00 */
[----:B------:R-:W-:Y:S04]  /*32630*/  STL.64 [R1+0x19b0], R24 ;  /* 0x0019b01801007387 */ /* 0x000fe80000100a00 */
[----:B------:R-:W2:Y:S06]  /*32640*/  LDL.LU R7, [R1+0x344] ;  /* 0x0003440001077983 */ /* 0x000eac0000300800 */
        /* <DEDUP_REMOVED lines=10> */
[----:B------:R-:W4:Y:S04]  /*326f0*/  LDL.LU R10, [R1+0x88] ;  /* 0x00008800010a7983 */ /* 0x000f280000300800 */
[----:B------:R-:W4:Y:S04]  /*32700*/  LDL.LU R11, [R1+0x8c] ;  /* 0x00008c00010b7983 */ /* 0x000f280000300800 */
[----:B----4-:R-:W-:Y:S04]  /*32710*/  STL.64 [R1+0x1b70], R10 ;  /* 0x001b700a01007387 */ /* 0x010fe80000100a00 */
[----:B---3--:R0:W-:Y:S04]  /*32720*/  STL.64 [R1+0x1b68], R8 ;  /* 0x001b680801007387 */ /* 0x0081e80000100a00 */
[----:B0-----:R-:W3:Y:S04]  /*32730*/  LDL.LU R8, [R1+0x60] ;  /* 0x0000600001087983 */ /* 0x001ee80000300800 */
[----:B------:R-:W3:Y:S04]  /*32740*/  LDL.LU R9, [R1+0x64] ;  /* 0x0000640001097983 */ /* 0x000ee80000300800 */
[----:B------:R-:W4:Y:S04]  /*32750*/  LDL.LU R10, [R1+0x68] ;  /* 0x00006800010a7983 */ /* 0x000f280000300800 */
[----:B------:R-:W4:Y:S01]  /*32760*/  LDL.LU R11, [R1+0x6c] ;  /* 0x00006c00010b7983 */ /* 0x000f220000300800 */
[----:B------:R-:W-:-:S03]  /*32770*/  F2FP.F16.E4M3.UNPACK_B R19, R22.H1 ;  /* 0x00000016ff13723e */ /* 0x000fc600030006ff */
        /* <DEDUP_REMOVED lines=23> */
[----:B------:R-:W2:Y:S01]  /*328f0*/  LDL.LU R27, [R1+0x12c] ;  /* 0x00012c00011b7983 */ /* 0x000ea20000300800 */
[----:B------:R-:W-:-:S03]  /*32900*/  F2FP.F16.E4M3.UNPACK_B R18, R23.H1 ;  /* 0x00000017ff12723e */ /* 0x000fc600030006ff */
[----:B--2---:R-:W-:Y:S04]  /*32910*/  STL.64 [R1+0x1b40], R26 ;  /* 0x001b401a01007387 */ /* 0x004fe80000100a00 */
[----:B------:R0:W-:Y:S04]  /*32920*/  STL.64 [R1+0x1b38], R24 ;  /* 0x001b381801007387 */ /* 0x0001e80000100a00 */
[----:B0-----:R-:W2:Y:S04]  /*32930*/  LDL.LU R24, [R1+0xe0] ;  /* 0x0000e00001187983 */ /* 0x001ea80000300800 */
[----:B------:R-:W2:Y:S04]  /*32940*/  LDL.LU R25, [R1+0xe4] ;  /* 0x0000e40001197983 */ /* 0x000ea80000300800 */
[----:B------:R-:W2:Y:S04]  /*32950*/  LDL.LU R26, [R1+0xe8] ;  /* 0x0000e800011a7983 */ /* 0x000ea80000300800 */
[----:B------:R-:W2:Y:S01]  /*32960*/  LDL.LU R27, [R1+0xec] ;  /* 0x0000ec00011b7983 */ /* 0x000ea20000300800 */
[----:B---3--:R-:W-:Y:S03]  /*32970*/  HMMA.16816.F32 R8, R12, R18, R8 ;  /* 0x000000120c08723c */ /* 0x008fe60000001808 */
[----:B--2---:R-:W-:Y:S04]  /*32980*/  STL.64 [R1+0x1b50], R26 ;  /* 0x001b501a01007387 */ /* 0x004fe80000100a00 */
[----:B------:R0:W-:Y:S04]  /*32990*/  STL.64 [R1+0x1b48], R24 ;  /* 0x001b481801007387 */ /* 0x0001e80000100a00 */
[----:B0-----:R-:W2:Y:S04]  /*329a0*/  LDL.LU R24, [R1+0xa0] ;  /* 0x0000a00001187983 */ /* 0x001ea80000300800 */
[----:B------:R-:W2:Y:S04]  /*329b0*/  LDL.LU R25, [R1+0xa4] ;  /* 0x0000a40001197983 */ /* 0x000ea80000300800 */
[----:B------:R-:W2:Y:S04]  /*329c0*/  LDL.LU R26, [R1+0xa8] ;  /* 0x0000a800011a7983 */ /* 0x000ea80000300800 */
[----:B------:R-:W2:Y:S04]  /*329d0*/  LDL.LU R27, [R1+0xac] ;  /* 0x0000ac00011b7983 */ /* 0x000ea80000300800 */
[----:B------:R-:W3:Y:S04]  /*329e0*/  LDL.LU R23, [R1+0x86c] ;  /* 0x00086c0001177983 */ /* 0x000ee80000300800 */
[----:B------:R-:W-:Y:S04]  /*329f0*/  STL.64 [R1+0x20], R8 ;  /* 0x0000200801007387 */ /* 0x000fe80000100a00 */
[----:B------:R0:W-:Y:S04]  /*32a00*/  STL.64 [R1+0x28], R10 ;  /* 0x0000280a01007387 */ /* 0x0001e80000100a00 */
[----:B0-----:R-:W2:Y:S04]  /*32a10*/  LDL.LU.64 R10, [R1+0x1b80] ;  /* 0x001b8000010a7983 */ /* 0x001ea80000300a00 */
[----:B------:R-:W2:Y:S01]  /*32a20*/  LDL.LU.64 R8, [R1+0x1b78] ;  /* 0x001b780001087983 */ /* 0x000ea20000300a00 */
[----:B----4-:R-:W-:-:S02]  /*32a30*/  F2FP.F16.E4M3.UNPACK_B R2, R0.H1 ;  /* 0x00000000ff02723e */ /* 0x010fc400030006ff */
[----:B-----5:R-:W-:-:S07]  /*32a40*/  F2FP.F16.E4M3.UNPACK_B R3, R29.H1 ;  /* 0x0000001dff03723e */ /* 0x020fce00030006ff */
        /* <DEDUP_REMOVED lines=9> */
[----:B------:R-:W-:Y:S01]  /*32ae0*/  F2FP.F16.E4M3.UNPACK_B R7, R7.H1 ;  /* 0x00000007ff07723e */ /* 0x000fe200030006ff */
[----:B------:R-:W4:Y:S04]  /*32af0*/  LDL.LU R29, [R1+0x878] ;  /* 0x00087800011d7983 */ /* 0x000f280000300800 */
[----:B------:R-:W4:Y:S02]  /*32b00*/  LDL.LU R28, [R1+0x874] ;  /* 0x00087400011c7983 */ /* 0x000f240000300800 */
[C---:B------:R-:W-:Y:S08]  /*32b10*/  HMMA.16816.F32 R24, R12.reuse, R6, R24 ;  /* 0x000000060c18723c */ /* 0x040ff00000001818 */
[----:B--2---:R-:W-:-:S15]  /*32b20*/  HMMA.16816.F32 R8, R12, R4, R8 ;  /* 0x000000040c08723c */ /* 0x004fde0000001808 */
[----:B------:R-:W-:-:S04]  /*32b30*/  NOP ;  /* 0x0000000000007918 */ /* 0x000fc80000000000 */
[----:B------:R-:W-:Y:S04]  /*32b40*/  STL.64 [R1+0x40], R8 ;  /* 0x0000400801007387 */ /* 0x000fe80000100a00 */
[----:B------:R0:W-:Y:S04]  /*32b50*/  STL.64 [R1+0x48], R10 ;  /* 0x0000480a01007387 */ /* 0x0001e80000100a00 */
[----:B0-----:R-:W2:Y:S04]  /*32b60*/  LDL.LU.64 R10, [R1+0x1b60] ;  /* 0x001b6000010a7983 */ /* 0x001ea80000300a00 */
[----:B------:R-:W5:Y:S04]  /*32b70*/  LDL.LU.64 R8, [R1+0x1b58] ;  /* 0x001b580001087983 */ /* 0x000f680000300a00 */
        /* <DEDUP_REMOVED lines=19> */
[----:B------:R-:W-:-:S07]  /*32cb0*/  F2FP.F16.E4M3.UNPACK_B R11, R11.H1 ;  /* 0x0000000bff0b723e */ /* 0x000fce00030006ff */
[----:B--2---:R-:W-:-:S15]  /*32cc0*/  HMMA.16816.F32 R24, R12, R10, R24 ;  /* 0x0000000a0c18723c */ /* 0x004fde0000001818 */
[----:B------:R-:W-:-:S04]  /*32cd0*/  NOP ;  /* 0x0000000000007918 */ /* 0x000fc80000000000 */
[----:B------:R-:W-:Y:S04]  /*32ce0*/  STL.64 [R1+0xa0], R24 ;  /* 0x0000a01801007387 */ /* 0x000fe80000100a00 */
[----:B------:R0:W-:Y:S04]  /*32cf0*/  STL.64 [R1+0xa8], R26 ;  /* 0x0000a81a01007387 */ /* 0x0001e80000100a00 */
[----:B0-----:R-:W2:Y:S04]  /*32d00*/  LDL.LU.64 R26, [R1+0x1b30] ;  /* 0x001b3000011a7983 */ /* 0x001ea80000300a00 */
[----:B------:R-:W5:Y:S04]  /*32d10*/  LDL.LU.64 R24, [R1+0x1b28] ;  /* 0x001b280001187983 */ /* 0x000f680000300a00 */
[----:B------:R-:W-:Y:S04]  /*32d20*/  STL.64 [R1+0x1ae0], R10 ;  /* 0x001ae00a01007387 */ /* 0x000fe80000100a00 */
[----:B------:R-:W-:Y:S01]  /*32d30*/  STL.64 [R1+0x1ad8], R8 ;  /* 0x001ad80801007387 */ /* 0x000fe20000100a00 */
[----:B------:R-:W-:-:S02]  /*32d40*/  F2FP.F16.E4M3.UNPACK_B R16, R16.H1 ;  /* 0x00000010ff10723e */ /* 0x000fc400030006ff */
[----:B------:R-:W-:-:S07]  /*32d50*/  F2FP.F16.E4M3.UNPACK_B R17, R17.H1 ;  /* 0x00000011ff11723e */ /* 0x000fce00030006ff */
[----:B---3--:R-:W-:Y:S01]  /*32d60*/  HMMA.16816.F32 R4, R12, R16, R4 ;  /* 0x000000100c04723c */ /* 0x008fe20000001804 */
[----:B-----5:R-:W-:Y:S02]  /*32d70*/  IMAD R0, R25, 0x100, R24 ;  /* 0x0000010019007824 */ /* 0x020fe400078e0218 */
[----:B--2---:R-:W-:Y:S01]  /*32d80*/  IMAD R22, R22, 0x100, R26 ;  /* 0x0000010016167824 */ /* 0x004fe200078e021a */
[----:B------:R-:W2:Y:S04]  /*32d90*/  LDL.LU R24, [R1+0x180] ;  /* 0x0001800001187983 */ /* 0x000ea80000300800 */
[----:B------:R-:W2:Y:S01]  /*32da0*/  LDL.LU R25, [R1+0x184] ;  /* 0x0001840001197983 */ /* 0x000ea20000300800 */
[----:B------:R-:W-:-:S03]  /*32db0*/  IMAD R23, R23, 0x100, R27 ;  /* 0x0000010017177824 */ /* 0x000fc600078e021b */
[----:B------:R-:W3:Y:S04]  /*32dc0*/  LDL.LU R26, [R1+0x188] ;  /* 0x00018800011a7983 */ /* 0x000ee80000300800 */
[----:B------:R-:W3:Y:S04]  /*32dd0*/  LDL.LU R27, [R1+0x18c] ;  /* 0x00018c00011b7983 */ /* 0x000ee80000300800 */
[----:B---3--:R-:W-:Y:S04]  /*32de0*/  STL.64 [R1+0x1a80], R26 ;  /* 0x001a801a01007387 */ /* 0x008fe80000100a00 */
[----:B--2---:R0:W-:Y:S04]  /*32df0*/  STL.64 [R1+0x1a78], R24 ;  /* 0x001a781801007387 */ /* 0x0041e80000100a00 */
[----:B------:R1:W-:Y:S04]  /*32e00*/  STL [R1+0x1ab0], R16 ;  /* 0x001ab01001007387 */ /* 0x0003e80000100800 */
[----:B------:R-:W-:Y:S04]  /*32e10*/  STL [R1+0x1aac], R17 ;  /* 0x001aac1101007387 */ /* 0x000fe80000100800 */
[----:B------:R-:W-:Y:S04]  /*32e20*/  STL.64 [R1+0x80], R4 ;  /* 0x0000800401007387 */ /* 0x000fe80000100a00 */
[----:B------:R-:W-:Y:S04]  /*32e30*/  STL.64 [R1+0x88], R6 ;  /* 0x0000880601007387 */ /* 0x000fe80000100a00 */
[----:B0-----:R-:W2:Y:S04]  /*32e40*/  LDL.LU R24, [R1+0x1a0] ;  /* 0x0001a00001187983 */ /* 0x001ea80000300800 */
[----:B------:R-:W2:Y:S04]  /*32e50*/  LDL.LU R25, [R1+0x1a4] ;  /* 0x0001a40001197983 */ /* 0x000ea80000300800 */
[----:B------:R-:W3:Y:S04]  /*32e60*/  LDL.LU R26, [R1+0x1a8] ;  /* 0x0001a800011a7983 */ /* 0x000ee80000300800 */
[----:B------:R-:W3:Y:S04]  /*32e70*/  LDL.LU R27, [R1+0x1ac] ;  /* 0x0001ac00011b7983 */ /* 0x000ee80000300800 */
[----:B-1----:R-:W5:Y:S04]  /*32e80*/  LDL.LU R16, [R1+0x1480] ;  /* 0x0014800001107983 */ /* 0x002f680000300800 */
[----:B-----5:R0:W-:Y:S04]  /*32e90*/  STL [R1+0x1ab4], R16 ;  /* 0x001ab41001007387 */ /* 0x0201e80000100800 */
[----:B0-----:R-:W5:Y:S04]  /*32ea0*/  LDL.LU R16, [R1+0x1478] ;  /* 0x0014780001107983 */ /* 0x001f680000300800 */
[----:B------:R-:W5:Y:S04]  /*32eb0*/  LDL.LU R17, [R1+0x1488] ;  /* 0x0014880001117983 */ /* 0x000f680000300800 */
[----:B------:R-:W-:Y:S01]  /*32ec0*/  STL.64 [R1+0x1b20], R18 ;  /* 0x001b201201007387 */ /* 0x000fe20000100a00 */
[----:B----4-:R-:W-:-:S03]  /*32ed0*/  IMAD R28, R28, 0x100, R29 ;  /* 0x000001001c1c7824 */ /* 0x010fc600078e021d */
[----:B-----5:R-:W-:Y:S04]  /*32ee0*/  STL.64 [R1+0x1b18], R16 ;  /* 0x001b181001007387 */ /* 0x020fe80000100a00 */
[----:B------:R-:W4:Y:S04]  /*32ef0*/  LDL.LU R29, [R1+0x1490] ;  /* 0x00149000011d7983 */ /* 0x000f280000300800 */
[----:B---3--:R-:W-:Y:S04]  /*32f00*/  STL.64 [R1+0x1a90], R26 ;  /* 0x001a901a01007387 */ /* 0x008fe80000100a00 */
[----:B--2---:R0:W-:Y:S04]  /*32f10*/  STL.64 [R1+0x1a88], R24 ;  /* 0x001a881801007387 */ /* 0x0041e80000100a00 */
[----:B0-----:R-:W2:Y:S04]  /*32f20*/  LDL.LU R24, [R1+0x1b0] ;  /* 0x0001b00001187983 */ /* 0x001ea80000300800 */
[----:B------:R-:W2:Y:S04]  /*32f30*/  LDL.LU R25, [R1+0x1b4] ;  /* 0x0001b40001197983 */ /* 0x000ea80000300800 */
[----:B------:R-:W3:Y:S04]  /*32f40*/  LDL.LU R26, [R1+0x1b8] ;  /* 0x0001b800011a7983 */ /* 0x000ee80000300800 */
[----:B------:R-:W3:Y:S04]  /*32f50*/  LDL.LU R27, [R1+0x1bc] ;  /* 0x0001bc00011b7983 */ /* 0x000ee80000300800 */
[----:B------:R-:W5:Y:S04]  /*32f60*/  LDL.LU R8, [R1+0x1e0] ;  /* 0x0001e00001087983 */ /* 0x000f680000300800 */
        /* <DEDUP_REMOVED lines=23> */
[----:B---3--:R-:W-:Y:S04]  /*330e0*/  STL.64 [R1+0x1aa0], R26 ;  /* 0x001aa01a01007387 */ /* 0x008fe80000100a00 */
[----:B------:R0:W-:Y:S04]  /*330f0*/  STL.64 [R1+0x1a98], R24 ;  /* 0x001a981801007387 */ /* 0x0001e80000100a00 */
[----:B0-----:R-:W3:Y:S04]  /*33100*/  LDL.LU R24, [R1+0x140] ;  /* 0x0001400001187983 */ /* 0x001ee80000300800 */
[----:B------:R-:W3:Y:S04]  /*33110*/  LDL.LU R25, [R1+0x144] ;  /* 0x0001440001197983 */ /* 0x000ee80000300800 */
[----:B------:R-:W2:Y:S04]  /*33120*/  LDL.LU R26, [R1+0x148] ;  /* 0x00014800011a7983 */ /* 0x000ea80000300800 */
[----:B------:R-:W2:Y:S01]  /*33130*/  LDL.LU R27, [R1+0x14c] ;  /* 0x00014c00011b7983 */ /* 0x000ea20000300800 */
[----:B------:R-:W-:-:S02]  /*33140*/  F2FP.F16.E4M3.UNPACK_B R12, R0 ;  /* 0x00000000ff0c723e */ /* 0x000fc400020006ff */
[----:B------:R-:W-:Y:S02]  /*33150*/  F2FP.F16.E4M3.UNPACK_B R13, R22 ;  /* 0x00000016ff0d723e */ /* 0x000fe400020006ff */
[----:B------:R-:W-:Y:S02]  /*33160*/  F2FP.F16.E4M3.UNPACK_B R14, R23 ;  /* 0x00000017ff0e723e */ /* 0x000fe400020006ff */
[----:B------:R-:W-:Y:S01]  /*33170*/  F2FP.F16.E4M3.UNPACK_B R15, R28 ;  /* 0x0000001cff0f723e */ /* 0x000fe200020006ff */
        /* <DEDUP_REMOVED lines=11> */
[----:B------:R-:W2:Y:S04]  /*33230*/  LDL.LU R26, [R1+0x1d8] ;  /* 0x0001d800011a7983 */ /* 0x000ea80000300800 */
[----:B------:R-:W2:Y:S04]  /*33240*/  LDL.LU R27, [R1+0x1dc] ;  /* 0x0001dc00011b7983 */ /* 0x000ea80000300800 */
[----:B------:R-:W3:Y:S04]  /*33250*/  LDL.LU R0, [R1+0x1474] ;  /* 0x0014740001007983 */ /* 0x000ee80000300800 */
[----:B------:R-:W2:Y:S04]  /*33260*/  LDL.LU R22, [R1+0x147c] ;  /* 0x00147c0001167983 */ /* 0x000ea80000300800 */
[----:B------:R-:W2:Y:S04]  /*33270*/  LDL.LU R23, [R1+0x1484] ;  /* 0x0014840001177983 */ /* 0x000ea80000300800 */
[----:B------:R-:W4:Y:S04]  /*33280*/  LDL.LU R28, [R1+0x148c] ;  /* 0x00148c00011c7983 */ /* 0x000f280000300800 */
        /* <DEDUP_REMOVED lines=33> */
[----:B------:R-:W2:Y:S01]  /*334a0*/  LDL.LU.64 R24, [R1+0x1ac8] ;  /* 0x001ac80001187983 */ /* 0x000ea20000300a00 */
[----:B---3--:R-:W-:Y:S01]  /*334b0*/  IMAD R0, R0, 0x100, R16 ;  /* 0x0000010000007824 */ /* 0x008fe200078e0210 */
        /* <DEDUP_REMOVED lines=11> */
[----:B------:R-:W3:Y:S04]  /*33570*/  LDL.LU R11, [R1+0x19c] ;  /* 0x00019c00010b7983 */ /* 0x000ee80000300800 */
[----:B------:R-:W5:Y:S01]  /*33580*/  LDL.LU R16, [R1+0x1ab4] ;  /* 0x001ab40001107983 */ /* 0x000f620000300800 */
[----:B------:R-:W-:-:S02]  /*33590*/  IMAD R23, R23, 0x100, R17 ;  /* 0x0000010017177824 */ /* 0x000fc400078e0211 */
[----:B-----5:R-:W-:Y:S02]  /*335a0*/  IMAD R22, R22, 0x100, R16 ;  /* 0x0000010016167824 */ /* 0x020fe400078e0210 */
[----:B------:R-:W2:Y:S04]  /*335b0*/  LDL.LU R16, [R1+0x1ab0] ;  /* 0x001ab00001107983 */ /* 0x000ea80000300800 */
[----:B------:R-:W2:Y:S01]  /*335c0*/  LDL.LU R17, [R1+0x1aac] ;  /* 0x001aac0001117983 */ /* 0x000ea20000300800 */
[----:B----4-:R-:W-:-:S03]  /*335d0*/  IMAD R28, R28, 0x100, R29 ;  /* 0x000001001c1c7824 */ /* 0x010fc600078e021d */
[----:B------:R-:W4:Y:S01]  /*335e0*/  LDL.LU R29, [R1+0x1aa8] ;  /* 0x001aa800011d7983 */ /* 0x000f220000300800 */
[----:B--2---:R-:W-:Y:S03]  /*335f0*/  HMMA.16816.F32 R12, R12, R16, R24 ;  /* 0x000000100c0c723c */ /* 0x004fe60000001818 */
[----:B------:R-:W2:Y:S04]  /*33600*/  LDL.LU.64 R26, [R1+0x1aa0] ;  /* 0x001aa000011a7983 */ /* 0x000ea80000300a00 */
[----:B------:R-:W2:Y:S04]  /*33610*/  LDL.LU.64 R24, [R1+0x1a98] ;  /* 0x001a980001187983 */ /* 0x000ea80000300a00 */
[----:B------:R-:W-:Y:S04]  /*33620*/  STL [R1+0x1a34], R16 ;  /* 0x001a341001007387 */ /* 0x000fe80000100800 */
[----:B------:R-:W-:Y:S04]  /*33630*/  STL [R1+0x1a30], R17 ;  /* 0x001a301101007387 */ /* 0x000fe80000100800 */
        /* <DEDUP_REMOVED lines=11> */
[----:B------:R-:W2:Y:S04]  /*336f0*/  LDL.LU.64 R24, [R1+0x1a88] ;  /* 0x001a880001187983 */ /* 0x000ea80000300a00 */
[----:B------:R-:W-:Y:S01]  /*33700*/  STL [R1+0x1a38], R21 ;  /* 0x001a381501007387 */ /* 0x000fe20000100800 */
[----:B--2---:R-:W-:-:S15]  /*33710*/  HMMA.16816.F32 R24, R12, R18, R24 ;  /* 0x000000120c18723c */ /* 0x004fde0000001818 */
[----:B------:R-:W-:-:S04]  /*33720*/  NOP ;  /* 0x0000000000007918 */ /* 0x000fc80000000000 */
[----:B------:R-:W-:Y:S04]  /*33730*/  STL.64 [R1+0xe0], R24 ;  /* 0x0000e01801007387 */ /* 0x000fe80000100a00 */
[----:B------:R0:W-:Y:S04]  /*33740*/  STL.64 [R1+0xe8], R26 ;  /* 0x0000e81a01007387 */ /* 0x0001e80000100a00 */
[----:B0-----:R-:W2:Y:S04]  /*33750*/  LDL.LU.64 R26, [R1+0x1a80] ;  /* 0x001a8000011a7983 */ /* 0x001ea80000300a00 */
[----:B------:R-:W2:Y:S01]  /*33760*/  LDL.LU.64 R24, [R1+0x1a78] ;  /* 0x001a780001187983 */ /* 0x000ea20000300a00 */
[----:B---3--:R-:W-:-:S15]  /*33770*/  HMMA.16816.F32 R8, R12, R2, R8 ;  /* 0x000000020c08723c */ /* 0x008fde0000001808 */
[----:B------:R-:W-:-:S04]  /*33780*/  NOP ;  /* 0x0000000000007918 */ /* 0x000fc80000000000 */
[----:B------:R-:W-:Y:S04]  /*33790*/  STL.64 [R1+0x2a0], R8 ;  /* 0x0002a00801007387 */ /* 0x000fe80000100a00 */
[----:B------:R2:W-:Y:S02]  /*337a0*/  STL.64 [R1+0x2a8], R10 ;  /* 0x0002a80a01007387 */ /* 0x0005e40000100a00 */
[----:B--2---:R-:W-:Y:S02]  /*337b0*/  HMMA.16816.F32 R8, R12, R4, R24 ;  /* 0x000000040c08723c */ /* 0x004fe40000001818 */
[----:B------:R-:W2:-:S15]  /*337c0*/  LDL.LU R24, [R1] ;  /* 0x0000000001187983 */ /* 0x000e9e0000300800 */
[----:B------:R-:W-:Y:S02]  /*337d0*/  NOP ;  /* 0x0000000000007918 */ /* 0x000fe40000000000 */
[----:B------:R-:W-:Y:S04]  /*337e0*/  STL.64 [R1+0x290], R8 ;  /* 0x0002900801007387 */ /* 0x000fe80000100a00 */
[----:B------:R-:W-:Y:S04]  /*337f0*/  STL.64 [R1+0x298], R10 ;  /* 0x0002980a01007387 */ /* 0x000fe80000100a00 */
[----:B------:R-:W2:Y:S04]  /*33800*/  LDL.LU R25, [R1+0x4] ;  /* 0x0000040001197983 */ /* 0x000ea80000300800 */
[----:B------:R-:W3:Y:S04]  /*33810*/  LDL.LU R26, [R1+0x8] ;  /* 0x00000800011a7983 */ /* 0x000ee80000300800 */
[----:B------:R-:W3:Y:S04]  /*33820*/  LDL.LU R27, [R1+0xc] ;  /* 0x00000c00011b7983 */ /* 0x000ee80000300800 */
[----:B---3--:R-:W-:Y:S04]  /*33830*/  STL.64 [R1+0x19c8], R26 ;  /* 0x0019c81a01007387 */ /* 0x008fe80000100a00 */
[----:B--2---:R0:W-:Y:S04]  /*33840*/  STL.64 [R1+0x19c0], R24 ;  /* 0x0019c01801007387 */ /* 0x0041e80000100a00 */
[----:B0-----:R-:W2:Y:S04]  /*33850*/  LDL.LU R24, [R1+0x50] ;  /* 0x0000500001187983 */ /* 0x001ea80000300800 */
[----:B------:R-:W2:Y:S04]  /*33860*/  LDL.LU R25, [R1+0x54] ;  /* 0x0000540001197983 */ /* 0x000ea80000300800 */
[----:B------:R-:W3:Y:S01]  /*33870*/  LDL.LU R26, [R1+0x58] ;  /* 0x00005800011a7983 */ /* 0x000ee20000300800 */
[----:B----4-:R-:W-:-:S03]  /*33880*/  IMAD.MOV.U32 R27, RZ, RZ, R29 ;  /* 0x000000ffff1b7224 */ /* 0x010fc600078e001d */
        /* <DEDUP_REMOVED lines=14> */
[----:B------:R-:W5:Y:S04]  /*33970*/  LDL.LU R21, [R1+0x1498] ;  /* 0x0014980001157983 */ /* 0x000f680000300800 */
[----:B------:R-:W5:Y:S04]  /*33980*/  LDL.LU R0, [R1+0x1494] ;  /* 0x0014940001007983 */ /* 0x000f680000300800 */
[----:B------:R-:W2:Y:S04]  /*33990*/  LDL.LU R16, [R1+0x14a0] ;  /* 0x0014a00001107983 */ /* 0x000ea80000300800 */
[----:B------:R-:W2:Y:S04]  /*339a0*/  LDL.LU R22, [R1+0x149c] ;  /* 0x00149c0001167983 */ /* 0x000ea80000300800 */
[----:B------:R-:W2:Y:S04]  /*339b0*/  LDL.LU R17, [R1+0x14a8] ;  /* 0x0014a80001117983 */ /* 0x000ea80000300800 */
[----:B------:R-:W-:Y:S04]  /*339c0*/  STL.64 [R1+0x1a48], R18 ;  /* 0x001a481201007387 */ /* 0x000fe80000100a00 */
[----:B--2---:R0:W-:Y:S04]  /*339d0*/  STL.64 [R1+0x1a40], R16 ;  /* 0x001a401001007387 */ /* 0x0041e80000100a00 */
        /* <DEDUP_REMOVED lines=8> */
[----:B--2---:R-:W-:Y:S04]  /*33a60*/  STL.64 [R1+0x1a58], R18 ;  /* 0x001a581201007387 */ /* 0x004fe80000100a00 */
[----:B------:R0:W-:Y:S04]  /*33a70*/  STL.64 [R1+0x1a50], R16 ;  /* 0x001a501001007387 */ /* 0x0001e80000100a00 */
[----:B0-----:R-:W2:Y:S04]  /*33a80*/  LDL.LU R16, [R1+0x160] ;  /* 0x0001600001107983 */ /* 0x001ea80000300800 */
[----:B------:R-:W2:Y:S04]  /*33a90*/  LDL.LU R17, [R1+0x164] ;  /* 0x0001640001117983 */ /* 0x000ea80000300800 */
[----:B------:R-:W2:Y:S04]  /*33aa0*/  LDL.LU R18, [R1+0x168] ;  /* 0x0001680001127983 */ /* 0x000ea80000300800 */
[----:B------:R-:W2:Y:S01]  /*33ab0*/  LDL.LU R23, [R1+0x14a4] ;  /* 0x0014a40001177983 */ /* 0x000ea20000300800 */
[----:B----4-:R-:W-:-:S03]  /*33ac0*/  IMAD.MOV.U32 R19, RZ, RZ, R29 ;  /* 0x000000ffff137224 */ /* 0x010fc600078e001d */
[----:B------:R-:W4:Y:S04]  /*33ad0*/  LDL.LU R28, [R1+0x14b0] ;  /* 0x0014b000011c7983 */ /* 0x000f280000300800 */
[----:B------:R-:W4:Y:S04]  /*33ae0*/  LDL.LU R29, [R1+0x14ac] ;  /* 0x0014ac00011d7983 */ /* 0x000f280000300800 */
        /* <DEDUP_REMOVED lines=40> */
[----:B------:R-:W3:Y:S01]  /*33d70*/  LDL.LU.64 R16, [R1+0x1a40] ;  /* 0x001a400001107983 */ /* 0x000ee20000300a00 */
[----:B-----5:R-:W-:-:S03]  /*33d80*/  IMAD R0, R0, 0x100, R21 ;  /* 0x0000010000007824 */ /* 0x020fc600078e0215 */
[----:B------:R-:W5:Y:S01]  /*33d90*/  LDL.LU R21, [R1+0x1a38] ;  /* 0x001a380001157983 */ /* 0x000f620000300800 */
[----:B---3--:R-:W-:Y:S02]  /*33da0*/  IMAD R22, R22, 0x100, R16 ;  /* 0x0000010016167824 */ /* 0x008fe400078e0210 */
[----:B------:R-:W-:Y:S01]  /*33db0*/  IMAD R23, R23, 0x100, R17 ;  /* 0x0000010017177824 */ /* 0x000fe200078e0211 */
[----:B------:R-:W3:Y:S04]  /*33dc0*/  LDL.LU R16, [R1+0x1a34] ;  /* 0x001a340001107983 */ /* 0x000ee80000300800 */
[----:B------:R-:W3:Y:S01]  /*33dd0*/  LDL.LU R17, [R1+0x1a30] ;  /* 0x001a300001117983 */ /* 0x000ee20000300800 */
[----:B----4-:R-:W-:Y:S01]  /*33de0*/  IMAD R28, R29, 0x100, R28 ;  /* 0x000001001d1c7824 */ /* 0x010fe200078e021c */
[----:B---3--:R-:W-:Y:S02]  /*33df0*/  HMMA.16816.F32 R12, R12, R16, R24 ;  /* 0x000000100c0c723c */ /* 0x008fe40000001818 */
[----:B------:R-:W5:Y:S04]  /*33e00*/  LDL.LU.64 R26, [R1+0x1a28] ;  /* 0x001a2800011a7983 */ /* 0x000f680000300a00 */
[----:B------:R-:W5:-:S13]  /*33e10*/  LDL.LU.64 R24, [R1+0x1a20] ;  /* 0x001a200001187983 */ /* 0x000f5a0000300a00 */
[----:B------:R0:W-:Y:S04]  /*33e20*/  STL.64 [R1+0x250], R12 ;  /* 0x0002500c01007387 */ /* 0x0001e80000100a00 */
[----:B------:R1:W-:Y:S01]  /*33e30*/  STL.64 [R1+0x258], R14 ;  /* 0x0002580e01007387 */ /* 0x0003e20000100a00 */
[----:B0-----:R-:W-:Y:S02]  /*33e40*/  F2FP.F16.E4M3.UNPACK_B R12, R0 ;  /* 0x00000000ff0c723e */ /* 0x001fe400020006ff */
[----:B------:R-:W-:Y:S02]  /*33e50*/  F2FP.F16.E4M3.UNPACK_B R13, R22 ;  /* 0x00000016ff0d723e */ /* 0x000fe400020006ff */
[----:B-1----:R-:W-:Y:S02]  /*33e60*/  F2FP.F16.E4M3.UNPACK_B R14, R23 ;  /* 0x00000017ff0e723e */ /* 0x002fe400020006ff */
[----:B------:R-:W-:Y:S01]  /*33e70*/  F2FP.F16.E4M3.UNPACK_B R15, R28 ;  /* 0x0000001cff0f723e */ /* 0x000fe200020006ff */
[----:B------:R-:W3:Y:S04]  /*33e80*/  LDL.LU R0, [R1+0x14b4] ;  /* 0x0014b40001007983 */ /* 0x000ee80000300800 */
[----:B------:R-:W4:Y:S04]  /*33e90*/  LDL R23, [R1+0x378] ;  /* 0x0003780001177983 */ /* 0x000f280000100800 */
[----:B------:R-:W2:Y:S01]  /*33ea0*/  LDL R28, [R1+0x38c] ;  /* 0x00038c00011c7983 */ /* 0x000ea20000100800 */
[----:B-----5:R-:W-:-:S15]  /*33eb0*/  HMMA.16816.F32 R24, R12, R20, R24 ;  /* 0x000000140c18723c */ /* 0x020fde0000001818 */
[----:B------:R-:W-:-:S04]  /*33ec0*/  NOP ;  /* 0x0000000000007918 */ /* 0x000fc80000000000 */
[----:B------:R-:W-:Y:S04]  /*33ed0*/  STL.64 [R1+0x240], R24 ;  /* 0x0002401801007387 */ /* 0x000fe80000100a00 */
[----:B------:R0:W-:Y:S04]  /*33ee0*/  STL.64 [R1+0x248], R26 ;  /* 0x0002481a01007387 */ /* 0x0001e80000100a00 */
[----:B0-----:R-:W2:Y:S04]  /*33ef0*/  LDL.LU.64 R26, [R1+0x1a18] ;  /* 0x001a1800011a7983 */ /* 0x001ea80000300a00 */
[----:B------:R-:W2:Y:S04]  /*33f00*/  LDL.LU.64 R24, [R1+0x1a10] ;  /* 0x001a100001187983 */ /* 0x000ea80000300a00 */
[----:B------:R-:W5:Y:S04]  /*33f10*/  LDL.LU R20, [R1+0x14cc] ;  /* 0x0014cc0001147983 */ /* 0x000f680000300800 */
[----:B------:R-:W3:Y:S01]  /*33f20*/  LDL R21, [R1+0x388] ;  /* 0x0003880001157983 */ /* 0x000ee20000100800 */
        /* <DEDUP_REMOVED lines=13> */
[----:B------:R-:W2:Y:S04]  /*34000*/  LDL.LU.64 R24, [R1+0x19f0] ;  /* 0x0019f00001187983 */ /* 0x000ea80000300a00 */
[----:B------:R-:W3:Y:S04]  /*34010*/  LDL.LU R2, [R1+0x14bc] ;  /* 0x0014bc0001027983 */ /* 0x000ee80000300800 */
[----:B------:R-:W3:Y:S04]  /*34020*/  LDL.LU R3, [R1+0x14c8] ;  /* 0x0014c80001037983 */ /* 0x000ee80000300800 */
        /* <DEDUP_REMOVED lines=21> */
[----:B--2---:R-:W-:Y:S02]  /*34180*/  HMMA.16816.F32 R8, R12, R10, R24 ;  /* 0x0000000a0c08723c */ /* 0x004fe40000001818 */
[----:B------:R-:W2:Y:S04]  /*34190*/  LDL.LU.64 R26, [R1+0x19b8] ;  /* 0x0019b800011a7983 */ /* 0x000ea80000300a00 */
[----:B------:R-:W2:-:S13]  /*341a0*/  LDL.LU.64 R24, [R1+0x19b0] ;  /* 0x0019b00001187983 */ /* 0x000e9a0000300a00 */
[----:B------:R0:W-:Y:S04]  /*341b0*/  STL.64 [R1], R8 ;  /* 0x0000000801007387 */ /* 0x0001e80000100a00 */
[----:B------:R1:W-:Y:S01]  /*341c0*/  STL [R1+0x8], R10 ;  /* 0x0000080a01007387 */ /* 0x0003e20000100800 */
[----:B------:R-:W-:-:S03]  /*341d0*/  IMAD.MOV.U32 R29, RZ, RZ, R11 ;  /* 0x000000ffff1d7224 */ /* 0x000fc600078e000b */
[----:B0-----:R-:W4:Y:S04]  /*341e0*/  LDL.LU R8, [R1+0x10] ;  /* 0x0000100001087983 */ /* 0x001f280000300800 */
[----:B------:R-:W4:Y:S04]  /*341f0*/  LDL.LU R9, [R1+0x14] ;  /* 0x0000140001097983 */ /* 0x000f280000300800 */
[----:B-1----:R-:W4:Y:S04]  /*34200*/  LDL.LU R10, [R1+0x18] ;  /* 0x00001800010a7983 */ /* 0x002f280000300800 */
[----:B------:R-:W4:Y:S01]  /*34210*/  LDL.LU R11, [R1+0x1c] ;  /* 0x00001c00010b7983 */ /* 0x000f220000300800 */
[----:B---3--:R-:W-:-:S02]  /*34220*/  IMAD R0, R0, 0x100, R4 ;  /* 0x0000010000007824 */ /* 0x008fc400078e0204 */
[----:B------:R-:W-:Y:S02]  /*34230*/  IMAD R2, R2, 0x100, R5 ;  /* 0x0000010002027824 */ /* 0x000fe400078e0205 */
[----:B------:R-:W-:Y:S02]  /*34240*/  IMAD R3, R18, 0x100, R3 ;  /* 0x0000010012037824 */ /* 0x000fe400078e0203 */
[----:B-----5:R-:W-:Y:S01]  /*34250*/  IMAD R4, R20, 0x100, R19 ;  /* 0x0000010014047824 */ /* 0x020fe200078e0213 */
[----:B------:R-:W-:Y:S02]  /*34260*/  F2FP.F16.E4M3.UNPACK_B R20, R21 ;  /* 0x00000015ff14723e */ /* 0x000fe400020006ff */
[----:B------:R-:W-:Y:S01]  /*34270*/  F2FP.F16.E4M3.UNPACK_B R21, R28 ;  /* 0x0000001cff15723e */ /* 0x000fe200020006ff */
[----:B------:R-:W-:Y:S01]  /*34280*/  STL [R1+0x1888], R29 ;  /* 0x0018881d01007387 */ /* 0x000fe20000100800 */
[----:B--2---:R-:W-:Y:S01]  /*34290*/  HMMA.16816.F32 R24, R12, R16, R24 ;  /* 0x000000100c18723c */ /* 0x004fe20000001818 */
[----:B------:R-:W-:-:S02]  /*342a0*/  F2FP.F16.E4M3.UNPACK_B R12, R0 ;  /* 0x00000000ff0c723e */ /* 0x000fc400020006ff */
[----:B------:R-:W-:Y:S02]  /*342b0*/  F2FP.F16.E4M3.UNPACK_B R13, R2 ;  /* 0x00000002ff0d723e */ /* 0x000fe400020006ff */
[----:B------:R-:W-:Y:S02]  /*342c0*/  F2FP.F16.E4M3.UNPACK_B R14, R3 ;  /* 0x00000003ff0e723e */ /* 0x000fe400020006ff */
[----:B------:R-:W-:-:S12]  /*342d0*/  F2FP.F16.E4M3.UNPACK_B R15, R4 ;  /* 0x00000004ff0f723e */ /* 0x000fd800020006ff */
[----:B------:R0:W-:Y:S01]  /*342e0*/  STL [R1+0x1804], R24 ;  /* 0x0018041801007387 */ /* 0x0001e20000100800 */
[----:B----4-:R-:W-:Y:S03]  /*342f0*/  HMMA.16816.F32 R4, R12, R20, R8 ;  /* 0x000000140c04723c */ /* 0x010fe60000001808 */
[----:B------:R1:W-:Y:S04]  /*34300*/  STL [R1+0x1800], R25 ;  /* 0x0018001901007387 */ /* 0x0003e80000100800 */
[----:B------:R2:W-:Y:S04]  /*34310*/  STL [R1+0x17fc], R26 ;  /* 0x0017fc1a01007387 */ /* 0x0005e80000100800 */
[----:B------:R3:W-:Y:S04]  /*34320*/  STL [R1+0x17f8], R27 ;  /* 0x0017f81b01007387 */ /* 0x0007e80000100800 */
[----:B------:R-:W4:Y:S04]  /*34330*/  LDL R0, [R1+0x368] ;  /* 0x0003680001007983 */ /* 0x000f280000100800 */
[----:B0-----:R-:W5:Y:S04]  /*34340*/  LDL.LU R24, [R1+0x20] ;  /* 0x0000200001187983 */ /* 0x001f680000300800 */
[----:B------:R0:W-:Y:S04]  /*34350*/  STL.64 [R1+0x1e0], R4 ;  /* 0x0001e00401007387 */ /* 0x0001e80000100a00 */
[----:B------:R0:W-:Y:S04]  /*34360*/  STL.64 [R1+0x1e8], R6 ;  /* 0x0001e80601007387 */ /* 0x0001e80000100a00 */
[----:B-1----:R-:W5:Y:S04]  /*34370*/  LDL.LU R25, [R1+0x24] ;  /* 0x0000240001197983 */ /* 0x002f680000300800 */
[----:B--2---:R-:W5:Y:S04]  /*34380*/  LDL.LU R26, [R1+0x28] ;  /* 0x00002800011a7983 */ /* 0x004f680000300800 */
[----:B---3--:R-:W5:Y:S04]  /*34390*/  LDL.LU R27, [R1+0x2c] ;  /* 0x00002c00011b7983 */ /* 0x008f680000300800 */
[----:B------:R-:W-:Y:S04]  /*343a0*/  STL [R1+0x197c], R20 ;  /* 0x00197c1401007387 */ /* 0x000fe80000100800 */
[----:B------:R-:W-:Y:S04]  /*343b0*/  STL [R1+0x1978], R21 ;  /* 0x0019781501007387 */ /* 0x000fe80000100800 */
[----:B------:R-:W2:Y:S04]  /*343c0*/  LDL R16, [R1+0x36c] ;  /* 0x00036c0001107983 */ /* 0x000ea80000100800 */
[----:B------:R-:W3:Y:S04]  /*343d0*/  LDL R17, [R1+0x358] ;  /* 0x0003580001117983 */ /* 0x000ee80000100800 */
[----:B0-----:R-:W2:Y:S04]  /*343e0*/  LDL R5, [R1+0x35c] ;  /* 0x00035c0001057983 */ /* 0x001ea80000100800 */
[----:B------:R-:W2:Y:S04]  /*343f0*/  LDL R6, [R1+0x348] ;  /* 0x0003480001067983 */ /* 0x000ea80000100800 */
[----:B------:R-:W2:Y:S04]  /*34400*/  LDL R7, [R1+0x34c] ;  /* 0x00034c0001077983 */ /* 0x000ea80000100800 */
[----:B--2---:R-:W-:Y:S04]  /*34410*/  STL.64 [R1+0x19a8], R6 ;  /* 0x0019a80601007387 */ /* 0x004fe80000100a00 */
[----:B------:R-:W-:Y:S04]  /*34420*/  STL [R1+0x19a0], R5 ;  /* 0x0019a00501007387 */ /* 0x000fe80000100800 */
[----:B------:R-:W2:Y:S04]  /*34430*/  LDL R10, [R1+0x338] ;  /* 0x00033800010a7983 */ /* 0x000ea80000100800 */
[----:B------:R-:W2:Y:S04]  /*34440*/  LDL R11, [R1+0x33c] ;  /* 0x00033c00010b7983 */ /* 0x000ea80000100800 */
[----:B------:R-:W3:Y:S04]  /*34450*/  LDL R8, [R1+0x328] ;  /* 0x0003280001087983 */ /* 0x000ee80000100800 */
[----:B------:R-:W3:Y:S01]  /*34460*/  LDL R9, [R1+0x32c] ;  /* 0x00032c0001097983 */ /* 0x000ee20000100800 */
[----:B------:R-:W-:-:S02]  /*34470*/  F2FP.F16.E4M3.UNPACK_B R18, R23 ;  /* 0x00000017ff12723e */ /* 0x000fc400020006ff */
[----:B------:R-:W-:Y:S01]  /*34480*/  F2FP.F16.E4M3.UNPACK_B R19, R22 ;  /* 0x00000016ff13723e */ /* 0x000fe200020006ff */
[----:B--2---:R-:W-:Y:S04]  /*34490*/  STL.64 [R1+0x1998], R10 ;  /* 0x0019980a01007387 */ /* 0x004fe80000100a00 */
[----:B---3--:R0:W-:Y:S04]  /*344a0*/  STL.64 [R1+0x1990], R8 ;  /* 0x0019900801007387 */ /* 0x0081e80000100a00 */
[----:B0-----:R-:W2:Y:S04]  /*344b0*/  LDL.LU R8, [R1+0x40] ;  /* 0x0000400001087983 */ /* 0x001ea80000300800 */
[----:B------:R-:W2:Y:S04]  /*344c0*/  LDL.LU R9, [R1+0x44] ;  /* 0x0000440001097983 */ /* 0x000ea80000300800 */
[----:B------:R-:W2:Y:S04]  /*344d0*/  LDL.LU R10, [R1+0x48] ;  /* 0x00004800010a7983 */ /* 0x000ea80000300800 */
[----:B------:R-:W2:Y:S04]  /*344e0*/  LDL.LU R11, [R1+0x4c] ;  /* 0x00004c00010b7983 */ /* 0x000ea80000300800 */
[----:B------:R-:W3:Y:S04]  /*344f0*/  LDL R29, [R1+0x318] ;  /* 0x00031800011d7983 */ /* 0x000ee80000100800 */
[----:B------:R-:W2:Y:S04]  /*34500*/  LDL R28, [R1+0x31c] ;  /* 0x00031c00011c7983 */ /* 0x000ea80000100800 */
[----:B------:R-:W2:Y:S04]  /*34510*/  LDL.LU R23, [R1+0x14d8] ;  /* 0x0014d80001177983 */ /* 0x000ea80000300800 */
[----:B------:R-:W2:Y:S01]  /*34520*/  LDL.LU R22, [R1+0x14d4] ;  /* 0x0014d40001167983 */ /* 0x000ea20000300800 */
[----:B-----5:R-:W-:-:S15]  /*34530*/  HMMA.16816.F32 R4, R12, R18, R24 ;  /* 0x000000120c04723c */ /* 0x020fde0000001818 */
[----:B------:R-:W-:-:S04]  /*34540*/  NOP ;  /* 0x0000000000007918 */ /* 0x000fc80000000000 */
[----:B------:R-:W-:Y:S02]  /*34550*/  IMAD.MOV.U32 R24, RZ, RZ, R5 ;  /* 0x000000ffff187224 */ /* 0x000fe400078e0005 */
[----:B------:R-:W-:Y:S02]  /*34560*/  IMAD.MOV.U32 R25, RZ, RZ, R6 ;  /* 0x000000ffff197224 */ /* 0x000fe400078e0006 */
[----:B------:R-:W-:Y:S01]  /*34570*/  IMAD.MOV.U32 R26, RZ, RZ, R7 ;  /* 0x000000ffff1a7224 */ /* 0x000fe200078e0007 */
[----:B--2---:R0:W-:Y:S04]  /*34580*/  STL.64 [R1+0x1988], R22 ;  /* 0x0019881601007387 */ /* 0x0041e80000100a00 */
[----:B------:R-:W2:Y:S04]  /*34590*/  LDL.LU R20, [R1+0x60] ;  /* 0x0000600001147983 */ /* 0x000ea80000300800 */
[----:B------:R-:W2:Y:S04]  /*345a0*/  LDL.LU R21, [R1+0x64] ;  /* 0x0000640001157983 */ /* 0x000ea80000300800 */
[----:B0-----:R-:W2:Y:S04]  /*345b0*/  LDL.LU R22, [R1+0x68] ;  /* 0x0000680001167983 */ /* 0x001ea80000300800 */
[----:B------:R-:W2:Y:S04]  /*345c0*/  LDL.LU R23, [R1+0x6c] ;  /* 0x00006c0001177983 */ /* 0x000ea80000300800 */
[----:B------:R-:W-:Y:S04]  /*345d0*/  STL [R1+0x1d0], R4 ;  /* 0x0001d00401007387 */ /* 0x000fe80000100800 */
[----:B------:R-:W5:Y:S04]  /*345e0*/  LDL.LU.64 R6, [R1+0x19a8] ;  /* 0x0019a80001067983 */ /* 0x000f680000300a00 */
[----:B------:R-:W2:Y:S04]  /*345f0*/  LDL.LU R5, [R1+0x19a0] ;  /* 0x0019a00001057983 */ /* 0x000ea80000300800 */
[----:B------:R-:W-:Y:S04]  /*34600*/  STL [R1+0x1980], R19 ;  /* 0x0019801301007387 */ /* 0x000fe80000100800 */
[----:B------:R0:W-:Y:S04]  /*34610*/  STL [R1+0x1810], R24 ;  /* 0x0018101801007387 */ /* 0x0001e80000100800 */
[----:B------:R1:W-:Y:S04]  /*34620*/  STL [R1+0x180c], R25 ;  /* 0x00180c1901007387 */ /* 0x0003e80000100800 */
[----:B------:R3:W-:Y:S04]  /*34630*/  STL [R1+0x1808], R26 ;  /* 0x0018081a01007387 */ /* 0x0007e80000100800 */
[----:B0-----:R-:W5:Y:S04]  /*34640*/  LDL.LU R24, [R1+0x30] ;  /* 0x0000300001187983 */ /* 0x001f680000300800 */
[----:B-1----:R-:W5:Y:S04]  /*34650*/  LDL.LU R25, [R1+0x34] ;  /* 0x0000340001197983 */ /* 0x002f680000300800 */
[----:B---3--:R-:W3:Y:S04]  /*34660*/  LDL.LU R26, [R1+0x38] ;  /* 0x00003800011a7983 */ /* 0x008ee80000300800 */
[----:B------:R-:W3:Y:S01]  /*34670*/  LDL.LU R27, [R1+0x3c] ;  /* 0x00003c00011b7983 */ /* 0x000ee20000300800 */
[----:B----4-:R-:W-:-:S02]  /*34680*/  F2FP.F16.E4M3.UNPACK_B R2, R0 ;  /* 0x00000000ff02723e */ /* 0x010fc400020006ff */
[----:B------:R-:W-:Y:S02]  /*34690*/  F2FP.F16.E4M3.UNPACK_B R3, R16 ;  /* 0x00000010ff03723e */ /* 0x000fe400020006ff */
[----:B------:R-:W-:Y:S02]  /*346a0*/  F2FP.F16.E4M3.UNPACK_B R4, R17 ;  /* 0x00000011ff04723e */ /* 0x000fe400020006ff */
[----:B--2---:R-:W-:Y:S02]  /*346b0*/  F2FP.F16.E4M3.UNPACK_B R5, R5 ;  /* 0x00000005ff05723e */ /* 0x004fe400020006ff */
[----:B-----5:R-:W-:Y:S02]  /*346c0*/  F2FP.F16.E4M3.UNPACK_B R6, R6 ;  /* 0x00000006ff06723e */ /* 0x020fe400020006ff */
[----:B------:R-:W-:-:S03]  /*346d0*/  F2FP.F16.E4M3.UNPACK_B R7, R7 ;  /* 0x00000007ff07723e */ /* 0x000fc600020006ff */
[C---:B------:R-:W-:Y:S08]  /*346e0*/  HMMA.16816.F32 R8, R12.reuse, R4, R8 ;  /* 0x000000040c08723c */ /* 0x040ff00000001808 */
[C---:B---3--:R-:W-:Y:S08]  /*346f0*/  HMMA.16816.F32 R24, R12.reuse, R2, R24 ;  /* 0x000000020c18723c */ /* 0x048ff00000001818 */
[----:B------:R-:W-:Y:S11]  /*34700*/  HMMA.16816.F32 R20, R12, R6, R20 ;  /* 0x000000060c14723c */ /* 0x000ff60000001814 */
[----:B------:R0:W-:Y:S04]  /*34710*/  STL.64 [R1+0x1c0], R24 ;  /* 0x0001c01801007387 */ /* 0x0001e80000100a00 */
[----:B------:R1:W-:Y:S04]  /*34720*/  STL.64 [R1+0x1c8], R26 ;  /* 0x0001c81a01007387 */ /* 0x0003e80000100a00 */
[----:B------:R2:W-:Y:S01]  /*34730*/  STL [R1+0x1bc], R11 ;  /* 0x0001bc0b01007387 */ /* 0x0005e20000100800 */
[----:B0-----:R-:W-:-:S02]  /*34740*/  IMAD.MOV.U32 R24, RZ, RZ, R8 ;  /* 0x000000ffff187224 */ /* 0x001fc400078e0008 */
[----:B-1----:R-:W-:Y:S02]  /*34750*/  IMAD.MOV.U32 R26, RZ, RZ, R10 ;  /* 0x000000ffff1a7224 */ /* 0x002fe400078e000a */
[----:B------:R-:W-:Y:S01]  /*34760*/  IMAD.MOV.U32 R25, RZ, RZ, R9 ;  /* 0x000000ffff197224 */ /* 0x000fe200078e0009 */
[----:B--2---:R-:W2:Y:S04]  /*34770*/  LDL.LU.64 R10, [R1+0x1998] ;  /* 0x00199800010a7983 */ /* 0x004ea80000300a00 */
[----:B------:R-:W3:Y:S04]  /*34780*/  LDL.LU.64 R8, [R1+0x1990] ;  /* 0x0019900001087983 */ /* 0x000ee80000300a00 */
[----:B------:R-:W-:Y:S04]  /*34790*/  STL [R1+0x1820], R26 ;  /* 0x0018201a01007387 */ /* 0x000fe80000100800 */
[----:B------:R0:W-:Y:S04]  /*347a0*/  STL.64 [R1+0x1818], R24 ;  /* 0x0018181801007387 */ /* 0x0001e80000100a00 */
[----:B0-----:R-:W4:Y:S04]  /*347b0*/  LDL.LU R24, [R1+0xa0] ;  /* 0x0000a00001187983 */ /* 0x001f280000300800 */
[----:B------:R-:W4:Y:S04]  /*347c0*/  LDL.LU R25, [R1+0xa4] ;  /* 0x0000a40001197983 */ /* 0x000f280000300800 */
[----:B------:R-:W4:Y:S04]  /*347d0*/  LDL.LU R26, [R1+0xa8] ;  /* 0x0000a800011a7983 */ /* 0x000f280000300800 */
[----:B------:R-:W4:Y:S04]  /*347e0*/  LDL.LU R27, [R1+0xac] ;  /* 0x0000ac00011b7983 */ /* 0x000f280000300800 */
[----:B------:R-:W-:Y:S04]  /*347f0*/  STL.64 [R1+0x1a0], R20 ;  /* 0x0001a01401007387 */ /* 0x000fe80000100a00 */
[----:B------:R0:W-:Y:S04]  /*34800*/  STL.64 [R1+0x1a8], R22 ;  /* 0x0001a81601007387 */ /* 0x0001e80000100a00 */
[----:B0-----:R-:W5:Y:S04]  /*34810*/  LDL.LU.64 R22, [R1+0x1988] ;  /* 0x0019880001167983 */ /* 0x001f680000300a00 */
[----:B------:R-:W-:Y:S04]  /*34820*/  STL.64 [R1+0x1940], R6 ;  /* 0x0019400601007387 */ /* 0x000fe80000100a00 */
[----:B------:R0:W-:Y:S04]  /*34830*/  STL.64 [R1+0x1938], R4 ;  /* 0x0019380401007387 */ /* 0x0001e80000100a00 */
[----:B0-----:R-:W4:Y:S04]  /*34840*/  LDL.LU R4, [R1+0x90] ;  /* 0x0000900001047983 */ /* 0x001f280000300800 */
[----:B------:R-:W4:Y:S04]  /*34850*/  LDL.LU R5, [R1+0x94] ;  /* 0x0000940001057983 */ /* 0x000f280000300800 */
[----:B------:R-:W4:Y:S04]  /*34860*/  LDL.LU R6, [R1+0x98] ;  /* 0x0000980001067983 */ /* 0x000f280000300800 */
[----:B------:R-:W4:Y:S01]  /*34870*/  LDL.LU R7, [R1+0x9c] ;  /* 0x00009c0001077983 */ /* 0x000f220000300800 */
[----:B---3--:R-:W-:-:S02]  /*34880*/  F2FP.F16.E4M3.UNPACK_B R8, R8 ;  /* 0x00000008ff08723e */ /* 0x008fc400020006ff */
[----:B------:R-:W-:Y:S02]  /*34890*/  F2FP.F16.E4M3.UNPACK_B R9, R9 ;  /* 0x00000009ff09723e */ /* 0x000fe400020006ff */
[----:B--2---:R-:W-:Y:S02]  /*348a0*/  F2FP.F16.E4M3.UNPACK_B R10, R10 ;  /* 0x0000000aff0a723e */ /* 0x004fe400020006ff */
[----:B------:R-:W-:-:S03]  /*348b0*/  F2FP.F16.E4M3.UNPACK_B R11, R11 ;  /* 0x0000000bff0b723e */ /* 0x000fc600020006ff */
[----:B----4-:R-:W-:-:S15]  /*348c0*/  HMMA.16816.F32 R4, R12, R8, R4 ;  /* 0x000000080c04723c */ /* 0x010fde0000001804 */
[----:B------:R-:W-:-:S04]  /*348d0*/  NOP ;  /* 0x0000000000007918 */ /* 0x000fc80000000000 */
[----:B------:R-:W-:Y:S04]  /*348e0*/  STL.64 [R1+0x190], R4 ;  /* 0x0001900401007387 */ /* 0x000fe80000100a00 */
[----:B------:R0:W-:Y:S02]  /*348f0*/  STL.64 [R1+0x198], R6 ;  /* 0x0001980601007387 */ /* 0x0001e40000100a00 */
[----:B0-----:R-:W-:Y:S02]  /*34900*/  HMMA.16816.F32 R4, R12, R10, R24 ;  /* 0x0000000a0c04723c */ /* 0x001fe40000001818 */
[----:B------:R-:W-:Y:S04]  /*34910*/  STL.64 [R1+0x1920], R10 ;  /* 0x0019200a01007387 */ /* 0x000fe80000100a00 */
[----:B------:R0:W-:-:S13]  /*34920*/  STL.64 [R1+0x1918], R8 ;  /* 0x0019180801007387 */ /* 0x0001da0000100a00 */
[----:B------:R-:W-:Y:S04]  /*34930*/  STL.64 [R1+0x180], R4 ;  /* 0x0001800401007387 */ /* 0x000fe80000100a00 */
[----:B------:R-:W-:Y:S04]  /*34940*/  STL.64 [R1+0x188], R6 ;  /* 0x0001880601007387 */ /* 0x000fe80000100a00 */
        /* <DEDUP_REMOVED lines=10> */
[----:B-----5:R-:W-:-:S03]  /*349f0*/  IMAD R0, R22, 0x100, R23 ;  /* 0x0000010016007824 */ /* 0x020fc600078e0217 */
[----:B---3--:R-:W-:Y:S04]  /*34a00*/  STL.64 [R1+0x1950], R10 ;  /* 0x0019500a01007387 */ /* 0x008fe80000100a00 */
[----:B--2---:R-:W-:Y:S04]  /*34a10*/  STL.64 [R1+0x1948], R8 ;  /* 0x0019480801007387 */ /* 0x004fe80000100a00 */
[----:B------:R-:W2:Y:S04]  /*34a20*/  LDL.LU R4, [R1+0x2e0] ;  /* 0x0002e00001047983 */ /* 0x000ea80000300800 */
[----:B------:R-:W2:Y:S04]  /*34a30*/  LDL.LU R5, [R1+0x2e4] ;  /* 0x0002e40001057983 */ /* 0x000ea80000300800 */
[----:B------:R-:W3:Y:S04]  /*34a40*/  LDL.LU R6, [R1+0x2e8] ;  /* 0x0002e80001067983 */ /* 0x000ee80000300800 */
[----:B------:R-:W3:Y:S04]  /*34a50*/  LDL.LU R7, [R1+0x2ec] ;  /* 0x0002ec0001077983 */ /* 0x000ee80000300800 */
[----:B------:R-:W4:Y:S04]  /*34a60*/  LDL.LU R19, [R1+0x14e0] ;  /* 0x0014e00001137983 */ /* 0x000f280000300800 */
[----:B------:R-:W4:Y:S04]  /*34a70*/  LDL.LU R22, [R1+0x14dc] ;  /* 0x0014dc0001167983 */ /* 0x000f280000300800 */
[----:B------:R-:W5:Y:S04]  /*34a80*/  LDL.LU R20, [R1+0x14e8] ;  /* 0x0014e80001147983 */ /* 0x000f680000300800 */
[----:B------:R-:W5:Y:S01]  /*34a90*/  LDL.LU R23, [R1+0x14e4] ;  /* 0x0014e40001177983 */ /* 0x000f620000300800 */
[----:B------:R-:W-:-:S03]  /*34aa0*/  F2FP.F16.E4M3.UNPACK_B R17, R28 ;  /* 0x0000001cff11723e */ /* 0x000fc600020006ff */
[----:B------:R-:W4:Y:S04]  /*34ab0*/  LDL.LU R21, [R1+0x14f0] ;  /* 0x0014f00001157983 */ /* 0x000f280000300800 */
[----:B------:R-:W4:Y:S04]  /*34ac0*/  LDL.LU R28, [R1+0x14ec] ;  /* 0x0014ec00011c7983 */ /* 0x000f280000300800 */
[----:B---3--:R-:W-:Y:S04]  /*34ad0*/  STL.64 [R1+0x1960], R6 ;  /* 0x0019600601007387 */ /* 0x008fe80000100a00 */
[----:B--2---:R0:W-:Y:S04]  /*34ae0*/  STL.64 [R1+0x1958], R4 ;  /* 0x0019580401007387 */ /* 0x0041e80000100a00 */
[----:B0-----:R-:W2:Y:S04]  /*34af0*/  LDL.LU R4, [R1+0x300] ;  /* 0x0003000001047983 */ /* 0x001ea80000300800 */
[----:B------:R-:W2:Y:S04]  /*34b00*/  LDL.LU R5, [R1+0x304] ;  /* 0x0003040001057983 */ /* 0x000ea80000300800 */
[----:B------:R-:W3:Y:S04]  /*34b10*/  LDL.LU R6, [R1+0x308] ;  /* 0x0003080001067983 */ /* 0x000ee80000300800 */
[----:B------:R-:W3:Y:S01]  /*34b20*/  LDL.LU R7, [R1+0x30c] ;  /* 0x00030c0001077983 */ /* 0x000ee20000300800 */
[----:B------:R-:W-:-:S03]  /*34b30*/  F2FP.F16.E4M3.UNPACK_B R16, R29 ;  /* 0x0000001dff10723e */ /* 0x000fc600020006ff */
[----:B---3--:R-:W-:Y:S04]  /*34b40*/  STL.64 [R1+0x1970], R6 ;  /* 0x0019700601007387 */ /* 0x008fe80000100a00 */
        /* <DEDUP_REMOVED lines=20> */
[----:B----4-:R-:W-:-:S02]  /*34c90*/  IMAD R22, R22, 0x100, R19 ;  /* 0x0000010016167824 */ /* 0x010fc400078e0213 */
[----:B-----5:R-:W-:Y:S02]  /*34ca0*/  IMAD R23, R23, 0x100, R20 ;  /* 0x0000010017177824 */ /* 0x020fe400078e0214 */
[----:B------:R-:W-:Y:S01]  /*34cb0*/  IMAD R28, R28, 0x100, R21 ;  /* 0x000001001c1c7824 */ /* 0x000fe200078e0215 */
[----:B------:R-:W-:Y:S01]  /*34cc0*/  HMMA.16816.F32 R12, R12, R16, R4 ;  /* 0x000000100c0c723c */ /* 0x000fe20000001804 */
[----:B--2---:R-:W-:Y:S04]  /*34cd0*/  STL.64 [R1+0x1910], R26 ;  /* 0x0019101a01007387 */ /* 0x004fe80000100a00 */
[----:B------:R0:W-:Y:S04]  /*34ce0*/  STL.64 [R1+0x1908], R24 ;  /* 0x0019081801007387 */ /* 0x0001e80000100a00 */
[----:B0-----:R-:W2:Y:S04]  /*34cf0*/  LDL.LU R24, [R1+0x120] ;  /* 0x0001200001187983 */ /* 0x001ea80000300800 */
[----:B------:R-:W2:Y:S04]  /*34d00*/  LDL.LU R25, [R1+0x124] ;  /* 0x0001240001197983 */ /* 0x000ea80000300800 */
[----:B------:R-:W2:Y:S04]  /*34d10*/  LDL.LU R26, [R1+0x128] ;  /* 0x00012800011a7983 */ /* 0x000ea80000300800 */
[----:B------:R-:W2:Y:S04]  /*34d20*/  LDL.LU R27, [R1+0x12c] ;  /* 0x00012c00011b7983 */ /* 0x000ea80000300800 */
[----:B------:R-:W3:Y:S04]  /*34d30*/  LDL.LU R19, [R1+0x1980] ;  /* 0x0019800001137983 */ /* 0x000ee80000300800 */
[----:B------:R-:W4:Y:S04]  /*34d40*/  LDL.LU R20, [R1+0x197c] ;  /* 0x00197c0001147983 */ /* 0x000f280000300800 */
[----:B------:R-:W4:Y:S04]  /*34d50*/  LDL.LU R21, [R1+0x1978] ;  /* 0x0019780001157983 */ /* 0x000f280000300800 */
[----:B------:R-:W4:Y:S04]  /*34d60*/  LDL.LU.64 R6, [R1+0x1970] ;  /* 0x0019700001067983 */ /* 0x000f280000300a00 */
[----:B------:R-:W4:Y:S04]  /*34d70*/  LDL.LU.64 R4, [R1+0x1968] ;  /* 0x0019680001047983 */ /* 0x000f280000300a00 */
[----:B------:R0:W-:Y:S04]  /*34d80*/  STL.64 [R1+0x100], R12 ;  /* 0x0001000c01007387 */ /* 0x0001e80000100a00 */
[----:B------:R1:W-:Y:S01]  /*34d90*/  STL.64 [R1+0x108], R14 ;  /* 0x0001080e01007387 */ /* 0x0003e20000100a00 */
[----:B0-----:R-:W-:-:S02]  /*34da0*/  F2FP.F16.E4M3.UNPACK_B R12, R0 ;  /* 0x00000000ff0c723e */ /* 0x001fc400020006ff */
[----:B------:R-:W-:Y:S02]  /*34db0*/  F2FP.F16.E4M3.UNPACK_B R13, R22 ;  /* 0x00000016ff0d723e */ /* 0x000fe400020006ff */
[----:B-1----:R-:W-:Y:S02]  /*34dc0*/  F2FP.F16.E4M3.UNPACK_B R14, R23 ;  /* 0x00000017ff0e723e */ /* 0x002fe400020006ff */
[----:B------:R-:W-:Y:S01]  /*34dd0*/  F2FP.F16.E4M3.UNPACK_B R15, R28 ;  /* 0x0000001cff0f723e */ /* 0x000fe200020006ff */
[----:B------:R-:W5:Y:S04]  /*34de0*/  LDL.LU R0, [R1+0x14f4] ;  /* 0x0014f40001007983 */ /* 0x000f680000300800 */
[----:B------:R-:W2:Y:S04]  /*34df0*/  LDL.LU R22, [R1+0x14fc] ;  /* 0x0014fc0001167983 */ /* 0x000ea80000300800 */
[----:B------:R-:W2:Y:S04]  /*34e00*/  LDL.LU R23, [R1+0x1504] ;  /* 0x0015040001177983 */ /* 0x000ea80000300800 */
[----:B------:R-:W2:Y:S01]  /*34e10*/  LDL.LU R28, [R1+0x1510] ;  /* 0x00151000011c7983 */ /* 0x000ea20000300800 */
[----:B----4-:R-:W-:-:S15]  /*34e20*/  HMMA.16816.F32 R4, R12, R20, R4 ;  /* 0x000000140c04723c */ /* 0x010fde0000001804 */
[----:B------:R-:W-:-:S04]  /*34e30*/  NOP ;  /* 0x0000000000007918 */ /* 0x000fc80000000000 */
[----:B------:R-:W-:Y:S04]  /*34e40*/  STL.64 [R1+0x170], R4 ;  /* 0x0001700401007387 */ /* 0x000fe80000100a00 */
[----:B------:R0:W-:Y:S04]  /*34e50*/  STL.64 [R1+0x178], R6 ;  /* 0x0001780601007387 */ /* 0x0001e80000100a00 */
[----:B0-----:R-:W4:Y:S04]  /*34e60*/  LDL.LU.64 R6, [R1+0x1960] ;  /* 0x0019600001067983 */ /* 0x001f280000300a00 */
[----:B------:R-:W4:Y:S01]  /*34e70*/  LDL.LU.64 R4, [R1+0x1958] ;  /* 0x0019580001047983 */ /* 0x000f220000300a00 */
[----:B---3--:R-:W-:-:S15]  /*34e80*/  HMMA.16816.F32 R8, R12, R18, R8 ;  /* 0x000000120c08723c */ /* 0x008fde0000001808 */
[----:B------:R-:W-:-:S04]  /*34e90*/  NOP ;  /* 0x0000000000007918 */ /* 0x000fc80000000000 */
[----:B------:R-:W-:Y:S04]  /*34ea0*/  STL.64 [R1+0x160], R8 ;  /* 0x0001600801007387 */ /* 0x000fe80000100a00 */
[----:B------:R0:W-:Y:S04]  /*34eb0*/  STL.64 [R1+0x168], R10 ;  /* 0x0001680a01007387 */ /* 0x0001e80000100a00 */
[----:B0-----:R-:W3:Y:S04]  /*34ec0*/  LDL.LU.64 R10, [R1+0x1950] ;  /* 0x00195000010a7983 */ /* 0x001ee80000300a00 */
[----:B------:R-:W3:Y:S01]  /*34ed0*/  LDL.LU.64 R8, [R1+0x1948] ;  /* 0x0019480001087983 */ /* 0x000ee20000300a00 */
[----:B----4-:R-:W-:-:S15]  /*34ee0*/  HMMA.16816.F32 R4, R12, R2, R4 ;  /* 0x000000020c04723c */ /* 0x010fde0000001804 */
[----:B------:R-:W-:-:S04]  /*34ef0*/  NOP ;  /* 0x0000000000007918 */ /* 0x000fc80000000000 */
[----:B------:R-:W-:Y:S04]  /*34f00*/  STL.64 [R1+0x150], R4 ;  /* 0x0001500401007387 */ /* 0x000fe80000100a00 */
[----:B------:R0:W-:Y:S04]  /*34f10*/  STL.64 [R1+0x158], R6 ;  /* 0x0001580601007387 */ /* 0x0001e80000100a00 */
        /* <DEDUP_REMOVED lines=31> */
[----:B------:R-:W2:Y:S04]  /*35110*/  LDL.LU.64 R24, [R1+0x18f8] ;  /* 0x0018f80001187983 */ /* 0x000ea80000300a00 */
[----:B------:R0:W-:Y:S04]  /*35120*/  STL.64 [R1+0x18c0], R10 ;  /* 0x0018c00a01007387 */ /* 0x0001e80000100a00 */
[----:B0-----:R-:W3:Y:S04]  /*35130*/  LDL.LU R10, [R1+0x1500] ;  /* 0x00150000010a7983 */ /* 0x001ee80000300800 */
[----:B------:R-:W2:Y:S04]  /*35140*/  LDL.LU R11, [R1+0x1508] ;  /* 0x00150800010b7983 */ /* 0x000ea80000300800 */
[----:B------:R0:W-:Y:S04]  /*35150*/  STL.64 [R1+0x18b8], R8 ;  /* 0x0018b80801007387 */ /* 0x0001e80000100a00 */
[----:B0-----:R-:W5:Y:S01]  /*35160*/  LDL.LU R9, [R1+0x14f8] ;  /* 0x0014f80001097983 */ /* 0x001f620000300800 */
[----:B----4-:R-:W-:Y:S01]  /*35170*/  HMMA.16816.F32 R4, R12, R16, R4 ;  /* 0x000000100c04723c */ /* 0x010fe20000001804 */
[----:B------:R-:W-:-:S02]  /*35180*/  IMAD R28, R29, 0x100, R28 ;  /* 0x000001001d1c7824 */ /* 0x000fc400078e021c */
[----:B------:R-:W-:Y:S03]  /*35190*/  STL [R1+0x1890], R16 ;  /* 0x0018901001007387 */ /* 0x000fe60000100800 */
[----:B------:R-:W-:Y:S01]  /*351a0*/  F2FP.F16.E4M3.UNPACK_B R15, R28 ;  /* 0x0000001cff0f723e */ /* 0x000fe200020006ff */
[----:B------:R-:W-:-:S12]  /*351b0*/  STL [R1+0x188c], R17 ;  /* 0x00188c1101007387 */ /* 0x000fd80000100800 */
[----:B------:R-:W-:Y:S04]  /*351c0*/  STL.64 [R1+0x80], R4 ;  /* 0x0000800401007387 */ /* 0x000fe80000100a00 */
[----:B------:R0:W-:Y:S04]  /*351d0*/  STL.64 [R1+0x88], R6 ;  /* 0x0000880601007387 */ /* 0x0001e80000100a00 */
[----:B------:R-:W-:Y:S01]  /*351e0*/  STL [R1+0x1894], R21 ;  /* 0x0018941501007387 */ /* 0x000fe20000100800 */
[----:B---3--:R-:W-:Y:S02]  /*351f0*/  IMAD R22, R22, 0x100, R10 ;  /* 0x0000010016167824 */ /* 0x008fe400078e020a */
[----:B--2---:R-:W-:-:S03]  /*35200*/  IMAD R23, R23, 0x100, R11 ;  /* 0x0000010017177824 */ /* 0x004fc600078e020b */
[----:B------:R-:W-:Y:S02]  /*35210*/  F2FP.F16.E4M3.UNPACK_B R13, R22 ;  /* 0x00000016ff0d723e */ /* 0x000fe400020006ff */
[----:B------:R-:W-:Y:S01]  /*35220*/  F2FP.F16.E4M3.UNPACK_B R14, R23 ;  /* 0x00000017ff0e723e */ /* 0x000fe200020006ff */
[----:B-----5:R-:W-:-:S05]  /*35230*/  IMAD R0, R0, 0x100, R9 ;  /* 0x0000010000007824 */ /* 0x020fca00078e0209 */
[----:B------:R-:W-:-:S07]  /*35240*/  F2FP.F16.E4M3.UNPACK_B R12, R0 ;  /* 0x00000000ff0c723e */ /* 0x000fce00020006ff */
[----:B0-----:R-:W-:Y:S01]  /*35250*/  HMMA.16816.F32 R4, R12, R20, R24 ;  /* 0x000000140c04723c */ /* 0x001fe20000001818 */
[----:B------:R-:W2:-:S15]  /*35260*/  LDL.LU R24, [R1+0x1f0] ;  /* 0x0001f00001187983 */ /* 0x000e9e0000300800 */
[----:B------:R-:W-:-:S03]  /*35270*/  NOP ;  /* 0x0000000000007918 */ /* 0x000fc60000000000 */
        /* <DEDUP_REMOVED lines=121> */
[----:B------:R-:W-:-:S03]  /*35a10*/  IMAD R28, R28, 0x100, R29 ;  /* 0x000001001c1c7824 */ /* 0x000fc600078e021d */
[----:B------:R-:W4:Y:S01]  /*35a20*/  LDL.LU R29, [R1+0x1888] ;  /* 0x00188800011d7983 */ /* 0x000f220000300800 */
[----:B---3--:R-:W-:Y:S03]  /*35a30*/  HMMA.16816.F32 R12, R12, R16, R24 ;  /* 0x000000100c0c723c */ /* 0x008fe60000001818 */
[----:B------:R-:W2:Y:S04]  /*35a40*/  LDL.LU.64 R26, [R1+0x1880] ;  /* 0x00188000011a7983 */ /* 0x000ea80000300a00 */
[----:B------:R-:W2:-:S12]  /*35a50*/  LDL.LU.64 R24, [R1+0x1878] ;  /* 0x0018780001187983 */ /* 0x000e980000300a00 */
[----:B------:R0:W-:Y:S04]  /*35a60*/  STL.64 [R1+0x70], R12 ;  /* 0x0000700c01007387 */ /* 0x0001e80000100a00 */
[----:B------:R1:W-:Y:S01]  /*35a70*/  STL.64 [R1+0x78], R14 ;  /* 0x0000780e01007387 */ /* 0x0003e20000100a00 */
[----:B0-----:R-:W-:Y:S02]  /*35a80*/  F2FP.F16.E4M3.UNPACK_B R12, R0 ;  /* 0x00000000ff0c723e */ /* 0x001fe400020006ff */
[----:B------:R-:W-:Y:S02]  /*35a90*/  F2FP.F16.E4M3.UNPACK_B R13, R22 ;  /* 0x00000016ff0d723e */ /* 0x000fe400020006ff */
[----:B-1----:R-:W-:Y:S02]  /*35aa0*/  F2FP.F16.E4M3.UNPACK_B R14, R23 ;  /* 0x00000017ff0e723e */ /* 0x002fe400020006ff */
[----:B------:R-:W-:Y:S01]  /*35ab0*/  F2FP.F16.E4M3.UNPACK_B R15, R28 ;  /* 0x0000001cff0f723e */ /* 0x000fe200020006ff */
[----:B------:R-:W3:Y:S04]  /*35ac0*/  LDL.LU R0, [R1+0x1534] ;  /* 0x0015340001007983 */ /* 0x000ee80000300800 */
[----:B------:R-:W5:Y:S04]  /*35ad0*/  LDL.LU R22, [R1+0x1548] ;  /* 0x0015480001167983 */ /* 0x000f680000300800 */
[----:B------:R-:W5:Y:S04]  /*35ae0*/  LDL.LU R23, [R1+0x154c] ;  /* 0x00154c0001177983 */ /* 0x000f680000300800 */
        /* <DEDUP_REMOVED lines=30> */
[----:B------:R0:W-:Y:S04]  /*35cd0*/  STL.64 [R1+0x20], R4 ;  /* 0x0000200401007387 */ /* 0x0001e80000100a00 */
[----:B------:R1:W-:Y:S04]  /*35ce0*/  STL.64 [R1+0x28], R6 ;  /* 0x0000280601007387 */ /* 0x0003e80000100a00 */
[----:B0-----:R-:W3:Y:S04]  /*35cf0*/  LDL.LU R4, [R1] ;  /* 0x0000000001047983 */ /* 0x001ee80000300800 */
[----:B------:R-:W3:Y:S04]  /*35d00*/  LDL.LU R5, [R1+0x4] ;  /* 0x0000040001057983 */ /* 0x000ee80000300800 */
[----:B-1----:R-:W3:Y:S01]  /*35d10*/  LDL.LU R6, [R1+0x8] ;  /* 0x0000080001067983 */ /* 0x002ee20000300800 */
[----:B--2---:R-:W-:-:S15]  /*35d20*/  HMMA.16816.F32 R24, R12, R8, R24 ;  /* 0x000000080c18723c */ /* 0x004fde0000001818 */
[----:B------:R-:W-:-:S04]  /*35d30*/  NOP ;  /* 0x0000000000007918 */ /* 0x000fc80000000000 */
[----:B------:R-:W-:Y:S04]  /*35d40*/  STL.64 [R1+0x10], R24 ;  /* 0x0000101801007387 */ /* 0x000fe80000100a00 */
[----:B------:R0:W-:Y:S04]  /*35d50*/  STL [R1+0x18], R26 ;  /* 0x0000181a01007387 */ /* 0x0001e80000100800 */
[----:B0-----:R-:W2:Y:S04]  /*35d60*/  LDL.LU R26, [R1+0x1820] ;  /* 0x00182000011a7983 */ /* 0x001ea80000300800 */
[----:B------:R-:W2:Y:S01]  /*35d70*/  LDL.LU.64 R24, [R1+0x1818] ;  /* 0x0018180001187983 */ /* 0x000ea20000300a00 */
[----:B----4-:R-:W-:-:S07]  /*35d80*/  IMAD.MOV.U32 R7, RZ, RZ, R29 ;  /* 0x000000ffff077224 */ /* 0x010fce00078e001d */
[----:B---3--:R-:W-:Y:S01]  /*35d90*/  HMMA.16816.F32 R8, R12, R10, R4 ;  /* 0x0000000a0c08723c */ /* 0x008fe20000001804 */
[----:B------:R-:W-:Y:S02]  /*35da0*/  IMAD.MOV.U32 R29, RZ, RZ, R27 ;  /* 0x000000ffff1d7224 */ /* 0x000fe400078e001b */
[----:B------:R-:W-:-:S03]  /*35db0*/  IMAD R0, R0, 0x100, R20 ;  /* 0x0000010000007824 */ /* 0x000fc600078e0214 */
[----:B------:R0:W-:Y:S04]  /*35dc0*/  STL [R1+0x16a0], R29 ;  /* 0x0016a01d01007387 */ /* 0x0001e80000100800 */
[----:B------:R-:W3:Y:S04]  /*35dd0*/  LDL.LU R27, [R1+0x1550] ;  /* 0x00155000011b7983 */ /* 0x000ee80000300800 */
[----:B------:R-:W3:Y:S01]  /*35de0*/  LDL.LU R4, [R1+0x1544] ;  /* 0x0015440001047983 */ /* 0x000ee20000300800 */
[----:B------:R-:W-:-:S04]  /*35df0*/  IMAD R2, R28, 0x100, R21 ;  /* 0x000001001c027824 */ /* 0x000fc800078e0215 */
[----:B------:R2:W-:Y:S04]  /*35e00*/  STL.64 [R1], R8 ;  /* 0x0000000801007387 */ /* 0x0005e80000100a00 */
[----:B------:R1:W-:Y:S04]  /*35e10*/  STL.64 [R1+0x8], R10 ;  /* 0x0000080a01007387 */ /* 0x0003e80000100a00 */
[----:B------:R-:W4:Y:S04]  /*35e20*/  LDL.LU R20, [R1+0x388] ;  /* 0x0003880001147983 */ /* 0x000f280000300800 */
[----:B------:R-:W3:Y:S04]  /*35e30*/  LDL.LU R21, [R1+0x38c] ;  /* 0x00038c0001157983 */ /* 0x000ee80000300800 */
[----:B------:R-:W3:Y:S04]  /*35e40*/  LDL.LU R19, [R1+0x37c] ;  /* 0x00037c0001137983 */ /* 0x000ee80000300800 */
[----:B0-----:R-:W3:Y:S04]  /*35e50*/  LDL.LU R29, [R1+0x368] ;  /* 0x00036800011d7983 */ /* 0x001ee80000300800 */
[----:B------:R-:W3:Y:S04]  /*35e60*/  LDL.LU R5, [R1+0x35c] ;  /* 0x00035c0001057983 */ /* 0x000ee80000300800 */
[----:B------:R-:W3:Y:S01]  /*35e70*/  LDL.LU R28, [R1+0x348] ;  /* 0x00034800011c7983 */ /* 0x000ee20000300800 */
[----:B--2---:R-:W-:-:S02]  /*35e80*/  IMAD.MOV.U32 R8, RZ, RZ, R24 ;  /* 0x000000ffff087224 */ /* 0x004fc400078e0018 */
[----:B------:R-:W-:Y:S01]  /*35e90*/  IMAD.MOV.U32 R9, RZ, RZ, R25 ;  /* 0x000000ffff097224 */ /* 0x000fe200078e0019 */
[----:B------:R-:W2:Y:S04]  /*35ea0*/  LDL.LU R24, [R1+0x1810] ;  /* 0x0018100001187983 */ /* 0x000ea80000300800 */
[----:B------:R-:W2:Y:S01]  /*35eb0*/  LDL.LU R25, [R1+0x180c] ;  /* 0x00180c0001197983 */ /* 0x000ea20000300800 */
[----:B-1----:R-:W-:-:S03]  /*35ec0*/  IMAD.MOV.U32 R10, RZ, RZ, R26 ;  /* 0x000000ffff0a7224 */ /* 0x002fc600078e001a */
[----:B------:R-:W2:Y:S04]  /*35ed0*/  LDL.LU R26, [R1+0x1808] ;  /* 0x00180800011a7983 */ /* 0x000ea80000300800 */
[----:B------:R-:W2:Y:S04]  /*35ee0*/  LDL.LU R11, [R1+0x1bc] ;  /* 0x0001bc00010b7983 */ /* 0x000ea80000300800 */
[----:B------:R-:W3:Y:S04]  /*35ef0*/  LDL.LU R18, [R1+0x378] ;  /* 0x0003780001127983 */ /* 0x000ee80000300800 */
[----:B--2---:R-:W-:Y:S04]  /*35f00*/  STL.64 [R1+0x17e0], R10 ;  /* 0x0017e00a01007387 */ /* 0x004fe80000100a00 */
[----:B------:R0:W-:Y:S04]  /*35f10*/  STL.64 [R1+0x17d8], R8 ;  /* 0x0017d80801007387 */ /* 0x0001e80000100a00 */
[----:B0-----:R-:W2:Y:S01]  /*35f20*/  LDL.LU R8, [R1+0x1d0] ;  /* 0x0001d00001087983 */ /* 0x001ea20000300800 */
[----:B------:R-:W-:-:S02]  /*35f30*/  IMAD.MOV.U32 R10, RZ, RZ, R25 ;  /* 0x000000ffff0a7224 */ /* 0x000fc400078e0019 */
[----:B------:R-:W-:Y:S02]  /*35f40*/  IMAD.MOV.U32 R11, RZ, RZ, R26 ;  /* 0x000000ffff0b7224 */ /* 0x000fe400078e001a */
[----:B------:R-:W-:Y:S02]  /*35f50*/  IMAD.MOV.U32 R9, RZ, RZ, R24 ;  /* 0x000000ffff097224 */ /* 0x000fe400078e0018 */
[----:B------:R-:W4:Y:S04]  /*35f60*/  LDL.LU R24, [R1+0x1804] ;  /* 0x0018040001187983 */ /* 0x000f280000300800 */
[----:B------:R-:W4:Y:S04]  /*35f70*/  LDL.LU R25, [R1+0x1800] ;  /* 0x0018000001197983 */ /* 0x000f280000300800 */
[----:B------:R-:W4:Y:S04]  /*35f80*/  LDL.LU R26, [R1+0x17fc] ;  /* 0x0017fc00011a7983 */ /* 0x000f280000300800 */
[----:B------:R-:W-:Y:S01]  /*35f90*/  STL.64 [R1+0x17f0], R10 ;  /* 0x0017f00a01007387 */ /* 0x000fe20000100a00 */
[----:B-----5:R-:W-:-:S02]  /*35fa0*/  IMAD R3, R22, 0x100, R23 ;  /* 0x0000010016037824 */ /* 0x020fc400078e0217 */
[----:B---3--:R-:W-:Y:S01]  /*35fb0*/  IMAD R4, R4, 0x100, R27 ;  /* 0x0000010004047824 */ /* 0x008fe200078e021b */
[----:B--2---:R0:W-:Y:S04]  /*35fc0*/  STL.64 [R1+0x17e8], R8 ;  /* 0x0017e80801007387 */ /* 0x0041e80000100a00 */
[----:B0-----:R-:W2:Y:S04]  /*35fd0*/  LDL.LU R8, [R1+0x1e0] ;  /* 0x0001e00001087983 */ /* 0x001ea80000300800 */
[----:B------:R-:W2:Y:S04]  /*35fe0*/  LDL.LU R9, [R1+0x1e4] ;  /* 0x0001e40001097983 */ /* 0x000ea80000300800 */
[----:B------:R-:W2:Y:S04]  /*35ff0*/  LDL.LU R10, [R1+0x1e8] ;  /* 0x0001e800010a7983 */ /* 0x000ea80000300800 */
[----:B------:R-:W2:Y:S04]  /*36000*/  LDL.LU R11, [R1+0x1ec] ;  /* 0x0001ec00010b7983 */ /* 0x000ea80000300800 */
[----:B------:R-:W3:Y:S04]  /*36010*/  LDL.LU R6, [R1+0x36c] ;  /* 0x00036c0001067983 */ /* 0x000ee80000300800 */
[----:B------:R-:W5:Y:S04]  /*36020*/  LDL.LU R7, [R1+0x358] ;  /* 0x0003580001077983 */ /* 0x000f680000300800 */
[----:B------:R-:W2:Y:S04]  /*36030*/  LDL.LU R23, [R1+0x34c] ;  /* 0x00034c0001177983 */ /* 0x000ea80000300800 */
[----:B------:R-:W2:Y:S04]  /*36040*/  LDL.LU R22, [R1+0x328] ;  /* 0x0003280001167983 */ /* 0x000ea80000300800 */
[----:B------:R-:W2:Y:S01]  /*36050*/  LDL.LU R27, [R1+0x17f8] ;  /* 0x0017f800011b7983 */ /* 0x000ea20000300800 */
[----:B----4-:R-:W-:-:S02]  /*36060*/  F2FP.F16.E4M3.UNPACK_B R20, R20.H1 ;  /* 0x00000014ff14723e */ /* 0x010fc400030006ff */
[----:B------:R-:W-:Y:S01]  /*36070*/  F2FP.F16.E4M3.UNPACK_B R21, R21.H1 ;  /* 0x00000015ff15723e */ /* 0x000fe200030006ff */
[----:B--2---:R-:W-:Y:S01]  /*36080*/  HMMA.16816.F32 R24, R12, R16, R24 ;  /* 0x000000100c18723c */ /* 0x004fe20000001818 */
[----:B------:R-:W-:Y:S02]  /*36090*/  F2FP.F16.E4M3.UNPACK_B R12, R0 ;  /* 0x00000000ff0c723e */ /* 0x000fe400020006ff */
[----:B------:R-:W-:Y:S02]  /*360a0*/  F2FP.F16.E4M3.UNPACK_B R13, R2 ;  /* 0x00000002ff0d723e */ /* 0x000fe400020006ff */
[----:B------:R-:W-:Y:S02]  /*360b0*/  F2FP.F16.E4M3.UNPACK_B R14, R3 ;  /* 0x00000003ff0e723e */ /* 0x000fe400020006ff */
[----:B------:R-:W-:-:S07]  /*360c0*/  F2FP.F16.E4M3.UNPACK_B R15, R4 ;  /* 0x00000004ff0f723e */ /* 0x000fce00020006ff */
[----:B------:R-:W-:Y:S05]  /*360d0*/  HMMA.16816.F32 R8, R12, R20, R8 ;  /* 0x000000140c08723c */ /* 0x000fea0000001808 */
        /* <DEDUP_REMOVED lines=8> */
[----:B0-----:R-:W4:Y:S04]  /*36160*/  LDL.LU.64 R10, [R1+0x17f0] ;  /* 0x0017f000010a7983 */ /* 0x001f280000300a00 */
[----:B------:R-:W4:Y:S01]  /*36170*/  LDL.LU.64 R8, [R1+0x17e8] ;  /* 0x0017e80001087983 */ /* 0x000f220000300a00 */
[----:B------:R-:W-:-:S02]  /*36180*/  F2FP.F16.E4M3.UNPACK_B R18, R18.H1 ;  /* 0x00000012ff12723e */ /* 0x000fc400030006ff */
[----:B------:R-:W-:Y:S01]  /*36190*/  F2FP.F16.E4M3.UNPACK_B R19, R19.H1 ;  /* 0x00000013ff13723e */ /* 0x000fe200030006ff */
[----:B------:R-:W-:Y:S04]  /*361a0*/  STL [R1+0x17ac], R20 ;  /* 0x0017ac1401007387 */ /* 0x000fe80000100800 */
[----:B------:R-:W-:Y:S02]  /*361b0*/  STL [R1+0x17a8], R21 ;  /* 0x0017a81501007387 */ /* 0x000fe40000100800 */
[----:B----4-:R-:W-:-:S15]  /*361c0*/  HMMA.16816.F32 R8, R12, R18, R8 ;  /* 0x000000120c08723c */ /* 0x010fde0000001808 */
[----:B------:R-:W-:-:S04]  /*361d0*/  NOP ;  /* 0x0000000000007918 */ /* 0x000fc80000000000 */
[----:B------:R-:W-:Y:S04]  /*361e0*/  STL.64 [R1+0x420], R8 ;  /* 0x0004200801007387 */ /* 0x000fe80000100a00 */
[----:B------:R0:W-:Y:S04]  /*361f0*/  STL.64 [R1+0x428], R10 ;  /* 0x0004280a01007387 */ /* 0x0001e80000100a00 */
[----:B0-----:R-:W4:Y:S04]  /*36200*/  LDL.LU.64 R10, [R1+0x17e0] ;  /* 0x0017e000010a7983 */ /* 0x001f280000300a00 */
[----:B------:R-:W4:Y:S04]  /*36210*/  LDL.LU.64 R8, [R1+0x17d8] ;  /* 0x0017d80001087983 */ /* 0x000f280000300a00 */
[----:B------:R0:W-:Y:S04]  /*36220*/  STL [R1+0x17b4], R18 ;  /* 0x0017b41201007387 */ /* 0x0001e80000100800 */
[----:B------:R1:W-:Y:S04]  /*36230*/  STL [R1+0x17b0], R19 ;  /* 0x0017b01301007387 */ /* 0x0003e80000100800 */
[----:B------:R-:W2:Y:S04]  /*36240*/  LDL.LU R16, [R1+0x1c0] ;  /* 0x0001c00001107983 */ /* 0x000ea80000300800 */
[----:B------:R-:W2:Y:S04]  /*36250*/  LDL.LU R17, [R1+0x1c4] ;  /* 0x0001c40001117983 */ /* 0x000ea80000300800 */
[----:B0-----:R-:W2:Y:S04]  /*36260*/  LDL.LU R18, [R1+0x1c8] ;  /* 0x0001c80001127983 */ /* 0x001ea80000300800 */
[----:B-1----:R-:W2:Y:S01]  /*36270*/  LDL.LU R19, [R1+0x1cc] ;  /* 0x0001cc0001137983 */ /* 0x002ea20000300800 */
[----:B------:R-:W-:-:S02]  /*36280*/  F2FP.F16.E4M3.UNPACK_B R2, R29.H1 ;  /* 0x0000001dff02723e */ /* 0x000fc400030006ff */
[----:B---3--:R-:W-:Y:S02]  /*36290*/  F2FP.F16.E4M3.UNPACK_B R3, R6.H1 ;  /* 0x00000006ff03723e */ /* 0x008fe400030006ff */
[----:B-----5:R-:W-:Y:S02]  /*362a0*/  F2FP.F16.E4M3.UNPACK_B R4, R7.H1 ;  /* 0x00000007ff04723e */ /* 0x020fe400030006ff */
[----:B------:R-:W-:Y:S02]  /*362b0*/  F2FP.F16.E4M3.UNPACK_B R5, R5.H1 ;  /* 0x00000005ff05723e */ /* 0x000fe400030006ff */
[----:B------:R-:W-:Y:S02]  /*362c0*/  F2FP.F16.E4M3.UNPACK_B R6, R28.H1 ;  /* 0x0000001cff06723e */ /* 0x000fe400030006ff */
[----:B------:R-:W-:Y:S01]  /*362d0*/  F2FP.F16.E4M3.UNPACK_B R7, R23.H1 ;  /* 0x00000017ff07723e */ /* 0x000fe200030006ff */
[----:B--2---:R-:W-:-:S15]  /*362e0*/  HMMA.16816.F32 R16, R12, R2, R16 ;  /* 0x000000020c10723c */ /* 0x004fde0000001810 */
[----:B------:R-:W-:-:S04]  /*362f0*/  NOP ;  /* 0x0000000000007918 */ /* 0x000fc80000000000 */
[----:B------:R-:W-:Y:S04]  /*36300*/  STL.64 [R1+0x410], R16 ;  /* 0x0004101001007387 */ /* 0x000fe80000100a00 */
[----:B------:R4:W-:Y:S02]  /*36310*/  STL.64 [R1+0x418], R18 ;  /* 0x0004181201007387 */ /* 0x0009e40000100a00 */
[----:B----4-:R-:W-:-:S15]  /*36320*/  HMMA.16816.F32 R16, R12, R4, R8 ;  /* 0x000000040c10723c */ /* 0x010fde0000001808 */
[----:B------:R-:W-:-:S04]  /*36330*/  NOP ;  /* 0x0000000000007918 */ /* 0x000fc80000000000 */
[----:B------:R-:W-:Y:S04]  /*36340*/  STL.64 [R1+0x400], R16 ;  /* 0x0004001001007387 */ /* 0x000fe80000100a00 */
[----:B------:R0:W-:Y:S02]  /*36350*/  STL.64 [R1+0x408], R18 ;  /* 0x0004081201007387 */ /* 0x0001e40000100a00 */
[----:B0-----:R-:W-:Y:S02]  /*36360*/  HMMA.16816.F32 R16, R12, R6, R24 ;  /* 0x000000060c10723c */ /* 0x001fe40000001818 */
[----:B------:R-:W-:Y:S04]  /*36370*/  STL.64 [R1+0x1770], R6 ;  /* 0x0017700601007387 */ /* 0x000fe80000100a00 */
[----:B------:R-:W-:-:S13]  /*36380*/  STL.64 [R1+0x1768], R4 ;  /* 0x0017680401007387 */ /* 0x000fda0000100a00 */
[----:B------:R-:W-:Y:S04]  /*36390*/  STL.64 [R1+0x3f0], R16 ;  /* 0x0003f01001007387 */ /* 0x000fe80000100a00 */
[----:B------:R-:W-:Y:S04]  /*363a0*/  STL.64 [R1+0x3f8], R18 ;  /* 0x0003f81201007387 */ /* 0x000fe80000100a00 */
[----:B------:R-:W2:Y:S04]  /*363b0*/  LDL.LU R24, [R1+0x1574] ;  /* 0x0015740001187983 */ /* 0x000ea80000300800 */
        /* <DEDUP_REMOVED lines=12> */
[----:B------:R-:W5:Y:S01]  /*36480*/  LDL.LU R7, [R1+0x15c] ;  /* 0x00015c0001077983 */ /* 0x000f620000300800 */
[----:B------:R-:W-:-:S03]  /*36490*/  F2FP.F16.E4M3.UNPACK_B R8, R22.H1 ;  /* 0x00000016ff08723e */ /* 0x000fc600030006ff */
[----:B-----5:R-:W-:Y:S04]  /*364a0*/  STL.64 [R1+0x1780], R6 ;  /* 0x0017800601007387 */ /* 0x020fe80000100a00 */
[----:B----4-:R0:W-:Y:S04]  /*364b0*/  STL.64 [R1+0x1778], R4 ;  /* 0x0017780401007387 */ /* 0x0101e80000100a00 */
[----:B0-----:R-:W4:Y:S04]  /*364c0*/  LDL.LU R4, [R1+0x160] ;  /* 0x0001600001047983 */ /* 0x001f280000300800 */
[----:B------:R-:W4:Y:S04]  /*364d0*/  LDL.LU R5, [R1+0x164] ;  /* 0x0001640001057983 */ /* 0x000f280000300800 */
        /* <DEDUP_REMOVED lines=9> */
[----:B------:R-:W3:Y:S04]  /*36570*/  LDL.LU R21, [R1+0x1570] ;  /* 0x0015700001157983 */ /* 0x000ee80000300800 */
[----:B--2---:R-:W-:Y:S04]  /*36580*/  STL.64 [R1+0x17c0], R22 ;  /* 0x0017c01601007387 */ /* 0x004fe80000100a00 */
[----:B---3--:R0:W-:Y:S04]  /*36590*/  STL.64 [R1+0x17b8], R20 ;  /* 0x0017b81401007387 */ /* 0x0081e80000100a00 */
[----:B0-----:R-:W2:Y:S04]  /*365a0*/  LDL.LU R20, [R1+0x180] ;  /* 0x0001800001147983 */ /* 0x001ea80000300800 */
[----:B------:R-:W2:Y:S04]  /*365b0*/  LDL.LU R21, [R1+0x184] ;  /* 0x0001840001157983 */ /* 0x000ea80000300800 */
[----:B------:R-:W3:Y:S04]  /*365c0*/  LDL.LU R22, [R1+0x188] ;  /* 0x0001880001167983 */ /* 0x000ee80000300800 */
[----:B------:R-:W3:Y:S04]  /*365d0*/  LDL.LU R23, [R1+0x18c] ;  /* 0x00018c0001177983 */ /* 0x000ee80000300800 */
[----:B------:R-:W2:Y:S04]  /*365e0*/  LDL.LU R9, [R1+0x32c] ;  /* 0x00032c0001097983 */ /* 0x000ea80000300800 */
[----:B------:R-:W4:Y:S04]  /*365f0*/  LDL.LU R10, [R1+0x338] ;  /* 0x00033800010a7983 */ /* 0x000f280000300800 */
        /* <DEDUP_REMOVED lines=9> */
[----:B-----5:R-:W-:Y:S04]  /*36690*/  STL.64 [R1+0x1790], R6 ;  /* 0x0017900601007387 */ /* 0x020fe80000100a00 */
[----:B----4-:R0:W-:Y:S04]  /*366a0*/  STL.64 [R1+0x1788], R4 ;  /* 0x0017880401007387 */ /* 0x0101e80000100a00 */
[----:B0-----:R-:W4:Y:S04]  /*366b0*/  LDL.LU R4, [R1+0x170] ;  /* 0x0001700001047983 */ /* 0x001f280000300800 */
        /* <DEDUP_REMOVED lines=8> */
[----:B------:R-:W4:Y:S04]  /*36740*/  LDL.LU R6, [R1+0x108] ;  /* 0x0001080001067983 */ /* 0x000f280000300800 */
[----:B------:R-:W4:Y:S04]  /*36750*/  LDL.LU R7, [R1+0x10c] ;  /* 0x00010c0001077983 */ /* 0x000f280000300800 */
[----:B------:R-:W-:Y:S04]  /*36760*/  STL.64 [R1+0x1750], R26 ;  /* 0x0017501a01007387 */ /* 0x000fe80000100a00 */
[----:B------:R0:W-:Y:S04]  /*36770*/  STL.64 [R1+0x1748], R24 ;  /* 0x0017481801007387 */ /* 0x0001e80000100a00 */
[----:B0-----:R-:W5:Y:S04]  /*36780*/  LDL.LU R24, [R1+0x130] ;  /* 0x0001300001187983 */ /* 0x001f680000300800 */
[----:B------:R-:W5:Y:S04]  /*36790*/  LDL.LU R25, [R1+0x134] ;  /* 0x0001340001197983 */ /* 0x000f680000300800 */
[----:B------:R-:W3:Y:S04]  /*367a0*/  LDL.LU R26, [R1+0x138] ;  /* 0x00013800011a7983 */ /* 0x000ee80000300800 */
[----:B------:R-:W3:Y:S01]  /*367b0*/  LDL.LU R27, [R1+0x13c] ;  /* 0x00013c00011b7983 */ /* 0x000ee20000300800 */
[----:B--2---:R-:W-:Y:S03]  /*367c0*/  HMMA.16816.F32 R20, R12, R8, R20 ;  /* 0x000000080c14723c */ /* 0x004fe60000001814 */
[----:B---3--:R-:W-:Y:S04]  /*367d0*/  STL.64 [R1+0x1760], R26 ;  /* 0x0017601a01007387 */ /* 0x008fe80000100a00 */
[----:B-----5:R0:W-:Y:S04]  /*367e0*/  STL.64 [R1+0x1758], R24 ;  /* 0x0017581801007387 */ /* 0x0201e80000100a00 */
[----:B0-----:R-:W2:Y:S04]  /*367f0*/  LDL.LU R24, [R1+0x140] ;  /* 0x0001400001187983 */ /* 0x001ea80000300800 */
[----:B------:R-:W2:Y:S04]  /*36800*/  LDL.LU R25, [R1+0x144] ;  /* 0x0001440001197983 */ /* 0x000ea80000300800 */
[----:B------:R-:W2:Y:S04]  /*36810*/  LDL.LU R26, [R1+0x148] ;  /* 0x00014800011a7983 */ /* 0x000ea80000300800 */
[----:B------:R-:W2:Y:S04]  /*36820*/  LDL.LU R27, [R1+0x14c] ;  /* 0x00014c00011b7983 */ /* 0x000ea80000300800 */
[----:B------:R-:W3:Y:S04]  /*36830*/  LDL.LU R29, [R1+0x1588] ;  /* 0x00158800011d7983 */ /* 0x000ee80000300800 */
[----:B------:R-:W-:Y:S04]  /*36840*/  STL.64 [R1+0x3e0], R20 ;  /* 0x0003e01401007387 */ /* 0x000fe80000100a00 */
[----:B------:R0:W-:Y:S04]  /*36850*/  STL.64 [R1+0x3e8], R22 ;  /* 0x0003e81601007387 */ /* 0x0001e80000100a00 */
[----:B0-----:R-:W5:Y:S04]  /*36860*/  LDL.LU.64 R22, [R1+0x17d0] ;  /* 0x0017d00001167983 */ /* 0x001f680000300a00 */
[----:B------:R-:W5:Y:S01]  /*36870*/  LDL.LU.64 R20, [R1+0x17c8] ;  /* 0x0017c80001147983 */ /* 0x000f620000300a00 */
[----:B------:R-:W-:-:S02]  /*36880*/  F2FP.F16.E4M3.UNPACK_B R10, R10.H1 ;  /* 0x0000000aff0a723e */ /* 0x000fc400030006ff */
[----:B------:R-:W-:-:S07]  /*36890*/  F2FP.F16.E4M3.UNPACK_B R11, R11.H1 ;  /* 0x0000000bff0b723e */ /* 0x000fce00030006ff */
[----:B-----5:R-:W-:-:S15]  /*368a0*/  HMMA.16816.F32 R20, R12, R10, R20 ;  /* 0x0000000a0c14723c */ /* 0x020fde0000001814 */
[----:B------:R-:W-:-:S04]  /*368b0*/  NOP ;  /* 0x0000000000007918 */ /* 0x000fc80000000000 */
[----:B------:R-:W-:Y:S04]  /*368c0*/  STL.64 [R1+0x3d0], R20 ;  /* 0x0003d01401007387 */ /* 0x000fe80000100a00 */
[----:B------:R0:W-:Y:S04]  /*368d0*/  STL.64 [R1+0x3d8], R22 ;  /* 0x0003d81601007387 */ /* 0x0001e80000100a00 */
[----:B0-----:R-:W5:Y:S04]  /*368e0*/  LDL.LU.64 R22, [R1+0x17c0] ;  /* 0x0017c00001167983 */ /* 0x001f680000300a00 */
[----:B------:R-:W2:Y:S01]  /*368f0*/  LDL.LU.64 R20, [R1+0x17b8] ;  /* 0x0017b80001147983 */ /* 0x000ea20000300a00 */
[----:B------:R-:W-:-:S02]  /*36900*/  F2FP.F16.E4M3.UNPACK_B R16, R16.H1 ;  /* 0x00000010ff10723e */ /* 0x000fc400030006ff */
[----:B------:R-:W-:Y:S01]  /*36910*/  F2FP.F16.E4M3.UNPACK_B R17, R17.H1 ;  /* 0x00000011ff11723e */ /* 0x000fe200030006ff */
[----:B------:R-:W-:Y:S02]  /*36920*/  IMAD R0, R0, 0x100, R18 ;  /* 0x0000010000007824 */ /* 0x000fe400078e0212 */
[----:B------:R-:W3:Y:S04]  /*36930*/  LDL.LU R18, [R1+0x17b4] ;  /* 0x0017b40001127983 */ /* 0x000ee80000300800 */
[----:B----4-:R-:W-:Y:S01]  /*36940*/  HMMA.16816.F32 R12, R12, R16, R4 ;  /* 0x000000100c0c723c */ /* 0x010fe20000001804 */
[----:B-----5:R-:W-:Y:S02]  /*36950*/  IMAD R22, R22, 0x100, R19 ;  /* 0x0000010016167824 */ /* 0x020fe400078e0213 */
[----:B--2---:R-:W-:Y:S01]  /*36960*/  IMAD R23, R23, 0x100, R20 ;  /* 0x0000010017177824 */ /* 0x004fe200078e0214 */
[----:B------:R-:W3:Y:S04]  /*36970*/  LDL.LU R19, [R1+0x17b0] ;  /* 0x0017b00001137983 */ /* 0x000ee80000300800 */
[----:B------:R-:W2:Y:S01]  /*36980*/  LDL.LU R20, [R1+0x17ac] ;  /* 0x0017ac0001147983 */ /* 0x000ea20000300800 */
[----:B------:R-:W-:-:S03]  /*36990*/  IMAD R28, R28, 0x100, R21 ;  /* 0x000001001c1c7824 */ /* 0x000fc600078e0215 */
[----:B------:R-:W2:Y:S04]  /*369a0*/  LDL.LU R21, [R1+0x17a8] ;  /* 0x0017a80001157983 */ /* 0x000ea80000300800 */
[----:B------:R-:W2:Y:S04]  /*369b0*/  LDL.LU.64 R6, [R1+0x17a0] ;  /* 0x0017a00001067983 */ /* 0x000ea80000300a00 */
[----:B------:R-:W2:Y:S04]  /*369c0*/  LDL.LU.64 R4, [R1+0x1798] ;  /* 0x0017980001047983 */ /* 0x000ea80000300a00 */
[----:B------:R0:W-:Y:S04]  /*369d0*/  STL [R1+0x1730], R17 ;  /* 0x0017301101007387 */ /* 0x0001e80000100800 */
[----:B0-----:R-:W4:Y:S04]  /*369e0*/  LDL.LU R17, [R1+0x1578] ;  /* 0x0015780001117983 */ /* 0x001f280000300800 */
        /* <DEDUP_REMOVED lines=47> */
[----:B------:R-:W5:Y:S01]  /*36ce0*/  LDL.LU.64 R24, [R1+0x1738] ;  /* 0x0017380001187983 */ /* 0x000f620000300a00 */
[----:B---3--:R-:W-:Y:S03]  /*36cf0*/  HMMA.16816.F32 R4, R12, R10, R4 ;  /* 0x0000000a0c04723c */ /* 0x008fe60000001804 */
[----:B------:R-:W-:Y:S04]  /*36d00*/  STL.64 [R1+0x16d8], R10 ;  /* 0x0016d80a01007387 */ /* 0x000fe80000100a00 */
[----:B------:R-:W-:-:S12]  /*36d10*/  STL.64 [R1+0x16d0], R8 ;  /* 0x0016d00801007387 */ /* 0x000fd80000100a00 */
[----:B------:R-:W-:Y:S04]  /*36d20*/  STL.64 [R1+0x2c0], R4 ;  /* 0x0002c00401007387 */ /* 0x000fe80000100a00 */
[----:B------:R-:W-:Y:S01]  /*36d30*/  STL.64 [R1+0x2c8], R6 ;  /* 0x0002c80601007387 */ /* 0x000fe20000100a00 */
[----:B--2---:R-:W-:Y:S02]  /*36d40*/  IMAD R23, R29, 0x100, R27 ;  /* 0x000001001d177824 */ /* 0x004fe400078e021b */
[----:B-----5:R-:W-:Y:S02]  /*36d50*/  IMAD R22, R26, 0x100, R25 ;  /* 0x000001001a167824 */ /* 0x020fe400078e0219 */
[----:B----4-:R-:W-:-:S03]  /*36d60*/  IMAD R0, R24, 0x100, R17 ;  /* 0x0000010018007824 */ /* 0x010fc600078e0211 */
        /* <DEDUP_REMOVED lines=19> */
[----:B----4-:R0:W-:Y:S04]  /*36ea0*/  STL [R1+0x16a4], R29 ;  /* 0x0016a41d01007387 */ /* 0x0101e80000100800 */
[----:B0-----:R-:W4:Y:S04]  /*36eb0*/  LDL.LU R29, [R1+0x15ac] ;  /* 0x0015ac00011d7983 */ /* 0x001f280000300800 */
[----:B----4-:R0:W-:Y:S04]  /*36ec0*/  STL [R1+0x16a8], R29 ;  /* 0x0016a81d01007387 */ /* 0x0101e80000100800 */
[----:B0-----:R-:W4:Y:S04]  /*36ed0*/  LDL.LU R29, [R1+0x15a0] ;  /* 0x0015a000011d7983 */ /* 0x001f280000300800 */
[----:B----4-:R0:W-:Y:S04]  /*36ee0*/  STL [R1+0x16ac], R29 ;  /* 0x0016ac1d01007387 */ /* 0x0101e80000100800 */
[----:B0-----:R-:W4:Y:S04]  /*36ef0*/  LDL.LU R29, [R1+0x1598] ;  /* 0x00159800011d7983 */ /* 0x001f280000300800 */
        /* <DEDUP_REMOVED lines=16> */
[----:B--2---:R-:W-:Y:S04]  /*37000*/  STL.64 [R1+0x16e8], R10 ;  /* 0x0016e80a01007387 */ /* 0x004fe80000100a00 */
[----:B-----5:R0:W-:Y:S04]  /*37010*/  STL.64 [R1+0x16e0], R8 ;  /* 0x0016e00801007387 */ /* 0x0201e80000100a00 */
[----:B0-----:R-:W2:Y:S04]  /*37020*/  LDL.LU R8, [R1+0xc0] ;  /* 0x0000c00001087983 */ /* 0x001ea80000300800 */
[----:B------:R-:W2:Y:S04]  /*37030*/  LDL.LU R9, [R1+0xc4] ;  /* 0x0000c40001097983 */ /* 0x000ea80000300800 */
[----:B------:R-:W5:Y:S04]  /*37040*/  LDL.LU R10, [R1+0xc8] ;  /* 0x0000c800010a7983 */ /* 0x000f680000300800 */
[----:B------:R-:W5:Y:S04]  /*37050*/  LDL.LU R11, [R1+0xcc] ;  /* 0x0000cc00010b7983 */ /* 0x000f680000300800 */
[----:B------:R-:W2:Y:S04]  /*37060*/  LDL.LU R20, [R1+0x80] ;  /* 0x0000800001147983 */ /* 0x000ea80000300800 */
[----:B------:R-:W3:Y:S04]  /*37070*/  LDL.LU R21, [R1+0x84] ;  /* 0x0000840001157983 */ /* 0x000ee80000300800 */
[----:B------:R-:W3:Y:S04]  /*37080*/  LDL.LU R22, [R1+0x88] ;  /* 0x0000880001167983 */ /* 0x000ee80000300800 */
[----:B------:R-:W3:Y:S04]  /*37090*/  LDL.LU R23, [R1+0x8c] ;  /* 0x00008c0001177983 */ /* 0x000ee80000300800 */
        /* <DEDUP_REMOVED lines=30> */
[----:B------:R-:W-:-:S03]  /*37280*/  IMAD R28, R28, 0x100, R17 ;  /* 0x000001001c1c7824 */ /* 0x000fc600078e0211 */
[----:B---3--:R-:W-:Y:S04]  /*37290*/  STL.64 [R1+0x16c8], R26 ;  /* 0x0016c81a01007387 */ /* 0x008fe80000100a00 */
[----:B--2---:R0:W-:Y:S04]  /*372a0*/  STL.64 [R1+0x16c0], R24 ;  /* 0x0016c01801007387 */ /* 0x0041e80000100a00 */
[----:B0-----:R-:W2:Y:S04]  /*372b0*/  LDL.LU R24, [R1+0xa0] ;  /* 0x0000a00001187983 */ /* 0x001ea80000300800 */
[----:B------:R-:W2:Y:S04]  /*372c0*/  LDL.LU R25, [R1+0xa4] ;  /* 0x0000a40001197983 */ /* 0x000ea80000300800 */
[----:B------:R-:W2:Y:S04]  /*372d0*/  LDL.LU R26, [R1+0xa8] ;  /* 0x0000a800011a7983 */ /* 0x000ea80000300800 */
[----:B------:R-:W2:Y:S04]  /*372e0*/  LDL.LU R27, [R1+0xac] ;  /* 0x0000ac00011b7983 */ /* 0x000ea80000300800 */
[----:B------:R-:W3:Y:S02]  /*372f0*/  LDL.LU R17, [R1+0x1730] ;  /* 0x0017300001117983 */ /* 0x000ee40000300800 */
[----:B---3--:R-:W-:Y:S02]  /*37300*/  HMMA.16816.F32 R12, R12, R16, R20 ;  /* 0x000000100c0c723c */ /* 0x008fe40000001814 */
[----:B------:R-:W3:Y:S04]  /*37310*/  LDL.LU.64 R22, [R1+0x1728] ;  /* 0x0017280001167983 */ /* 0x000ee80000300a00 */
[----:B------:R-:W2:-:S13]  /*37320*/  LDL.LU.64 R20, [R1+0x1720] ;  /* 0x0017200001147983 */ /* 0x000e9a0000300a00 */
[----:B------:R0:W-:Y:S04]  /*37330*/  STL.64 [R1+0x440], R12 ;  /* 0x0004400c01007387 */ /* 0x0001e80000100a00 */
[----:B------:R1:W-:Y:S01]  /*37340*/  STL.64 [R1+0x448], R14 ;  /* 0x0004480e01007387 */ /* 0x0003e20000100a00 */
[----:B0-----:R-:W-:Y:S02]  /*37350*/  F2FP.F16.E4M3.UNPACK_B R12, R0 ;  /* 0x00000000ff0c723e */ /* 0x001fe400020006ff */
[----:B-1----:R-:W-:Y:S01]  /*37360*/  F2FP.F16.E4M3.UNPACK_B R15, R28 ;  /* 0x0000001cff0f723e */ /* 0x002fe200020006ff */
[----:B------:R-:W4:Y:S01]  /*37370*/  LDL.LU R0, [R1+0x1594] ;  /* 0x0015940001007983 */ /* 0x000f220000300800 */
[----:B---3--:R-:W-:Y:S02]  /*37380*/  F2FP.F16.E4M3.UNPACK_B R13, R22 ;  /* 0x00000016ff0d723e */ /* 0x008fe400020006ff */
[----:B------:R-:W-:Y:S01]  /*37390*/  F2FP.F16.E4M3.UNPACK_B R14, R23 ;  /* 0x00000017ff0e723e */ /* 0x000fe200020006ff */
        /* <DEDUP_REMOVED lines=9> */
[C---:B-----5:R-:W-:Y:S08]  /*37430*/  HMMA.16816.F32 R4, R12.reuse, R2, R4 ;  /* 0x000000020c04723c */ /* 0x060ff00000001804 */
        /* <DEDUP_REMOVED lines=8> */
[----:B0-----:R-:W5:Y:S04]  /*374c0*/  LDL.LU.64 R6, [R1+0x16f8] ;  /* 0x0016f80001067983 */ /* 0x001f680000300a00 */
[----:B------:R-:W2:Y:S02]  /*374d0*/  LDL.LU.64 R4, [R1+0x16f0] ;  /* 0x0016f00001047983 */ /* 0x000ea40000300a00 */
[----:B--2---:R-:W-:-:S15]  /*374e0*/  HMMA.16816.F32 R8, R12, R4, R8 ;  /* 0x000000040c08723c */ /* 0x004fde0000001808 */
        /* <DEDUP_REMOVED lines=17> */
[----:B----4-:R-:W-:Y:S01]  /*37600*/  IMAD R0, R0, 0x100, R29 ;  /* 0x0000010000007824 */ /* 0x010fe200078e021d */
[----:B--2---:R-:W-:-:S15]  /*37610*/  HMMA.16816.F32 R24, R12, R10, R24 ;  /* 0x0000000a0c18723c */ /* 0x004fde0000001818 */
[----:B------:R-:W-:-:S04]  /*37620*/  NOP ;  /* 0x0000000000007918 */ /* 0x000fc80000000000 */
[----:B------:R-:W-:Y:S04]  /*37630*/  STL.64 [R1+0x250], R24 ;  /* 0x0002501801007387 */ /* 0x000fe80000100a00 */
[----:B------:R0:W-:Y:S04]  /*37640*/  STL.64 [R1+0x258], R26 ;  /* 0x0002581a01007387 */ /* 0x0001e80000100a00 */
[----:B0-----:R-:W2:Y:S04]  /*37650*/  LDL.LU.64 R26, [R1+0x16b8] ;  /* 0x0016b800011a7983 */ /* 0x001ea80000300a00 */
[----:B------:R-:W2:Y:S04]  /*37660*/  LDL.LU.64 R24, [R1+0x16b0] ;  /* 0x0016b00001187983 */ /* 0x000ea80000300a00 */
[----:B------:R-:W3:Y:S02]  /*37670*/  LDL.LU R29, [R1+0x16ac] ;  /* 0x0016ac00011d7983 */ /* 0x000ee40000300800 */
[----:B---3--:R-:W-:-:S02]  /*37680*/  IMAD R22, R22, 0x100, R29 ;  /* 0x0000010016167824 */ /* 0x008fc400078e021d */
[----:B------:R-:W3:Y:S02]  /*37690*/  LDL.LU R29, [R1+0x16a8] ;  /* 0x0016a800011d7983 */ /* 0x000ee40000300800 */
[----:B---3--:R-:W-:Y:S02]  /*376a0*/  IMAD R23, R23, 0x100, R29 ;  /* 0x0000010017177824 */ /* 0x008fe400078e021d */
[----:B------:R-:W3:Y:S01]  /*376b0*/  LDL.LU R29, [R1+0x16a4] ;  /* 0x0016a400011d7983 */ /* 0x000ee20000300800 */
[----:B--2---:R-:W-:Y:S01]  /*376c0*/  HMMA.16816.F32 R12, R12, R16, R24 ;  /* 0x000000100c0c723c */ /* 0x004fe20000001818 */
[----:B---3--:R-:W-:Y:S02]  /*376d0*/  IMAD R28, R28, 0x100, R29 ;  /* 0x000001001c1c7824 */ /* 0x008fe400078e021d */
[----:B------:R-:W2:Y:S04]  /*376e0*/  LDL.LU R29, [R1+0x16a0] ;  /* 0x0016a000011d7983 */ /* 0x000ea80000300800 */
[----:B------:R-:W3:Y:S04]  /*376f0*/  LDL.LU.64 R26, [R1+0x1698] ;  /* 0x00169800011a7983 */ /* 0x000ee80000300a00 */
[----:B------:R-:W3:Y:S08]  /*37700*/  LDL.LU.64 R24, [R1+0x1690] ;  /* 0x0016900001187983 */ /* 0x000ef00000300a00 */
[----:B------:R0:W-:Y:S04]  /*37710*/  STL.64 [R1+0x430], R12 ;  /* 0x0004300c01007387 */ /* 0x0001e80000100a00 */
[----:B------:R1:W-:Y:S01]  /*37720*/  STL.64 [R1+0x438], R14 ;  /* 0x0004380e01007387 */ /* 0x0003e20000100a00 */
[----:B0-----:R-:W-:-:S02]  /*37730*/  F2FP.F16.E4M3.UNPACK_B R12, R0 ;  /* 0x00000000ff0c723e */ /* 0x001fc400020006ff */
        /* <DEDUP_REMOVED lines=8> */
[----:B0-----:R-:W4:Y:S04]  /*377c0*/  LDL.LU R20, [R1] ;  /* 0x0000000001147983 */ /* 0x001f280000300800 */
[----:B------:R-:W4:Y:S04]  /*377d0*/  LDL.LU R21, [R1+0x4] ;  /* 0x0000040001157983 */ /* 0x000f280000300800 */
[----:B-1----:R-:W4:Y:S04]  /*377e0*/  LDL.LU R22, [R1+0x8] ;  /* 0x0000080001167983 */ /* 0x002f280000300800 */
[----:B------:R-:W4:Y:S01]  /*377f0*/  LDL.LU R23, [R1+0xc] ;  /* 0x00000c0001177983 */ /* 0x000f220000300800 */
        /* <DEDUP_REMOVED lines=18> */
[----:B---3--:R-:W-:Y:S02]  /*37920*/  HMMA.16816.F32 R4, R12, R6, R24 ;  /* 0x000000060c04723c */ /* 0x008fe40000001818 */
[----:B------:R-:W3:Y:S04]  /*37930*/  LDL.LU.64 R26, [R1+0x1648] ;  /* 0x00164800011a7983 */ /* 0x000ee80000300a00 */
[----:B------:R-:W3:-:S13]  /*37940*/  LDL.LU.64 R24, [R1+0x1640] ;  /* 0x0016400001187983 */ /* 0x000eda0000300a00 */
[----:B------:R0:W-:Y:S04]  /*37950*/  STL.64 [R1+0x240], R4 ;  /* 0x0002400401007387 */ /* 0x0001e80000100a00 */
[----:B------:R1:W-:Y:S04]  /*37960*/  STL.64 [R1+0x248], R6 ;  /* 0x0002480601007387 */ /* 0x0003e80000100a00 */
[----:B0-----:R-:W5:Y:S04]  /*37970*/  LDL.LU R4, [R1+0x10] ;  /* 0x0000100001047983 */ /* 0x001f680000300800 */
[----:B------:R-:W5:Y:S04]  /*37980*/  LDL.LU R5, [R1+0x14] ;  /* 0x0000140001057983 */ /* 0x000f680000300800 */
[----:B-1----:R-:W5:Y:S01]  /*37990*/  LDL.LU R6, [R1+0x18] ;  /* 0x0000180001067983 */ /* 0x002f620000300800 */
[----:B--2---:R-:W-:-:S07]  /*379a0*/  IMAD.MOV.U32 R7, RZ, RZ, R29 ;  /* 0x000000ffff077224 */ /* 0x004fce00078e001d */
[----:B-----5:R-:W-:-:S15]  /*379b0*/  HMMA.16816.F32 R4, R12, R8, R4 ;  /* 0x000000080c04723c */ /* 0x020fde0000001804 */
[----:B------:R-:W-:-:S04]  /*379c0*/  NOP ;  /* 0x0000000000007918 */ /* 0x000fc80000000000 */
[----:B------:R-:W-:Y:S04]  /*379d0*/  STL.64 [R1+0x220], R4 ;  /* 0x0002200401007387 */ /* 0x000fe80000100a00 */
[----:B------:R4:W-:Y:S02]  /*379e0*/  STL.64 [R1+0x228], R6 ;  /* 0x0002280601007387 */ /* 0x0009e40000100a00 */
[C---:B----4-:R-:W-:Y:S02]  /*379f0*/  HMMA.16816.F32 R4, R12.reuse, R10, R20 ;  /* 0x0000000a0c04723c */ /* 0x050fe40000001814 */
[----:B------:R-:W2:Y:S04]  /*37a00*/  LDL.LU R11, [R1+0xc4c] ;  /* 0x000c4c00010b7983 */ /* 0x000ea80000300800 */
[----:B------:R-:W4:Y:S02]  /*37a10*/  LDL.LU R8, [R1+0x4e8] ;  /* 0x0004e80001087983 */ /* 0x000f240000300800 */
[----:B---3--:R-:W-:Y:S11]  /*37a20*/  HMMA.16816.F32 R12, R12, R16, R24 ;  /* 0x000000100c0c723c */ /* 0x008ff60000001818 */
[----:B------:R-:W-:Y:S04]  /*37a30*/  STL.64 [R1+0x210], R4 ;  /* 0x0002100401007387 */ /* 0x000fe80000100a00 */
[----:B------:R0:W-:Y:S04]  /*37a40*/  STL.64 [R1+0x218], R6 ;  /* 0x0002180601007387 */ /* 0x0001e80000100a00 */
[----:B------:R-:W3:Y:S04]  /*37a50*/  LDL.LU R9, [R1+0xc44] ;  /* 0x000c440001097983 */ /* 0x000ee80000300800 */
[----:B0-----:R-:W5:Y:S04]  /*37a60*/  LDL.LU R6, [R1+0xc70] ;  /* 0x000c700001067983 */ /* 0x001f680000300800 */
        /* <DEDUP_REMOVED lines=15> */
[----:B------:R-:W4:Y:S04]  /*37b60*/  LDL.LU R16, [R1+0x4ec] ;  /* 0x0004ec0001107983 */ /* 0x000f280000300800 */
[----:B------:R-:W5:Y:S04]  /*37b70*/  LDL.LU R17, [R1+0xc74] ;  /* 0x000c740001117983 */ /* 0x000f680000300800 */
[----:B------:R-:W-:Y:S04]  /*37b80*/  STL.64 [R1+0x230], R12 ;  /* 0x0002300c01007387 */ /* 0x000fe80000100a00 */
[----:B------:R-:W-:Y:S04]  /*37b90*/  STL.64 [R1+0x238], R14 ;  /* 0x0002380e01007387 */ /* 0x000fe80000100a00 */
[----:B------:R-:W5:Y:S04]  /*37ba0*/  LDL.LU R24, [R1+0xc6c] ;  /* 0x000c6c0001187983 */ /* 0x000f680000300800 */
[----:B------:R-:W5:Y:S04]  /*37bb0*/  LDL.LU R25, [R1+0xc64] ;  /* 0x000c640001197983 */ /* 0x000f680000300800 */
[----:B------:R-:W5:Y:S04]  /*37bc0*/  LDL.LU R26, [R1+0xc5c] ;  /* 0x000c5c00011a7983 */ /* 0x000f680000300800 */
[----:B------:R-:W5:Y:S01]  /*37bd0*/  LDL.LU R27, [R1+0xc54] ;  /* 0x000c5400011b7983 */ /* 0x000f620000300800 */
[----:B------:R-:W-:-:S02]  /*37be0*/  USHF.L.U32 UR13, UR12, 0x7, URZ ;  /* 0x000000070c0d7899 */ /* 0x000fc400080006ff */
[----:B------:R-:W-:-:S04]  /*37bf0*/  USHF.L.U32 UR5, UR12, 0x7, URZ ;  /* 0x000000070c057899 */ /* 0x000fc800080006ff */
[----:B------:R-:W-:Y:S01]  /*37c00*/  USHF.R.S32.HI UR5, URZ, 0x1f, UR5 ;  /* 0x0000001fff057899 */ /* 0x000fe20008011405 */
[----:B--2---:R-:W-:Y:S01]  /*37c10*/  IADD3 R11, P1, PT, R11, UR13, RZ ;  /* 0x0000000d0b0b7c10 */ /* 0x004fe2000ff3e0ff */
[----:B---3--:R-:W-:Y:S01]  /*37c20*/  VIADD R10, R10, 0x1 ;  /* 0x000000010a0a7836 */ /* 0x008fe20000000000 */
[----:B----4-:R-:W-:Y:S02]  /*37c30*/  IADD3 R16, P2, PT, R16, UR13, RZ ;  /* 0x0000000d10107c10 */ /* 0x010fe4000ff5e0ff */
[----:B-----5:R-:W-:Y:S02]  /*37c40*/  IADD3 R17, P3, PT, R17, UR13, RZ ;  /* 0x0000000d11117c10 */ /* 0x020fe4000ff7e0ff */
[----:B------:R-:W-:Y:S01]  /*37c50*/  IADD3 R24, P5, PT, R24, UR13, RZ ;  /* 0x0000000d18187c10 */ /* 0x000fe2000ffbe0ff */
[----:B------:R-:W-:Y:S01]  /*37c60*/  STL [R1+0x7f8], R10 ;  /* 0x0007f80a01007387 */ /* 0x000fe20000100800 */
[----:B------:R-:W-:-:S03]  /*37c70*/  IADD3 R25, P4, PT, R25, UR13, RZ ;  /* 0x0000000d19197c10 */ /* 0x000fc6000ff9e0ff */
[----:B------:R0:W-:Y:S01]  /*37c80*/  STL [R1+0x15c0], R10 ;  /* 0x0015c00a01007387 */ /* 0x0001e20000100800 */
[----:B------:R-:W-:-:S03]  /*37c90*/  IADD3 R26, P6, PT, R26, UR13, RZ ;  /* 0x0000000d1a1a7c10 */ /* 0x000fc6000ffde0ff */
[----:B------:R-:W-:Y:S01]  /*37ca0*/  STL [R1+0x4ec], R16 ;  /* 0x0004ec1001007387 */ /* 0x000fe20000100800 */
[----:B------:R-:W-:-:S03]  /*37cb0*/  IADD3 R27, P0, PT, R27, UR13, RZ ;  /* 0x0000000d1b1b7c10 */ /* 0x000fc6000ff1e0ff */
[----:B------:R-:W-:Y:S04]  /*37cc0*/  STL [R1+0xc74], R17 ;  /* 0x000c741101007387 */ /* 0x000fe80000100800 */
[----:B------:R-:W-:Y:S01]  /*37cd0*/  STL [R1+0xc6c], R24 ;  /* 0x000c6c1801007387 */ /* 0x000fe20000100800 */
[----:B------:R-:W-:-:S03]  /*37ce0*/  IADD3.X R8, PT, PT, R8, UR5, RZ, P2, !PT ;  /* 0x0000000508087c10 */ /* 0x000fc600097fe4ff */
[----:B------:R-:W-:Y:S01]  /*37cf0*/  STL [R1+0xc64], R25 ;  /* 0x000c641901007387 */ /* 0x000fe20000100800 */
[----:B------:R-:W-:-:S03]  /*37d00*/  IADD3 R9, P2, PT, R9, UR13, RZ ;  /* 0x0000000d09097c10 */ /* 0x000fc6000ff5e0ff */
        /* <DEDUP_REMOVED lines=24> */
[----:B------:R-:W-:Y:S04]  /*37e90*/  STL [R1+0xc24], R19 ;  /* 0x000c241301007387 */ /* 0x000fe80000100800 */
[----:B------:R-:W-:Y:S04]  /*37ea0*/  STL [R1+0xc50], R20 ;  /* 0x000c501401007387 */ /* 0x000fe80000100800 */
[----:B------:R-:W-:Y:S04]  /*37eb0*/  STL [R1+0xc1c], R21 ;  /* 0x000c1c1501007387 */ /* 0x000fe80000100800 */
[----:B------:R-:W-:Y:S04]  /*37ec0*/  STL [R1+0xc48], R28 ;  /* 0x000c481c01007387 */ /* 0x000fe80000100800 */
[----:B------:R-:W-:Y:S04]  /*37ed0*/  STL [R1+0xc14], R23 ;  /* 0x000c141701007387 */ /* 0x000fe80000100800 */
[----:B0-----:R-:W2:Y:S01]  /*37ee0*/  LDL.LU R10, [R1+0xbfc] ;  /* 0x000bfc00010a7983 */ /* 0x001ea20000300800 */
[----:B------:R-:W-:-:S02]  /*37ef0*/  IADD3.X R22, PT, PT, R22, UR5, RZ, P2, !PT ;  /* 0x0000000516167c10 */ /* 0x000fc400097fe4ff */
[----:B------:R-:W-:-:S03]  /*37f00*/  IADD3 R0, P2, PT, R0, UR13, RZ ;  /* 0x0000000d00007c10 */ /* 0x000fc6000ff5e0ff */
[----:B------:R-:W-:Y:S04]  /*37f10*/  STL [R1+0xc40], R22 ;  /* 0x000c401601007387 */ /* 0x000fe80000100800 */
[----:B--2---:R0:W-:Y:S04]  /*37f20*/  STL [R1+0x1634], R10 ;  /* 0x0016340a01007387 */ /* 0x0041e80000100800 */
[----:B------:R-:W-:Y:S04]  /*37f30*/  STL [R1+0xc0c], R0 ;  /* 0x000c0c0001007387 */ /* 0x000fe80000100800 */
[----:B0-----:R-:W2:Y:S01]  /*37f40*/  LDL.LU R10, [R1+0xc30] ;  /* 0x000c3000010a7983 */ /* 0x001ea20000300800 */
[----:B------:R-:W-:-:S05]  /*37f50*/  IADD3.X R29, PT, PT, R29, UR5, RZ, P3, !PT ;  /* 0x000000051d1d7c10 */ /* 0x000fca0009ffe4ff */
[----:B------:R-:W-:Y:S04]  /*37f60*/  STL [R1+0xc38], R29 ;  /* 0x000c381d01007387 */ /* 0x000fe80000100800 */
        /* <DEDUP_REMOVED lines=30> */
[----:B--2---:R-:W-:-:S05]  /*38150*/  IADD3 R10, P3, PT, R10, UR13, RZ ;  /* 0x0000000d0a0a7c10 */ /* 0x004fca000ff7e0ff */
[----:B------:R0:W-:Y:S04]  /*38160*/  STL [R1+0xc04], R10 ;  /* 0x000c040a01007387 */ /* 0x0001e80000100800 */
[----:B0-----:R-:W2:Y:S02]  /*38170*/  LDL.LU R10, [R1+0x1638] ;  /* 0x00163800010a7983 */ /* 0x001ea40000300800 */
[----:B--2---:R-:W-:-:S05]  /*38180*/  IADD3.X R10, PT, PT, R10, UR5, RZ, P5, !PT ;  /* 0x000000050a0a7c10 */ /* 0x004fca000affe4ff */
[----:B------:R0:W-:Y:S04]  /*38190*/  STL [R1+0xc30], R10 ;  /* 0x000c300a01007387 */ /* 0x0001e80000100800 */
[----:B0-----:R-:W2:Y:S01]  /*381a0*/  LDL.LU R10, [R1+0x1634] ;  /* 0x00163400010a7983 */ /* 0x001ea20000300800 */
[----:B---3--:R-:W-:Y:S02]  /*381b0*/  IADD3.X R12, PT, PT, R12, UR5, RZ, P4, !PT ;  /* 0x000000050c0c7c10 */ /* 0x008fe4000a7fe4ff */
[----:B----4-:R-:W-:Y:S02]  /*381c0*/  IADD3 R13, P4, PT, R13, UR13, RZ ;  /* 0x0000000d0d0d7c10 */ /* 0x010fe4000ff9e0ff */
[----:B-----5:R-:W-:Y:S02]  /*381d0*/  IADD3.X R14, PT, PT, R14, UR5, RZ, P6, !PT ;  /* 0x000000050e0e7c10 */ /* 0x020fe4000b7fe4ff */
[----:B------:R-:W-:-:S02]  /*381e0*/  IADD3 R15, P6, PT, R15, UR13, RZ ;  /* 0x0000000d0f0f7c10 */ /* 0x000fc4000ffde0ff */
[----:B------:R-:W-:Y:S02]  /*381f0*/  IADD3.X R16, PT, PT, R16, UR5, RZ, P0, !PT ;  /* 0x0000000510107c10 */ /* 0x000fe400087fe4ff */
[----:B------:R-:W-:Y:S02]  /*38200*/  IADD3 R17, P0, PT, R17, UR13, RZ ;  /* 0x0000000d11117c10 */ /* 0x000fe4000ff1e0ff */
[----:B------:R-:W-:Y:S02]  /*38210*/  IADD3.X R24, PT, PT, R24, UR5, RZ, P1, !PT ;  /* 0x0000000518187c10 */ /* 0x000fe40008ffe4ff */
[----:B------:R-:W-:Y:S02]  /*38220*/  IADD3 R25, P1, PT, R25, UR13, RZ ;  /* 0x0000000d19197c10 */ /* 0x000fe4000ff3e0ff */
[----:B------:R-:W-:Y:S02]  /*38230*/  IADD3.X R26, PT, PT, R26, UR5, RZ, P2, !PT ;  /* 0x000000051a1a7c10 */ /* 0x000fe400097fe4ff */
        /* <DEDUP_REMOVED lines=14> */
[----:B--2---:R-:W-:-:S05]  /*38320*/  IADD3 R10, P5, PT, R10, UR13, RZ ;  /* 0x0000000d0a0a7c10 */ /* 0x004fca000ffbe0ff */
        /* <DEDUP_REMOVED lines=28> */
[----:B0-----:R-:W2:Y:S01]  /*384f0*/  LDL.LU R10, [R1+0xbb0] ;  /* 0x000bb000010a7983 */ /* 0x001ea20000300800 */
[----:B------:R-:W-:-:S02]  /*38500*/  IADD3 R22, P3, PT, R22, UR13, RZ ;  /* 0x0000000d16167c10 */ /* 0x000fc4000ff7e0ff */
[----:B------:R-:W-:-:S03]  /*38510*/  IADD3.X R0, PT, PT, R0, UR5, RZ, P5, !PT ;  /* 0x0000000500007c10 */ /* 0x000fc6000affe4ff */
[----:B------:R-:W-:Y:S04]  /*38520*/  STL [R1+0xb94], R22 ;  /* 0x000b941601007387 */ /* 0x000fe80000100800 */
[----:B--2---:R0:W-:Y:S04]  /*38530*/  STL [R1+0x162c], R10 ;  /* 0x00162c0a01007387 */ /* 0x0041e80000100800 */
[----:B------:R-:W-:Y:S04]  /*38540*/  STL [R1+0xbc0], R0 ;  /* 0x000bc00001007387 */ /* 0x000fe80000100800 */
[----:B0-----:R-:W2:Y:S01]  /*38550*/  LDL.LU R10, [R1+0xb84] ;  /* 0x000b8400010a7983 */ /* 0x001ea20000300800 */
[----:B------:R-:W-:-:S05]  /*38560*/  IADD3 R29, P5, PT, R29, UR13, RZ ;  /* 0x0000000d1d1d7c10 */ /* 0x000fca000ffbe0ff */
        /* <DEDUP_REMOVED lines=31> */
[----:B--2---:R-:W-:-:S05]  /*38760*/  IADD3.X R10, PT, PT, R10, UR5, RZ, P4, !PT ;  /* 0x000000050a0a7c10 */ /* 0x004fca000a7fe4ff */
[----:B------:R0:W-:Y:S04]  /*38770*/  STL [R1+0xbb8], R10 ;  /* 0x000bb80a01007387 */ /* 0x0001e80000100800 */
[----:B0-----:R-:W2:Y:S02]  /*38780*/  LDL.LU R10, [R1+0x1630] ;  /* 0x00163000010a7983 */ /* 0x001ea40000300800 */
[----:B--2---:R-:W-:-:S05]  /*38790*/  IADD3 R10, P4, PT, R10, UR13, RZ ;  /* 0x0000000d0a0a7c10 */ /* 0x004fca000ff9e0ff */
[----:B------:R0:W-:Y:S04]  /*387a0*/  STL [R1+0xb84], R10 ;  /* 0x000b840a01007387 */ /* 0x0001e80000100800 */
[----:B0-----:R-:W2:Y:S01]  /*387b0*/  LDL.LU R10, [R1+0x162c] ;  /* 0x00162c00010a7983 */ /* 0x001ea20000300800 */
[----:B----4-:R-:W-:Y:S02]  /*387c0*/  IADD3.X R13, PT, PT, R13, UR5, RZ, P0, !PT ;  /* 0x000000050d0d7c10 */ /* 0x010fe400087fe4ff */
[----:B-----5:R-:W-:Y:S02]  /*387d0*/  IADD3 R14, P0, PT, R14, UR13, RZ ;  /* 0x0000000d0e0e7c10 */ /* 0x020fe4000ff1e0ff */
[----:B---3--:R-:W-:Y:S02]  /*387e0*/  IADD3.X R15, PT, PT, R15, UR5, RZ, P1, !PT ;  /* 0x000000050f0f7c10 */ /* 0x008fe40008ffe4ff */
        /* <DEDUP_REMOVED lines=19> */
[----:B--2---:R-:W-:Y:S02]  /*38920*/  IADD3.X R10, PT, PT, R10, UR5, RZ, P6, !PT ;  /* 0x000000050a0a7c10 */ /* 0x004fe4000b7fe4ff */
[----:B------:R-:W-:-:S03]  /*38930*/  IADD3 R12, P6, PT, R12, UR13, RZ ;  /* 0x0000000d0c0c7c10 */ /* 0x000fc6000ffde0ff */
        /* <DEDUP_REMOVED lines=388> */
[----:B--2---:R-:W-:Y:S02]  /*3a180*/  IADD3.X R10, PT, PT, R10, UR5, RZ, P4, !PT ;  /* 0x000000050a0a7c10 */ /* 0x004fe4000a7fe4ff */
        /* <DEDUP_REMOVED lines=31> */
[----:B0-----:R-:W2:Y:S04]  /*3a380*/  LDL.LU R0, [R1+0x91c] ;  /* 0x00091c0001007983 */ /* 0x001ea80000300800 */
[----:B------:R-:W3:Y:S01]  /*3a390*/  LDL.LU R10, [R1+0x914] ;  /* 0x00091400010a7983 */ /* 0x000ee20000300800 */
[----:B------:R-:W-:-:S03]  /*3a3a0*/  IADD3.X R29, PT, PT, R29, UR5, RZ, P4, !PT ;  /* 0x000000051d1d7c10 */ /* 0x000fc6000a7fe4ff */
[----:B---3--:R0:W-:Y:S04]  /*3a3b0*/  STL [R1+0x1608], R10 ;  /* 0x0016080a01007387 */ /* 0x0081e80000100800 */
[----:B------:R1:W-:Y:S04]  /*3a3c0*/  STL [R1+0x950], R29 ;  /* 0x0009501d01007387 */ /* 0x0003e80000100800 */
[----:B0-----:R-:W3:Y:S04]  /*3a3d0*/  LDL.LU R10, [R1+0x948] ;  /* 0x00094800010a7983 */ /* 0x001ee80000300800 */
[----:B------:R-:W4:Y:S04]  /*3a3e0*/  LDL.LU R12, [R1+0x940] ;  /* 0x00094000010c7983 */ /* 0x000f280000300800 */
[----:B------:R-:W5:Y:S04]  /*3a3f0*/  LDL.LU R13, [R1+0x90c] ;  /* 0x00090c00010d7983 */ /* 0x000f680000300800 */
[----:B------:R-:W4:Y:S04]  /*3a400*/  LDL.LU R14, [R1+0x938] ;  /* 0x00093800010e7983 */ /* 0x000f280000300800 */
        /* <DEDUP_REMOVED lines=19> */
[----:B------:R-:W5:Y:S01]  /*3a540*/  LDL.LU R21, [R1+0x8e8] ;  /* 0x0008e80001157983 */ /* 0x000f620000300800 */
[----:B--2---:R-:W-:-:S03]  /*3a550*/  IADD3 R0, P4, PT, R0, UR13, RZ ;  /* 0x0000000d00007c10 */ /* 0x004fc6000ff9e0ff */
[----:B------:R-:W2:Y:S04]  /*3a560*/  LDL.LU R28, [R1+0x8b4] ;  /* 0x0008b400011c7983 */ /* 0x000ea80000300800 */
[----:B------:R-:W2:Y:S04]  /*3a570*/  LDL.LU R23, [R1+0x8e0] ;  /* 0x0008e00001177983 */ /* 0x000ea80000300800 */
[----:B------:R-:W2:Y:S04]  /*3a580*/  LDL.LU R22, [R1+0x8ac] ;  /* 0x0008ac0001167983 */ /* 0x000ea80000300800 */
[----:B-1----:R-:W2:Y:S04]  /*3a590*/  LDL.LU R29, [R1+0x8d8] ;  /* 0x0008d800011d7983 */ /* 0x002ea80000300800 */
[----:B------:R0:W-:Y:S04]  /*3a5a0*/  STL [R1+0x91c], R0 ;  /* 0x00091c0001007387 */ /* 0x0001e80000100800 */
[----:B0-----:R-:W2:Y:S01]  /*3a5b0*/  LDL.LU R0, [R1+0x8a4] ;  /* 0x0008a40001007983 */ /* 0x001ea20000300800 */
[----:B---3--:R-:W-:-:S05]  /*3a5c0*/  IADD3.X R10, PT, PT, R10, UR5, RZ, P6, !PT ;  /* 0x000000050a0a7c10 */ /* 0x008fca000b7fe4ff */
[----:B------:R0:W-:Y:S04]  /*3a5d0*/  STL [R1+0x948], R10 ;  /* 0x0009480a01007387 */ /* 0x0001e80000100800 */
[----:B0-----:R-:W3:Y:S01]  /*3a5e0*/  LDL.LU R10, [R1+0x1608] ;  /* 0x00160800010a7983 */ /* 0x001ee20000300800 */
[----:B----4-:R-:W-:Y:S02]  /*3a5f0*/  IADD3.X R12, PT, PT, R12, UR5, RZ, P0, !PT ;  /* 0x000000050c0c7c10 */ /* 0x010fe400087fe4ff */
[----:B-----5:R-:W-:Y:S02]  /*3a600*/  IADD3 R13, P0, PT, R13, UR13, RZ ;  /* 0x0000000d0d0d7c10 */ /* 0x020fe4000ff1e0ff */
        /* <DEDUP_REMOVED lines=19> */
[----:B--2---:R-:W-:-:S02]  /*3a740*/  IADD3 R28, P5, PT, R28, UR13, RZ ;  /* 0x0000000d1c1c7c10 */ /* 0x004fc4000ffbe0ff */
[----:B------:R-:W-:Y:S02]  /*3a750*/  IADD3.X R23, PT, PT, R23, UR5, RZ, P4, !PT ;  /* 0x0000000517177c10 */ /* 0x000fe4000a7fe4ff */
[----:B------:R-:W-:Y:S02]  /*3a760*/  IADD3 R22, P4, PT, R22, UR13, RZ ;  /* 0x0000000d16167c10 */ /* 0x000fe4000ff9e0ff */
[----:B---3--:R-:W-:-:S05]  /*3a770*/  IADD3 R10, P6, PT, R10, UR13, RZ ;  /* 0x0000000d0a0a7c10 */ /* 0x008fca000ffde0ff */
        /* <DEDUP_REMOVED lines=24> */
[----:B------:R-:W-:Y:S04]  /*3a900*/  STL [R1+0x8f0], R19 ;  /* 0x0008f01301007387 */ /* 0x000fe80000100800 */
[----:B------:R-:W-:Y:S04]  /*3a910*/  STL [R1+0x8bc], R20 ;  /* 0x0008bc1401007387 */ /* 0x000fe80000100800 */
[----:B------:R-:W-:Y:S04]  /*3a920*/  STL [R1+0x8e8], R21 ;  /* 0x0008e81501007387 */ /* 0x000fe80000100800 */
[----:B------:R-:W-:Y:S04]  /*3a930*/  STL [R1+0x8b4], R28 ;  /* 0x0008b41c01007387 */ /* 0x000fe80000100800 */
[----:B------:R0:W-:Y:S04]  /*3a940*/  STL [R1+0x8d8], R29 ;  /* 0x0008d81d01007387 */ /* 0x0001e80000100800 */
[----:B------:R-:W-:Y:S04]  /*3a950*/  STL [R1+0x8e0], R23 ;  /* 0x0008e01701007387 */ /* 0x000fe80000100800 */
[----:B0-----:R-:W2:Y:S04]  /*3a960*/  LDL.LU R29, [R1+0x8d0] ;  /* 0x0008d000011d7983 */ /* 0x001ea80000300800 */
[----:B------:R-:W-:Y:S04]  /*3a970*/  STL [R1+0x8ac], R22 ;  /* 0x0008ac1601007387 */ /* 0x000fe80000100800 */
[----:B------:R-:W3:Y:S01]  /*3a980*/  LDL.LU R10, [R1+0x8c8] ;  /* 0x0008c800010a7983 */ /* 0x000ee20000300800 */
[----:B------:R-:W-:-:S03]  /*3a990*/  IADD3 R0, P6, PT, R0, UR13, RZ ;  /* 0x0000000d00007c10 */ /* 0x000fc6000ffde0ff */
[----:B---3--:R0:W-:Y:S04]  /*3a9a0*/  STL [R1+0x1604], R10 ;  /* 0x0016040a01007387 */ /* 0x0081e80000100800 */
[----:B0-----:R-:W3:Y:S04]  /*3a9b0*/  LDL.LU R10, [R1+0x89c] ;  /* 0x00089c00010a7983 */ /* 0x001ee80000300800 */
[----:B------:R0:W-:Y:S04]  /*3a9c0*/  STL [R1+0x8a4], R0 ;  /* 0x0008a40001007387 */ /* 0x0001e80000100800 */
        /* <DEDUP_REMOVED lines=22> */
[----:B------:R-:W4:Y:S01]  /*3ab30*/  LDL.LU R21, [R1+0x12b4] ;  /* 0x0012b40001157983 */ /* 0x000f220000300800 */
[----:B--2---:R-:W-:-:S03]  /*3ab40*/  IADD3.X R29, PT, PT, R29, UR5, RZ, P0, !PT ;  /* 0x000000051d1d7c10 */ /* 0x004fc600087fe4ff */
[----:B------:R-:W2:Y:S04]  /*3ab50*/  LDL.LU R28, [R1+0x87c] ;  /* 0x00087c00011c7983 */ /* 0x000ea80000300800 */
[----:B------:R-:W2:Y:S04]  /*3ab60*/  LDL.LU R23, [R1+0x12dc] ;  /* 0x0012dc0001177983 */ /* 0x000ea80000300800 */
[----:B0-----:R-:W2:Y:S04]  /*3ab70*/  LDL.LU R0, [R1+0xc78] ;  /* 0x000c780001007983 */ /* 0x001ea80000300800 */
[----:B------:R-:W2:Y:S04]  /*3ab80*/  LDL.LU R22, [R1+0x12a4] ;  /* 0x0012a40001167983 */ /* 0x000ea80000300800 */
[----:B------:R0:W-:Y:S04]  /*3ab90*/  STL [R1+0x8d0], R29 ;  /* 0x0008d01d01007387 */ /* 0x0001e80000100800 */
[----:B0-----:R-:W2:Y:S01]  /*3aba0*/  LDL.LU R29, [R1+0xc88] ;  /* 0x000c8800011d7983 */ /* 0x001ea20000300800 */
[----:B---3--:R-:W-:-:S05]  /*3abb0*/  IADD3 R10, P0, PT, R10, UR13, RZ ;  /* 0x0000000d0a0a7c10 */ /* 0x008fca000ff1e0ff */
[----:B------:R0:W-:Y:S04]  /*3abc0*/  STL [R1+0x89c], R10 ;  /* 0x00089c0a01007387 */ /* 0x0001e80000100800 */
[----:B0-----:R-:W3:Y:S01]  /*3abd0*/  LDL.LU R10, [R1+0x1604] ;  /* 0x00160400010a7983 */ /* 0x001ee20000300800 */
[----:B------:R-:W-:Y:S01]  /*3abe0*/  USHF.L.U32 UR14, UR11, 0x7, URZ ;  /* 0x000000070b0e7899 */ /* 0x000fe200080006ff */
[----:B-----5:R-:W-:Y:S02]  /*3abf0*/  IADD3.X R13, PT, PT, R13, UR5, RZ, P2, !PT ;  /* 0x000000050d0d7c10 */ /* 0x020fe400097fe4ff */
[----:B----4-:R-:W-:Y:S02]  /*3ac00*/  IADD3 R14, P2, PT, R14, UR13, RZ ;  /* 0x0000000d0e0e7c10 */ /* 0x010fe4000ff5e0ff */
[----:B------:R-:W-:-:S02]  /*3ac10*/  IADD3.X R15, PT, PT, R15, UR5, RZ, P3, !PT ;  /* 0x000000050f0f7c10 */ /* 0x000fc40009ffe4ff */
[----:B------:R-:W-:Y:S02]  /*3ac20*/  IADD3 R16, P3, PT, R16, UR13, RZ ;  /* 0x0000000d10107c10 */ /* 0x000fe4000ff7e0ff */
[----:B------:R-:W-:Y:S02]  /*3ac30*/  IADD3.X R17, PT, PT, R17, UR5, RZ, P5, !PT ;  /* 0x0000000511117c10 */ /* 0x000fe4000affe4ff */
[----:B------:R-:W-:Y:S02]  /*3ac40*/  IADD3 R24, P5, PT, R24, UR14, RZ ;  /* 0x0000000e18187c10 */ /* 0x000fe4000ffbe0ff */
[----:B------:R-:W-:Y:S01]  /*3ac50*/  IADD3.X R25, PT, PT, R25, UR5, RZ, P4, !PT ;  /* 0x0000000519197c10 */ /* 0x000fe2000a7fe4ff */
[----:B------:R-:W-:Y:S01]  /*3ac60*/  USHF.L.U32 UR4, UR11, 0x7, URZ ;  /* 0x000000070b047899 */ /* 0x000fe200080006ff */
[----:B------:R-:W-:Y:S02]  /*3ac70*/  IADD3 R26, P4, PT, R26, UR14, RZ ;  /* 0x0000000e1a1a7c10 */ /* 0x000fe4000ff9e0ff */
[----:B------:R-:W-:-:S02]  /*3ac80*/  IADD3.X R27, PT, PT, R27, UR5, RZ, P6, !PT ;  /* 0x000000051b1b7c10 */ /* 0x000fc4000b7fe4ff */
[----:B------:R-:W-:Y:S02]  /*3ac90*/  IADD3 R11, P6, PT, R11, UR14, RZ ;  /* 0x0000000e0b0b7c10 */ /* 0x000fe4000ffde0ff */
[----:B------:R-:W-:Y:S01]  /*3aca0*/  IADD3.X R8, PT, PT, R8, UR5, RZ, P0, !PT ;  /* 0x0000000508087c10 */ /* 0x000fe200087fe4ff */
[----:B------:R-:W-:Y:S01]  /*3acb0*/  USHF.R.S32.HI UR4, URZ, 0x1f, UR4 ;  /* 0x0000001fff047899 */ /* 0x000fe20008011404 */
[----:B------:R-:W-:Y:S02]  /*3acc0*/  IADD3 R9, P0, PT, R9, UR14, RZ ;  /* 0x0000000e09097c10 */ /* 0x000fe4000ff1e0ff */
[----:B------:R-:W-:Y:S02]  /*3acd0*/  IADD3.X R4, PT, PT, R4, UR5, RZ, P2, !PT ;  /* 0x0000000504047c10 */ /* 0x000fe400097fe4ff */
[----:B------:R-:W-:Y:S02]  /*3ace0*/  IADD3.X R5, PT, PT, R5, UR5, RZ, P3, !PT ;  /* 0x0000000505057c10 */ /* 0x000fe40009ffe4ff */
[----:B------:R-:W-:-:S02]  /*3acf0*/  IADD3 R2, P3, PT, R2, UR14, RZ ;  /* 0x0000000e02027c10 */ /* 0x000fc4000ff7e0ff */
[----:B------:R-:W-:Y:S02]  /*3ad00*/  IADD3 R3, P2, PT, R3, UR14, RZ ;  /* 0x0000000e03037c10 */ /* 0x000fe4000ff5e0ff */
[----:B------:R-:W-:Y:S02]  /*3ad10*/  IADD3.X R18, PT, PT, R18, UR4, RZ, P5, !PT ;  /* 0x0000000412127c10 */ /* 0x000fe4000affe4ff */
[----:B------:R-:W-:Y:S02]  /*3ad20*/  IADD3 R19, P5, PT, R19, UR14, RZ ;  /* 0x0000000e13137c10 */ /* 0x000fe4000ffbe0ff */
[----:B------:R-:W-:Y:S02]  /*3ad30*/  IADD3.X R20, PT, PT, R20, UR4, RZ, P3, !PT ;  /* 0x0000000414147c10 */ /* 0x000fe40009ffe4ff */
[----:B------:R-:W-:Y:S02]  /*3ad40*/  IADD3 R21, P3, PT, R21, UR14, RZ ;  /* 0x0000000e15157c10 */ /* 0x000fe4000ff7e0ff */
[----:B--2---:R-:W-:-:S02]  /*3ad50*/  IADD3.X R28, PT, PT, R28, UR4, RZ, P4, !PT ;  /* 0x000000041c1c7c10 */ /* 0x004fc4000a7fe4ff */
[----:B------:R-:W-:Y:S02]  /*3ad60*/  IADD3.X R0, PT, PT, R0, UR4, RZ, P5, !PT ;  /* 0x0000000400007c10 */ /* 0x000fe4000affe4ff */
[----:B------:R-:W-:Y:S02]  /*3ad70*/  IADD3 R23, P4, PT, R23, UR14, RZ ;  /* 0x0000000e17177c10 */ /* 0x000fe4000ff9e0ff */
[----:B---3--:R-:W-:Y:S02]  /*3ad80*/  IADD3.X R10, PT, PT, R10, UR5, RZ, P1, !PT ;  /* 0x000000050a0a7c10 */ /* 0x008fe40008ffe4ff */
        /* <DEDUP_REMOVED lines=32> */
[----:B------:R-:W-:-:S02]  /*3af90*/  IADD3 R22, P5, PT, R22, UR14, RZ ;  /* 0x0000000e16167c10 */ /* 0x000fc4000ffbe0ff */
[----:B------:R-:W-:Y:S01]  /*3afa0*/  IADD3.X R29, PT, PT, R29, UR4, RZ, P6, !PT ;  /* 0x000000041d1d7c10 */ /* 0x000fe2000b7fe4ff */
[----:B---3--:R0:W-:Y:S04]  /*3afb0*/  STL [R1+0x1600], R10 ;  /* 0x0016000a01007387 */ /* 0x0081e80000100800 */
[----:B------:R-:W-:Y:S04]  /*3afc0*/  STL [R1+0x12a4], R22 ;  /* 0x0012a41601007387 */ /* 0x000fe80000100800 */
[----:B0-----:R-:W3:Y:S04]  /*3afd0*/  LDL.LU R10, [R1+0xc84] ;  /* 0x000c8400010a7983 */ /* 0x001ee80000300800 */
[----:B------:R0:W-:Y:S04]  /*3afe0*/  STL [R1+0xc88], R29 ;  /* 0x000c881d01007387 */ /* 0x0001e80000100800 */
[----:B------:R-:W4:Y:S04]  /*3aff0*/  LDL.LU R12, [R1+0xc80] ;  /* 0x000c8000010c7983 */ /* 0x000f280000300800 */
[----:B------:R-:W5:Y:S04]  /*3b000*/  LDL.LU R13, [R1+0x12cc] ;  /* 0x0012cc00010d7983 */ /* 0x000f680000300800 */
        /* <DEDUP_REMOVED lines=23> */
[----:B0-----:R-:W2:Y:S04]  /*3b180*/  LDL.LU R29, [R1+0x1280] ;  /* 0x00128000011d7983 */ /* 0x001ea80000300800 */
[----:B------:R-:W2:Y:S04]  /*3b190*/  LDL.LU R23, [R1+0x126c] ;  /* 0x00126c0001177983 */ /* 0x000ea80000300800 */
[----:B------:R-:W2:Y:S04]  /*3b1a0*/  LDL.LU R22, [R1+0x1278] ;  /* 0x0012780001167983 */ /* 0x000ea80000300800 */
        /* <DEDUP_REMOVED lines=25> */
[----:B--2---:R-:W-:Y:S02]  /*3b340*/  IADD3.X R29, PT, PT, R29, UR4, RZ, P6, !PT ;  /* 0x000000041d1d7c10 */ /* 0x004fe4000b7fe4ff */
[----:B------:R-:W-:-:S02]  /*3b350*/  IADD3.X R21, PT, PT, R21, UR4, RZ, P5, !PT ;  /* 0x0000000415157c10 */ /* 0x000fc4000affe4ff */
        /* <DEDUP_REMOVED lines=33> */
[----:B------:R-:W-:-:S03]  /*3b570*/  IADD3.X R22, PT, PT, R22, UR4, RZ, P4, !PT ;  /* 0x0000000416167c10 */ /* 0x000fc6000a7fe4ff */
[----:B------:R-:W-:Y:S01]  /*3b580*/  STL [R1+0x126c], R23 ;  /* 0x00126c1701007387 */ /* 0x000fe20000100800 */
[----:B------:R-:W-:-:S03]  /*3b590*/  IADD3 R0, P4, PT, R0, UR14, RZ ;  /* 0x0000000e00007c10 */ /* 0x000fc6000ff9e0ff */
[----:B---3--:R0:W-:Y:S04]  /*3b5a0*/  STL [R1+0x15fc], R10 ;  /* 0x0015fc0a01007387 */ /* 0x0081e80000100800 */
[----:B------:R-:W-:Y:S04]  /*3b5b0*/  STL [R1+0x1278], R22 ;  /* 0x0012781601007387 */ /* 0x000fe80000100800 */
        /* <DEDUP_REMOVED lines=26> */
[----:B0-----:R-:W2:Y:S04]  /*3b760*/  LDL.LU R0, [R1+0x1208] ;  /* 0x0012080001007983 */ /* 0x001ea80000300800 */
[----:B------:R-:W2:Y:S04]  /*3b770*/  LDL.LU R28, [R1+0x11b4] ;  /* 0x0011b400011c7983 */ /* 0x000ea80000300800 */
[----:B------:R-:W2:Y:S04]  /*3b780*/  LDL.LU R23, [R1+0x1200] ;  /* 0x0012000001177983 */ /* 0x000ea80000300800 */
[----:B------:R-:W2:Y:S04]  /*3b790*/  LDL.LU R22, [R1+0x11ec] ;  /* 0x0011ec0001167983 */ /* 0x000ea80000300800 */
[----:B------:R0:W-:Y:S04]  /*3b7a0*/  STL [R1+0x1270], R29 ;  /* 0x0012701d01007387 */ /* 0x0001e80000100800 */
[----:B0-----:R-:W2:Y:S01]  /*3b7b0*/  LDL.LU R29, [R1+0x11f8] ;  /* 0x0011f800011d7983 */ /* 0x001ea20000300800 */
[----:B---3--:R-:W-:-:S05]  /*3b7c0*/  IADD3 R10, P0, PT, R10, UR14, RZ ;  /* 0x0000000e0a0a7c10 */ /* 0x008fca000ff1e0ff */
[----:B------:R0:W-:Y:S04]  /*3b7d0*/  STL [R1+0x125c], R10 ;  /* 0x00125c0a01007387 */ /* 0x0001e80000100800 */
[----:B0-----:R-:W3:Y:S01]  /*3b7e0*/  LDL.LU R10, [R1+0x15fc] ;  /* 0x0015fc00010a7983 */ /* 0x001ee20000300800 */
[----:B-----5:R-:W-:Y:S02]  /*3b7f0*/  IADD3.X R13, PT, PT, R13, UR4, RZ, P1, !PT ;  /* 0x000000040d0d7c10 */ /* 0x020fe40008ffe4ff */
[----:B----4-:R-:W-:Y:S02]  /*3b800*/  IADD3 R14, P1, PT, R14, UR14, RZ ;  /* 0x0000000e0e0e7c10 */ /* 0x010fe4000ff3e0ff */
        /* <DEDUP_REMOVED lines=19> */
[----:B------:R-:W-:-:S02]  /*3b940*/  IADD3 R28, P4, PT, R28, UR14, RZ ;  /* 0x0000000e1c1c7c10 */ /* 0x000fc4000ff9e0ff */
        /* <DEDUP_REMOVED lines=26> */
[----:B------:R0:W-:Y:S04]  /*3baf0*/  STL [R1+0x1208], R0 ;  /* 0x0012080001007387 */ /* 0x0001e80000100800 */
[----:B------:R-:W-:Y:S04]  /*3bb00*/  STL [R1+0x1210], R20 ;  /* 0x0012101401007387 */ /* 0x000fe80000100800 */
[----:B0-----:R-:W2:Y:S04]  /*3bb10*/  LDL.LU R0, [R1+0x11a4] ;  /* 0x0011a40001007983 */ /* 0x001ea80000300800 */
[----:B------:R-:W-:Y:S04]  /*3bb20*/  STL [R1+0x11fc], R21 ;  /* 0x0011fc1501007387 */ /* 0x000fe80000100800 */
[----:B------:R-:W-:Y:S04]  /*3bb30*/  STL [R1+0x11b4], R28 ;  /* 0x0011b41c01007387 */ /* 0x000fe80000100800 */
[----:B------:R-:W3:Y:S01]  /*3bb40*/  LDL.LU R10, [R1+0x11dc] ;  /* 0x0011dc00010a7983 */ /* 0x000ee20000300800 */
[----:B------:R-:W-:-:S02]  /*3bb50*/  IADD3.X R23, PT, PT, R23, UR4, RZ, P0, !PT ;  /* 0x0000000417177c10 */ /* 0x000fc400087fe4ff */
[----:B------:R-:W-:-:S03]  /*3bb60*/  IADD3 R22, P0, PT, R22, UR14, RZ ;  /* 0x0000000e16167c10 */ /* 0x000fc6000ff1e0ff */
[----:B------:R-:W-:Y:S01]  /*3bb70*/  STL [R1+0x1200], R23 ;  /* 0x0012001701007387 */ /* 0x000fe20000100800 */
[----:B------:R-:W-:-:S03]  /*3bb80*/  IADD3.X R29, PT, PT, R29, UR4, RZ, P6, !PT ;  /* 0x000000041d1d7c10 */ /* 0x000fc6000b7fe4ff */
        /* <DEDUP_REMOVED lines=27> */
[----:B0-----:R-:W2:Y:S04]  /*3bd40*/  LDL.LU R29, [R1+0x1190] ;  /* 0x00119000011d7983 */ /* 0x001ea80000300800 */
[----:B------:R-:W2:Y:S04]  /*3bd50*/  LDL.LU R21, [R1+0x117c] ;  /* 0x00117c0001157983 */ /* 0x000ea80000300800 */
[----:B------:R-:W2:Y:S04]  /*3bd60*/  LDL.LU R28, [R1+0x1188] ;  /* 0x00118800011c7983 */ /* 0x000ea80000300800 */
[----:B------:R-:W2:Y:S04]  /*3bd70*/  LDL.LU R23, [R1+0x1134] ;  /* 0x0011340001177983 */ /* 0x000ea80000300800 */
[----:B------:R0:W-:Y:S04]  /*3bd80*/  STL [R1+0x11a4], R0 ;  /* 0x0011a40001007387 */ /* 0x0001e80000100800 */
[----:B------:R-:W2:Y:S04]  /*3bd90*/  LDL.LU R22, [R1+0x1180] ;  /* 0x0011800001167983 */ /* 0x000ea80000300800 */
        /* <DEDUP_REMOVED lines=23> */
[----:B------:R-:W-:Y:S02]  /*3bf10*/  IADD3.X R19, PT, PT, R19, UR4, RZ, P4, !PT ;  /* 0x0000000413137c10 */ /* 0x000fe4000a7fe4ff */
[----:B------:R-:W-:Y:S02]  /*3bf20*/  IADD3 R20, P4, PT, R20, UR14, RZ ;  /* 0x0000000e14147c10 */ /* 0x000fe4000ff9e0ff */
[----:B------:R-:W-:-:S02]  /*3bf30*/  IADD3 R21, P0, PT, R21, UR14, RZ ;  /* 0x0000000e15157c10 */ /* 0x000fc4000ff1e0ff */
[----:B------:R-:W-:Y:S02]  /*3bf40*/  IADD3.X R28, PT, PT, R28, UR4, RZ, P6, !PT ;  /* 0x000000041c1c7c10 */ /* 0x000fe4000b7fe4ff */
[----:B---3--:R-:W-:-:S04]  /*3bf50*/  IADD3 R10, P1, PT, R10, UR14, RZ ;  /* 0x0000000e0a0a7c10 */ /* 0x008fc8000ff3e0ff */
[----:B------:R-:W-:Y:S01]  /*3bf60*/  IADD3.X R16, PT, PT, R16, UR4, RZ, P1, !PT ;  /* 0x0000000410107c10 */ /* 0x000fe20008ffe4ff */
[----:B------:R-:W-:Y:S04]  /*3bf70*/  STL [R1+0x11dc], R10 ;  /* 0x0011dc0a01007387 */ /* 0x000fe80000100800 */
        /* <DEDUP_REMOVED lines=25> */
[----:B------:R-:W-:Y:S04]  /*3c110*/  STL [R1+0x117c], R21 ;  /* 0x00117c1501007387 */ /* 0x000fe80000100800 */
        /* <DEDUP_REMOVED lines=37> */
[----:B------:R-:W2:Y:S04]  /*3c370*/  LDL.LU R23, [R1+0x1108] ;  /* 0x0011080001177983 */ /* 0x000ea80000300800 */
[----:B------:R-:W2:Y:S04]  /*3c380*/  LDL.LU R22, [R1+0x10b4] ;  /* 0x0010b40001167983 */ /* 0x000ea80000300800 */
        /* <DEDUP_REMOVED lines=21> */
[----:B--2---:R-:W-:Y:S02]  /*3c4e0*/  IADD3.X R0, PT, PT, R0, UR4, RZ, P6, !PT ;  /* 0x0000000400007c10 */ /* 0x004fe4000b7fe4ff */
[----:B------:R-:W-:Y:S02]  /*3c4f0*/  IADD3 R19, P0, PT, R19, UR14, RZ ;  /* 0x0000000e13137c10 */ /* 0x000fe4000ff1e0ff */
[----:B------:R-:W-:Y:S02]  /*3c500*/  IADD3 R20, P6, PT, R20, UR14, RZ ;  /* 0x0000000e14147c10 */ /* 0x000fe4000ffde0ff */
[----:B------:R-:W-:Y:S02]  /*3c510*/  IADD3.X R21, PT, PT, R21, UR4, RZ, P1, !PT ;  /* 0x0000000415157c10 */ /* 0x000fe40008ffe4ff */
[----:B------:R-:W-:-:S02]  /*3c520*/  IADD3 R28, P1, PT, R28, UR14, RZ ;  /* 0x0000000e1c1c7c10 */ /* 0x000fc4000ff3e0ff */
[----:B---3--:R-:W-:Y:S02]  /*3c530*/  IADD3.X R10, PT, PT, R10, UR4, RZ, P2, !PT ;  /* 0x000000040a0a7c10 */ /* 0x008fe400097fe4ff */
[----:B------:R-:W-:-:S03]  /*3c540*/  IADD3 R12, P2, PT, R12, UR14, RZ ;  /* 0x0000000e0c0c7c10 */ /* 0x000fc6000ff5e0ff */
        /* <DEDUP_REMOVED lines=65> */
[----:B------:R-:W2:Y:S04]  /*3c960*/  LDL.LU R23, [R1+0x107c] ;  /* 0x00107c0001177983 */ /* 0x000ea80000300800 */
        /* <DEDUP_REMOVED lines=27> */
[----:B------:R-:W-:Y:S02]  /*3cb20*/  IADD3.X R28, PT, PT, R28, UR4, RZ, P2, !PT ;  /* 0x000000041c1c7c10 */ /* 0x000fe400097fe4ff */
        /* <DEDUP_REMOVED lines=20> */
[----:B------:R-:W-:Y:S01]  /*3cc70*/  STL [R1+0x109c], R2 ;  /* 0x00109c0201007387 */ /* 0x000fe20000100800 */
[----:B------:R-:W-:-:S03]  /*3cc80*/  IADD3 R19, P1, PT, R19, UR14, RZ ;  /* 0x0000000e13137c10 */ /* 0x000fc6000ff3e0ff */
[----:B------:R0:W-:Y:S04]  /*3cc90*/  STL [R1+0x10a0], R29 ;  /* 0x0010a01d01007387 */ /* 0x0001e80000100800 */
[----:B------:R-:W-:Y:S04]  /*3cca0*/  STL [R1+0x10a8], R3 ;  /* 0x0010a80301007387 */ /* 0x000fe80000100800 */
[----:B0-----:R-:W2:Y:S04]  /*3ccb0*/  LDL.LU R29, [R1+0x1080] ;  /* 0x00108000011d7983 */ /* 0x001ea80000300800 */
[----:B------:R-:W-:Y:S04]  /*3ccc0*/  STL [R1+0x1054], R18 ;  /* 0x0010541201007387 */ /* 0x000fe80000100800 */
[----:B------:R-:W-:Y:S04]  /*3ccd0*/  STL [R1+0x108c], R19 ;  /* 0x00108c1301007387 */ /* 0x000fe80000100800 */
        /* <DEDUP_REMOVED lines=87> */
[----:B------:R0:W-:Y:S01]  /*3d250*/  STL [R1+0x1028], R0 ;  /* 0x0010280001007387 */ /* 0x0001e20000100800 */
[----:B------:R-:W-:-:S03]  /*3d260*/  IADD3.X R19, PT, PT, R19, UR4, RZ, P2, !PT ;  /* 0x0000000413137c10 */ /* 0x000fc600097fe4ff */
[----:B------:R-:W-:Y:S01]  /*3d270*/  STL [R1+0x1030], R2 ;  /* 0x0010300201007387 */ /* 0x000fe20000100800 */
[----:B------:R-:W-:-:S03]  /*3d280*/  IADD3 R20, P2, PT, R20, UR14, RZ ;  /* 0x0000000e14147c10 */ /* 0x000fc6000ff5e0ff */
[----:B0-----:R-:W2:Y:S04]  /*3d290*/  LDL.LU R0, [R1+0xfb4] ;  /* 0x000fb40001007983 */ /* 0x001ea80000300800 */
[----:B------:R-:W-:Y:S04]  /*3d2a0*/  STL [R1+0x101c], R3 ;  /* 0x00101c0301007387 */ /* 0x000fe80000100800 */
[----:B------:R-:W-:Y:S04]  /*3d2b0*/  STL [R1+0xfd4], R18 ;  /* 0x000fd41201007387 */ /* 0x000fe80000100800 */
        /* <DEDUP_REMOVED lines=63> */
[----:B------:R-:W-:Y:S02]  /*3d6b0*/  IADD3 R3, P2, PT, R3, UR14, RZ ;  /* 0x0000000e03037c10 */ /* 0x000fe4000ff5e0ff */
[----:B------:R-:W-:Y:S02]  /*3d6c0*/  IADD3.X R18, PT, PT, R18, UR4, RZ, P1, !PT ;  /* 0x0000000412127c10 */ /* 0x000fe40008ffe4ff */
[----:B------:R-:W-:Y:S02]  /*3d6d0*/  IADD3 R19, P1, PT, R19, UR14, RZ ;  /* 0x0000000e13137c10 */ /* 0x000fe4000ff3e0ff */
[----:B------:R-:W-:Y:S02]  /*3d6e0*/  IADD3.X R20, PT, PT, R20, UR4, RZ, P3, !PT ;  /* 0x0000000414147c10 */ /* 0x000fe40009ffe4ff */
        /* <DEDUP_REMOVED lines=81> */
[----:B------:R-:W-:Y:S02]  /*3dc00*/  IADD3.X R27, PT, PT, R27, UR4, RZ, P6, !PT ;  /* 0x000000041b1b7c10 */ /* 0x000fe4000b7fe4ff */
[----:B------:R-:W-:Y:S02]  /*3dc10*/  IADD3 R11, P6, PT, R11, UR14, RZ ;  /* 0x0000000e0b0b7c10 */ /* 0x000fe4000ffde0ff */
[----:B------:R-:W-:-:S02]  /*3dc20*/  IADD3 R9, P1, PT, R9, UR14, RZ ;  /* 0x0000000e09097c10 */ /* 0x000fc4000ff3e0ff */
[----:B------:R-:W-:Y:S02]  /*3dc30*/  IADD3.X R6, PT, PT, R6, UR4, RZ, P0, !PT ;  /* 0x0000000406067c10 */ /* 0x000fe400087fe4ff */
[----:B------:R-:W-:Y:S02]  /*3dc40*/  IADD3 R7, P0, PT, R7, UR14, RZ ;  /* 0x0000000e07077c10 */ /* 0x000fe4000ff1e0ff */
[----:B------:R-:W-:Y:S02]  /*3dc50*/  IADD3.X R4, PT, PT, R4, UR4, RZ, P2, !PT ;  /* 0x0000000404047c10 */ /* 0x000fe400097fe4ff */
[----:B--2---:R-:W-:Y:S02]  /*3dc60*/  IADD3.X R0, PT, PT, R0, UR4, RZ, P1, !PT ;  /* 0x0000000400007c10 */ /* 0x004fe40008ffe4ff */
[----:B------:R-:W-:Y:S02]  /*3dc70*/  IADD3 R5, P2, PT, R5, UR14, RZ ;  /* 0x0000000e05057c10 */ /* 0x000fe4000ff5e0ff */
[----:B------:R-:W-:-:S02]  /*3dc80*/  IADD3 R2, P1, PT, R2, UR14, RZ ;  /* 0x0000000e02027c10 */ /* 0x000fc4000ff3e0ff */
[----:B------:R-:W-:Y:S02]  /*3dc90*/  IADD3.X R3, PT, PT, R3, UR4, RZ, P3, !PT ;  /* 0x0000000403037c10 */ /* 0x000fe40009ffe4ff */
[----:B------:R-:W-:Y:S02]  /*3dca0*/  IADD3 R18, P3, PT, R18, UR14, RZ ;  /* 0x0000000e12127c10 */ /* 0x000fe4000ff7e0ff */
[----:B------:R-:W-:Y:S02]  /*3dcb0*/  IADD3.X R19, PT, PT, R19, UR4, RZ, P2, !PT ;  /* 0x0000000413137c10 */ /* 0x000fe400097fe4ff */
        /* <DEDUP_REMOVED lines=116> */
[----:B------:R-:W-:Y:S01]  /*3e400*/  STL [R1+0xec8], R7 ;  /* 0x000ec80701007387 */ /* 0x000fe20000100800 */
[----:B------:R-:W-:-:S02]  /*3e410*/  IADD3.X R18, PT, PT, R18, UR4, RZ, P5, !PT ;  /* 0x0000000412127c10 */ /* 0x000fc4000affe4ff */
[----:B------:R-:W-:Y:S01]  /*3e420*/  IADD3 R19, P5, PT, R19, UR14, RZ ;  /* 0x0000000e13137c10 */ /* 0x000fe2000ffbe0ff */
        /* <DEDUP_REMOVED lines=158> */
[----:B------:R-:W-:Y:S02]  /*3ee10*/  IADD3.X R9, PT, PT, R9, UR4, RZ, P2, !PT ;  /* 0x0000000409097c10 */ /* 0x000fe400097fe4ff */
[----:B------:R-:W-:Y:S02]  /*3ee20*/  IADD3 R6, P2, PT, R6, UR14, RZ ;  /* 0x0000000e06067c10 */ /* 0x000fe4000ff5e0ff */
        /* <DEDUP_REMOVED lines=281> */
[----:B--2---:R-:W-:-:S02]  /*3ffc0*/  IADD3.X R0, PT, PT, R0, UR4, RZ, P5, !PT ;  /* 0x0000000400007c10 */ /* 0x004fc4000affe4ff */
        /* <DEDUP_REMOVED lines=144> */
[----:B------:R1:W-:Y:S04]  /*408d0*/  STL [R1+0x13b0], R22 ;  /* 0x0013b01601007387 */ /* 0x0003e80000100800 */
        /* <DEDUP_REMOVED lines=29> */
[----:B-1----:R-:W2:Y:S04]  /*40ab0*/  LDL.LU R22, [R1+0x1424] ;  /* 0x0014240001167983 */ /* 0x002ea80000300800 */
[----:B0-----:R-:W2:Y:S04]  /*40ac0*/  LDL.LU R0, [R1+0x1434] ;  /* 0x0014340001007983 */ /* 0x001ea80000300800 */
[----:B------:R-:W2:Y:S01]  /*40ad0*/  LDL.LU R29, [R1+0x1444] ;  /* 0x00144400011d7983 */ /* 0x000ea20000300800 */
        /* <DEDUP_REMOVED lines=9> */
[----:B--2---:R-:W-:Y:S02]  /*40b70*/  IADD3.X R11, PT, PT, R11, UR4, RZ, P0, !PT ;  /* 0x000000040b0b7c10 */ /* 0x004fe400087fe4ff */
[----:B------:R-:W-:Y:S02]  /*40b80*/  IADD3.X R27, PT, PT, R27, UR4, RZ, P4, !PT ;  /* 0x000000041b1b7c10 */ /* 0x000fe4000a7fe4ff */
[----:B------:R-:W-:Y:S02]  /*40b90*/  IADD3 R8, P0, PT, R8, UR14, RZ ;  /* 0x0000000e08087c10 */ /* 0x000fe4000ff1e0ff */
[----:B------:R-:W-:-:S02]  /*40ba0*/  IADD3.X R9, PT, PT, R9, UR4, RZ, P1, !PT ;  /* 0x0000000409097c10 */ /* 0x000fc40008ffe4ff */
[----:B------:R-:W-:Y:S02]  /*40bb0*/  IADD3 R6, P1, PT, R6, UR14, RZ ;  /* 0x0000000e06067c10 */ /* 0x000fe4000ff3e0ff */
[----:B------:R-:W-:Y:S02]  /*40bc0*/  IADD3.X R7, PT, PT, R7, UR4, RZ, P2, !PT ;  /* 0x0000000407077c10 */ /* 0x000fe400097fe4ff */
[----:B------:R-:W-:Y:S02]  /*40bd0*/  IADD3 R4, P2, PT, R4, UR14, RZ ;  /* 0x0000000e04047c10 */ /* 0x000fe4000ff5e0ff */
[----:B------:R-:W-:Y:S02]  /*40be0*/  IADD3.X R5, PT, PT, R5, UR4, RZ, P3, !PT ;  /* 0x0000000405057c10 */ /* 0x000fe40009ffe4ff */
[----:B---3--:R-:W-:-:S05]  /*40bf0*/  IADD3.X R10, PT, PT, R10, UR4, RZ, P5, !PT ;  /* 0x000000040a0a7c10 */ /* 0x008fca000affe4ff */
[----:B------:R0:W-:Y:S04]  /*40c00*/  STL [R1+0x13c0], R10 ;  /* 0x0013c00a01007387 */ /* 0x0001e80000100800 */
[----:B0-----:R-:W2:Y:S01]  /*40c10*/  LDL.LU R10, [R1+0x15c0] ;  /* 0x0015c000010a7983 */ /* 0x001ea20000300800 */
[----:B------:R-:W-:-:S04]  /*40c20*/  IADD3 R12, P5, PT, R12, UR14, RZ ;  /* 0x0000000e0c0c7c10 */ /* 0x000fc8000ffbe0ff */
[----:B------:R-:W-:Y:S01]  /*40c30*/  IADD3.X R17, PT, PT, R17, UR4, RZ, P5, !PT ;  /* 0x0000000411117c10 */ /* 0x000fe2000affe4ff */
[----:B------:R0:W-:Y:S04]  /*40c40*/  STL [R1+0x140c], R12 ;  /* 0x00140c0c01007387 */ /* 0x0001e80000100800 */
[----:B------:R0:W-:Y:S01]  /*40c50*/  STL [R1+0x13c4], R13 ;  /* 0x0013c40d01007387 */ /* 0x0001e20000100800 */
[----:B------:R-:W-:-:S03]  /*40c60*/  IADD3 R24, P5, PT, R24, UR14, RZ ;  /* 0x0000000e18187c10 */ /* 0x000fc6000ffbe0ff */
[----:B------:R0:W-:Y:S04]  /*40c70*/  STL [R1+0x1448], R14 ;  /* 0x0014480e01007387 */ /* 0x0001e80000100800 */
        /* <DEDUP_REMOVED lines=9> */
[----:B------:R0:W-:Y:S01]  /*40d10*/  STL [R1+0x1400], R9 ;  /* 0x0014000901007387 */ /* 0x0001e20000100800 */
[----:B------:R-:W-:-:S03]  /*40d20*/  IADD3 R2, P3, PT, R2, UR14, RZ ;  /* 0x0000000e02027c10 */ /* 0x000fc6000ff7e0ff */
[----:B------:R0:W-:Y:S01]  /*40d30*/  STL [R1+0x143c], R6 ;  /* 0x00143c0601007387 */ /* 0x0001e20000100800 */
[----:B------:R-:W-:Y:S01]  /*40d40*/  IADD3.X R3, PT, PT, R3, UR4, RZ, P5, !PT ;  /* 0x0000000403037c10 */ /* 0x000fe2000affe4ff */
[----:B------:R-:W-:Y:S02]  /*40d50*/  UIADD3 UR6, UPT, UPT, UR10, 0x7f, URZ ;  /* 0x0000007f0a067890 */ /* 0x000fe4000fffe0ff */
[----:B------:R0:W-:Y:S01]  /*40d60*/  STL [R1+0x1410], R7 ;  /* 0x0014100701007387 */ /* 0x0001e20000100800 */
[----:B------:R-:W-:-:S03]  /*40d70*/  IADD3.X R18, PT, PT, R18, UR4, RZ, P0, !PT ;  /* 0x0000000412127c10 */ /* 0x000fc600087fe4ff */
[----:B------:R0:W-:Y:S01]  /*40d80*/  STL [R1+0x144c], R4 ;  /* 0x00144c0401007387 */ /* 0x0001e20000100800 */
[----:B------:R-:W-:-:S03]  /*40d90*/  IADD3 R19, P0, PT, R19, UR14, RZ ;  /* 0x0000000e13137c10 */ /* 0x000fc6000ff1e0ff */
[----:B------:R0:W-:Y:S01]  /*40da0*/  STL [R1+0x1420], R5 ;  /* 0x0014200501007387 */ /* 0x0001e20000100800 */
[----:B------:R-:W-:-:S03]  /*40db0*/  IADD3 R20, P5, PT, R20, UR14, RZ ;  /* 0x0000000e14147c10 */ /* 0x000fc6000ffbe0ff */
[----:B------:R0:W-:Y:S01]  /*40dc0*/  STL [R1+0x1458], R2 ;  /* 0x0014580201007387 */ /* 0x0001e20000100800 */
[----:B------:R-:W-:Y:S01]  /*40dd0*/  IADD3.X R21, PT, PT, R21, UR4, RZ, P6, !PT ;  /* 0x0000000415157c10 */ /* 0x000fe2000b7fe4ff */
[----:B------:R-:W-:Y:S02]  /*40de0*/  USHF.R.S32.HI UR7, URZ, 0x1f, UR6 ;  /* 0x0000001fff077899 */ /* 0x000fe40008011406 */
[----:B------:R0:W-:Y:S01]  /*40df0*/  STL [R1+0x1430], R3 ;  /* 0x0014300301007387 */ /* 0x0001e20000100800 */
[----:B------:R-:W-:-:S03]  /*40e00*/  IADD3.X R28, PT, PT, R28, UR4, RZ, P1, !PT ;  /* 0x000000041c1c7c10 */ /* 0x000fc60008ffe4ff */
[----:B------:R0:W-:Y:S01]  /*40e10*/  STL [R1+0x13f4], R18 ;  /* 0x0013f41201007387 */ /* 0x0001e20000100800 */
[----:B------:R-:W-:-:S03]  /*40e20*/  IADD3.X R23, PT, PT, R23, UR4, RZ, P2, !PT ;  /* 0x0000000417177c10 */ /* 0x000fc600097fe4ff */
[----:B------:R0:W-:Y:S01]  /*40e30*/  STL [R1+0x1464], R19 ;  /* 0x0014641301007387 */ /* 0x0001e20000100800 */
[----:B------:R-:W-:-:S03]  /*40e40*/  IADD3.X R29, PT, PT, R29, UR4, RZ, P5, !PT ;  /* 0x000000041d1d7c10 */ /* 0x000fc6000affe4ff */
[----:B------:R0:W-:Y:S01]  /*40e50*/  STL [R1+0x1468], R20 ;  /* 0x0014681401007387 */ /* 0x0001e20000100800 */
[----:B------:R-:W-:Y:S01]  /*40e60*/  IADD3.X R22, PT, PT, R22, UR4, RZ, P3, !PT ;  /* 0x0000000416167c10 */ /* 0x000fe20009ffe4ff */
[----:B------:R-:W-:Y:S02]  /*40e70*/  ULEA.HI UR7, UR7, UR6, URZ, 0x7 ;  /* 0x0000000607077291 */ /* 0x000fe4000f8f38ff */
[----:B------:R0:W-:Y:S01]  /*40e80*/  STL [R1+0x1440], R21 ;  /* 0x0014401501007387 */ /* 0x0001e20000100800 */
[----:B------:R-:W-:-:S03]  /*40e90*/  IADD3.X R0, PT, PT, R0, UR4, RZ, P0, !PT ;  /* 0x0000000400007c10 */ /* 0x000fc600087fe4ff */
[----:B------:R0:W-:Y:S04]  /*40ea0*/  STL [R1+0x1404], R28 ;  /* 0x0014041c01007387 */ /* 0x0001e80000100800 */
[----:B------:R0:W-:Y:S04]  /*40eb0*/  STL [R1+0x1414], R23 ;  /* 0x0014141701007387 */ /* 0x0001e80000100800 */
[----:B------:R0:W-:Y:S01]  /*40ec0*/  STL [R1+0x1444], R29 ;  /* 0x0014441d01007387 */ /* 0x0001e20000100800 */
[----:B------:R-:W-:-:S03]  /*40ed0*/  USHF.R.S32.HI UR7, URZ, 0x7, UR7 ;  /* 0x00000007ff077899 */ /* 0x000fc60008011407 */
[----:B------:R0:W-:Y:S04]  /*40ee0*/  STL [R1+0x1424], R22 ;  /* 0x0014241601007387 */ /* 0x0001e80000100800 */
[----:B------:R0:W-:Y:S01]  /*40ef0*/  STL [R1+0x1434], R0 ;  /* 0x0014340001007387 */ /* 0x0001e20000100800 */
[----:B--2---:R-:W-:-:S13]  /*40f00*/  ISETP.NE.U32.AND P4, PT, R10, UR7, PT ;  /* 0x000000070a007c0c */ /* 0x004fda000bf85070 */
[----:B0-----:R-:W-:Y:S05]  /*40f10*/  @P4 BRA `(.L_x_2) ;  /* 0xfffffd4800004947 */ /* 0x001fea000383ffff */
.L_x_1:
[----:B------:R-:W2:Y:S01]  /*40f20*/  LDL.LU R8, [R1+0x424] ;  /* 0x0004240001087983 */ /* 0x000ea20000300800 */
[----:B------:R-:W1:Y:S01]  /*40f30*/  LDCU.128 UR16, c[0x0][0x390] ;  /* 0x00007200ff1077ac */ /* 0x000e620008000c00 */
[----:B------:R-:W3:Y:S01]  /*40f40*/  LDCU UR14, c[0x0][0x39c] ;  /* 0x00007380ff0e77ac */ /* 0x000ee20008000800 */
[----:B------:R-:W4:Y:S01]  /*40f50*/  LDCU UR6, c[0x0][0x3b4] ;  /* 0x00007680ff0677ac */ /* 0x000f220008000800 */
[----:B------:R-:W5:Y:S01]  /*40f60*/  LDCU UR13, c[0x0][0x39c] ;  /* 0x00007380ff0d77ac */ /* 0x000f620008000800 */
[----:B------:R-:W0:Y:S01]  /*40f70*/  S2UR UR5, SR_CgaCtaId ;  /* 0x00000000000579c3 */ /* 0x000e220000008800 */
[----:B------:R-:W0:Y:S01]  /*40f80*/  LDCU UR4, c[0x0][0x39c] ;  /* 0x00007380ff0477ac */ /* 0x000e220008000800 */
[----:B------:R-:W0:Y:S06]  /*40f90*/  LDCU UR7, c[0x0][0x39c] ;  /* 0x00007380ff0777ac */ /* 0x000e2c0008000800 */
[----:B------:R-:W-:Y:S06]  /*40fa0*/  BAR.SYNC.DEFER_BLOCKING 0x0 ;  /* 0x0000000000007b1d */ /* 0x000fec0000010000 */
[----:B--2---:R2:W-:Y:S04]  /*40fb0*/  STL [R1+0x16b4], R8 ;  /* 0x0016b40801007387 */ /* 0x0045e80000100800 */
[----:B--2---:R-:W2:Y:S04]  /*40fc0*/  LDL.LU R8, [R1+0x3cc] ;  /* 0x0003cc0001087983 */ /* 0x004ea80000300800 */
[----:B--2---:R2:W-:Y:S04]  /*40fd0*/  STL [R1+0x16bc], R8 ;  /* 0x0016bc0801007387 */ /* 0x0045e80000100800 */
[----:B--2---:R-:W2:Y:S04]  /*40fe0*/  LDL.LU R8, [R1+0x3c4] ;  /* 0x0003c40001087983 */ /* 0x004ea80000300800 */
[----:B------:R-:W2:Y:S04]  /*40ff0*/  LDL.LU R9, [R1+0x42c] ;  /* 0x00042c0001097983 */ /* 0x000ea80000300800 */
[----:B--2---:R2:W-:Y:S04]  /*41000*/  STL [R1+0x16b0], R9 ;  /* 0x0016b00901007387 */ /* 0x0045e80000100800 */
[----:B--2---:R-:W2:Y:S04]  /*41010*/  LDL.LU R9, [R1+0x420] ;  /* 0x0004200001097983 */ /* 0x004ea80000300800 */
        /* <DEDUP_REMOVED lines=31> */
[----:B--2---:R-:W2:Y:S01]  /*41210*/  LDL.LU R28, [R1+0x418] ;  /* 0x00041800011c7983 */ /* 0x004ea20000300800 */
[----:B------:R-:W-:-:S03]  /*41220*/  F2FP.SATFINITE.E4M3.F32.PACK_AB_MERGE_C R8, R8, R9, RZ ;  /* 0x000000090808723e */ /* 0x000fc600048070ff */
[----:B--2---:R2:W-:Y:S04]  /*41230*/  STL [R1+0x16a8], R28 ;  /* 0x0016a81c01007387 */ /* 0x0045e80000100800 */
[----:B--2---:R-:W2:Y:S04]  /*41240*/  LDL.LU R28, [R1+0x410] ;  /* 0x00041000011c7983 */ /* 0x004ea80000300800 */
        /* <DEDUP_REMOVED lines=24> */
[----:B0-----:R-:W2:Y:S04]  /*413d0*/  LDL.LU R0, [R1+0x364] ;  /* 0x0003640001007983 */ /* 0x001ea80000300800 */
[----:B------:R-:W2:Y:S04]  /*413e0*/  LDL.LU R9, [R1+0x16c0] ;  /* 0x0016c00001097983 */ /* 0x000ea80000300800 */
[----:B------:R0:W-:Y:S04]  /*413f0*/  STL [R1+0x74], R8 ;  /* 0x0000740801007387 */ /* 0x0001e80000100800 */
[----:B0-----:R-:W2:Y:S02]  /*41400*/  LDL.LU R8, [R1+0x16bc] ;  /* 0x0016bc0001087983 */ /* 0x001ea40000300800 */
[----:B--2---:R-:W-:-:S02]  /*41410*/  F2FP.SATFINITE.E4M3.F32.PACK_AB_MERGE_C R8, R8, R9, RZ ;  /* 0x000000090808723e */ /* 0x004fc400048070ff */
[----:B------:R-:W2:Y:S04]  /*41420*/  LDL.LU R9, [R1+0x16b8] ;  /* 0x0016b80001097983 */ /* 0x000ea80000300800 */
[----:B------:R0:W-:Y:S04]  /*41430*/  STL [R1+0x68], R8 ;  /* 0x0000680801007387 */ /* 0x0001e80000100800 */
[----:B0-----:R-:W2:Y:S02]  /*41440*/  LDL.LU R8, [R1+0x16b4] ;  /* 0x0016b40001087983 */ /* 0x001ea40000300800 */
[----:B--2---:R-:W-:-:S02]  /*41450*/  F2FP.SATFINITE.E4M3.F32.PACK_AB_MERGE_C R8, R8, R9, RZ ;  /* 0x000000090808723e */ /* 0x004fc400048070ff */
[----:B------:R-:W2:Y:S04]  /*41460*/  LDL.LU R9, [R1+0x16b0] ;  /* 0x0016b00001097983 */ /* 0x000ea80000300800 */
[----:B------:R0:W-:Y:S04]  /*41470*/  STL [R1+0x160c], R8 ;  /* 0x00160c0801007387 */ /* 0x0001e80000100800 */
[----:B0-----:R-:W3:Y:S01]  /*41480*/  LDL.LU R8, [R1+0x3e8] ;  /* 0x0003e80001087983 */ /* 0x001ee20000300800 */
[----:B--2---:R-:W-:-:S03]  /*41490*/  F2FP.SATFINITE.E4M3.F32.PACK_AB_MERGE_C R9, R9, R29, RZ ;  /* 0x0000001d0909723e */ /* 0x004fc600048070ff */
[----:B------:R-:W2:Y:S04]  /*414a0*/  LDL.LU R29, [R1+0x16ac] ;  /* 0x0016ac00011d7983 */ /* 0x000ea80000300800 */
[----:B------:R0:W-:Y:S04]  /*414b0*/  STL [R1+0x1608], R9 ;  /* 0x0016080901007387 */ /* 0x0001e80000100800 */
[----:B0-----:R-:W3:Y:S01]  /*414c0*/  LDL.LU R9, [R1+0x3e4] ;  /* 0x0003e40001097983 */ /* 0x001ee20000300800 */
[----:B--2---:R-:W-:-:S03]  /*414d0*/  F2FP.SATFINITE.E4M3.F32.PACK_AB_MERGE_C R29, R29, R28, RZ ;  /* 0x0000001c1d1d723e */ /* 0x004fc600048070ff */
        /* <DEDUP_REMOVED lines=22> */
[----:B0-----:R-:W3:Y:S02]  /*41640*/  LDL.LU R29, [R1+0x167c] ;  /* 0x00167c00011d7983 */ /* 0x001ee40000300800 */
[----:B---3--:R-:W-:-:S02]  /*41650*/  F2FP.SATFINITE.E4M3.F32.PACK_AB_MERGE_C R9, R9, R29, RZ ;  /* 0x0000001d0909723e */ /* 0x008fc400048070ff */
[----:B------:R-:W3:Y:S01]  /*41660*/  LDL.LU R29, [R1+0x1678] ;  /* 0x00167800011d7983 */ /* 0x000ee20000300800 */
[----:B--2---:R-:W-:Y:S02]  /*41670*/  F2FP.SATFINITE.E4M3.F32.PACK_AB_MERGE_C R27, R27, R28, RZ ;  /* 0x0000001c1b1b723e */ /* 0x004fe400048070ff */
[----:B------:R-:W-:Y:S01]  /*41680*/  F2FP.SATFINITE.E4M3.F32.PACK_AB_MERGE_C R21, R21, R22, RZ ;  /* 0x000000161515723e */ /* 0x000fe200048070ff */
[----:B------:R0:W-:Y:S01]  /*41690*/  STL [R1+0x7c], R9 ;  /* 0x00007c0901007387 */ /* 0x0001e20000100800 */
[----:B------:R-:W-:Y:S02]  /*416a0*/  F2FP.SATFINITE.E4M3.F32.PACK_AB_MERGE_C R10, R10, R16, RZ ;  /* 0x000000100a0a723e */ /* 0x000fe400048070ff */
[----:B------:R-:W-:Y:S02]  /*416b0*/  F2FP.SATFINITE.E4M3.F32.PACK_AB_MERGE_C R11, R11, R15, RZ ;  /* 0x0000000f0b0b723e */ /* 0x000fe400048070ff */
[----:B------:R-:W-:Y:S02]  /*416c0*/  F2FP.SATFINITE.E4M3.F32.PACK_AB_MERGE_C R7, R7, R12, RZ ;  /* 0x0000000c0707723e */ /* 0x000fe400048070ff */
[----:B------:R-:W-:-:S02]  /*416d0*/  F2FP.SATFINITE.E4M3.F32.PACK_AB_MERGE_C R5, R5, R6, RZ ;  /* 0x000000060505723e */ /* 0x000fc400048070ff */
[----:B------:R-:W-:Y:S02]  /*416e0*/  F2FP.SATFINITE.E4M3.F32.PACK_AB_MERGE_C R3, R3, R4, RZ ;  /* 0x000000040303723e */ /* 0x000fe400048070ff */
[----:B0-----:R-:W-:Y:S02]  /*416f0*/  F2FP.SATFINITE.E4M3.F32.PACK_AB_MERGE_C R9, R25, R26, RZ ;  /* 0x0000001a1909723e */ /* 0x001fe400048070ff */
[----:B------:R-:W-:Y:S02]  /*41700*/  F2FP.SATFINITE.E4M3.F32.PACK_AB_MERGE_C R0, R0, R2, RZ ;  /* 0x000000020000723e */ /* 0x000fe400048070ff */
[----:B---3--:R-:W-:-:S05]  /*41710*/  F2FP.SATFINITE.E4M3.F32.PACK_AB_MERGE_C R8, R29, R8, RZ ;  /* 0x000000081d08723e */ /* 0x008fca00048070ff */
[----:B------:R0:W-:Y:S04]  /*41720*/  STL [R1+0x78], R8 ;  /* 0x0000780801007387 */ /* 0x0001e80000100800 */
[----:B------:R-:W-:Y:S04]  /*41730*/  STL [R1+0x94], R27 ;  /* 0x0000941b01007387 */ /* 0x000fe80000100800 */
[----:B------:R2:W-:Y:S01]  /*41740*/  STL [R1+0x90], R9 ;  /* 0x0000900901007387 */ /* 0x0005e20000100800 */
[----:B0-----:R-:W-:-:S05]  /*41750*/  F2FP.SATFINITE.E4M3.F32.PACK_AB_MERGE_C R8, R23, R24, RZ ;  /* 0x000000181708723e */ /* 0x001fca00048070ff */
[----:B------:R0:W-:Y:S01]  /*41760*/  STL [R1+0x8c], R8 ;  /* 0x00008c0801007387 */ /* 0x0001e20000100800 */
[----:B--2---:R-:W-:-:S03]  /*41770*/  F2FP.SATFINITE.E4M3.F32.PACK_AB_MERGE_C R9, R19, R20, RZ ;  /* 0x000000141309723e */ /* 0x004fc600048070ff */
[----:B------:R-:W-:Y:S04]  /*41780*/  STL [R1+0x88], R21 ;  /* 0x0000881501007387 */ /* 0x000fe80000100800 */
[----:B------:R-:W-:Y:S01]  /*41790*/  STL [R1+0x38], R9 ;  /* 0x0000380901007387 */ /* 0x000fe20000100800 */
[----:B0-----:R-:W-:-:S03]  /*417a0*/  F2FP.SATFINITE.E4M3.F32.PACK_AB_MERGE_C R8, R17, R18, RZ ;  /* 0x000000121108723e */ /* 0x001fc600048070ff */
[----:B------:R-:W-:Y:S04]  /*417b0*/  STL [R1+0x1604], R10 ;  /* 0x0016040a01007387 */ /* 0x000fe80000100800 */
[----:B------:R0:W-:Y:S04]  /*417c0*/  STL [R1+0x18], R8 ;  /* 0x0000180801007387 */ /* 0x0001e80000100800 */
[----:B------:R-:W-:Y:S01]  /*417d0*/  STL [R1+0x1600], R11 ;  /* 0x0016000b01007387 */ /* 0x000fe20000100800 */
[----:B0-----:R-:W-:-:S05]  /*417e0*/  F2FP.SATFINITE.E4M3.F32.PACK_AB_MERGE_C R8, R13, R14, RZ ;  /* 0x0000000e0d08723e */ /* 0x001fca00048070ff */
[----:B------:R-:W-:Y:S04]  /*417f0*/  STL [R1+0x3c], R8 ;  /* 0x00003c0801007387 */ /* 0x000fe80000100800 */
[----:B------:R-:W-:Y:S04]  /*41800*/  STL [R1+0x34], R7 ;  /* 0x0000340701007387 */ /* 0x000fe80000100800 */
[----:B------:R-:W-:Y:S04]  /*41810*/  STL [R1+0x30], R5 ;  /* 0x0000300501007387 */ /* 0x000fe80000100800 */
[----:B------:R-:W2:Y:S04]  /*41820*/  LDL.LU R15, [R1+0x2b4] ;  /* 0x0002b400010f7983 */ /* 0x000ea80000300800 */
        /* <DEDUP_REMOVED lines=16> */
[----:B------:R-:W3:Y:S04]  /*41930*/  LDL.LU R11, [R1+0x2b8] ;  /* 0x0002b800010b7983 */ /* 0x000ee80000300800 */
[----:B---3--:R0:W-:Y:S04]  /*41940*/  STL [R1+0x163c], R11 ;  /* 0x00163c0b01007387 */ /* 0x0081e80000100800 */
[----:B0-----:R-:W3:Y:S04]  /*41950*/  LDL.LU R11, [R1+0x2b0] ;  /* 0x0002b000010b7983 */ /* 0x001ee80000300800 */
        /* <DEDUP_REMOVED lines=13> */
[----:B0-----:R-:W2:Y:S04]  /*41a30*/  LDL.LU R11, [R1+0x368] ;  /* 0x00036800010b7983 */ /* 0x001ea80000300800 */
        /* <DEDUP_REMOVED lines=56> */
[----:B------:R-:W2:Y:S01]  /*41dc0*/  LDL.LU R11, [R1+0x163c] ;  /* 0x00163c00010b7983 */ /* 0x000ea20000300800 */
[----:B---3--:R-:W-:Y:S02]  /*41dd0*/  F2FP.SATFINITE.E4M3.F32.PACK_AB_MERGE_C R13, R13, R10, RZ ;  /* 0x0000000a0d0d723e */ /* 0x008fe400048070ff */
[----:B------:R-:W-:Y:S01]  /*41de0*/  F2FP.SATFINITE.E4M3.F32.PACK_AB_MERGE_C R12, R12, R9, RZ ;  /* 0x000000090c0c723e */ /* 0x000fe200048070ff */
[----:B------:R-:W-:Y:S01]  /*41df0*/  STL [R1+0x15fc], R15 ;  /* 0x0015fc0f01007387 */ /* 0x000fe20000100800 */
[----:B------:R-:W-:Y:S02]  /*41e00*/  F2FP.SATFINITE.E4M3.F32.PACK_AB_MERGE_C R23, R23, R8, RZ ;  /* 0x000000081717723e */ /* 0x000fe400048070ff */
[----:B------:R-:W-:Y:S02]  /*41e10*/  F2FP.SATFINITE.E4M3.F32.PACK_AB_MERGE_C R22, R22, R29, RZ ;  /* 0x0000001d1616723e */ /* 0x000fe400048070ff */
[----:B------:R-:W-:Y:S02]  /*41e20*/  F2FP.SATFINITE.E4M3.F32.PACK_AB_MERGE_C R21, R21, R28, RZ ;  /* 0x0000001c1515723e */ /* 0x000fe400048070ff */
[----:B------:R-:W-:-:S02]  /*41e30*/  F2FP.SATFINITE.E4M3.F32.PACK_AB_MERGE_C R20, R20, R27, RZ ;  /* 0x0000001b1414723e */ /* 0x000fc400048070ff */
[----:B------:R-:W-:Y:S02]  /*41e40*/  F2FP.SATFINITE.E4M3.F32.PACK_AB_MERGE_C R10, R25, R26, RZ ;  /* 0x0000001a190a723e */ /* 0x000fe400048070ff */
[----:B------:R-:W-:Y:S02]  /*41e50*/  F2FP.SATFINITE.E4M3.F32.PACK_AB_MERGE_C R9, R19, R24, RZ ;  /* 0x000000181309723e */ /* 0x000fe400048070ff */
[----:B------:R-:W-:Y:S02]  /*41e60*/  F2FP.SATFINITE.E4M3.F32.PACK_AB_MERGE_C R28, R7, R16, RZ ;  /* 0x00000010071c723e */ /* 0x000fe400048070ff */
[----:B------:R-:W-:Y:S02]  /*41e70*/  F2FP.SATFINITE.E4M3.F32.PACK_AB_MERGE_C R8, R17, R18, RZ ;  /* 0x000000121108723e */ /* 0x000fe400048070ff */
[----:B------:R-:W-:Y:S02]  /*41e80*/  F2FP.SATFINITE.E4M3.F32.PACK_AB_MERGE_C R5, R5, R6, RZ ;  /* 0x000000060505723e */ /* 0x000fe400048070ff */
[----:B------:R-:W-:-:S02]  /*41e90*/  F2FP.SATFINITE.E4M3.F32.PACK_AB_MERGE_C R3, R3, R4, RZ ;  /* 0x000000040303723e */ /* 0x000fc400048070ff */
[----:B------:R-:W-:Y:S02]  /*41ea0*/  F2FP.SATFINITE.E4M3.F32.PACK_AB_MERGE_C R0, R0, R2, RZ ;  /* 0x000000020000723e */ /* 0x000fe400048070ff */
[----:B--2---:R-:W-:-:S05]  /*41eb0*/  F2FP.SATFINITE.E4M3.F32.PACK_AB_MERGE_C R14, R14, R11, RZ ;  /* 0x0000000b0e0e723e */ /* 0x004fca00048070ff */
        /* <DEDUP_REMOVED lines=10> */
[----:B------:R-:W-:Y:S04]  /*41f60*/  STL [R1], R8 ;  /* 0x0000000801007387 */ /* 0x000fe80000100800 */
[----:B------:R-:W-:Y:S04]  /*41f70*/  STL [R1+0x2c], R5 ;  /* 0x00002c0501007387 */ /* 0x000fe80000100800 */
[----:B0-----:R-:W2:Y:S04]  /*41f80*/  LDL.LU R13, [R1+0x438] ;  /* 0x00043800010d7983 */ /* 0x001ea80000300800 */
[----:B------:R-:W-:Y:S04]  /*41f90*/  STL [R1+0x28], R3 ;  /* 0x0000280301007387 */ /* 0x000fe80000100800 */
[----:B------:R-:W2:Y:S04]  /*41fa0*/  LDL.LU R29, [R1+0x43c] ;  /* 0x00043c00011d7983 */ /* 0x000ea80000300800 */
[----:B------:R-:W-:Y:S04]  /*41fb0*/  STL [R1+0x24], R0 ;  /* 0x0000240001007387 */ /* 0x000fe80000100800 */
[----:B------:R-:W3:Y:S04]  /*41fc0*/  LDL.LU R7, [R1+0x204] ;  /* 0x0002040001077983 */ /* 0x000ee80000300800 */
[----:B------:R-:W2:Y:S04]  /*41fd0*/  LDL.LU R6, [R1+0x20c] ;  /* 0x00020c0001067983 */ /* 0x000ea80000300800 */
[----:B--2---:R0:W-:Y:S04]  /*41fe0*/  STL [R1+0x1638], R6 ;  /* 0x0016380601007387 */ /* 0x0041e80000100800 */
[----:B0-----:R-:W3:Y:S04]  /*41ff0*/  LDL.LU R6, [R1+0x200] ;  /* 0x0002000001067983 */ /* 0x001ee80000300800 */
[----:B------:R-:W2:Y:S04]  /*42000*/  LDL.LU R5, [R1+0x1f4] ;  /* 0x0001f40001057983 */ /* 0x000ea80000300800 */
[----:B--2---:R0:W-:Y:S04]  /*42010*/  STL [R1+0x1634], R5 ;  /* 0x0016340501007387 */ /* 0x0041e80000100800 */
[----:B0-----:R-:W2:Y:S04]  /*42020*/  LDL.LU R5, [R1+0x208] ;  /* 0x0002080001057983 */ /* 0x001ea80000300800 */
[----:B------:R-:W2:Y:S01]  /*42030*/  LDL.LU R28, [R1+0x1f8] ;  /* 0x0001f800011c7983 */ /* 0x000ea20000300800 */
[----:B------:R-:W-:-:S02]  /*42040*/  F2FP.SATFINITE.E4M3.F32.PACK_AB_MERGE_C R13, R29, R13, RZ ;  /* 0x0000000d1d0d723e */ /* 0x000fc400048070ff */
[----:B---3--:R-:W-:Y:S01]  /*42050*/  F2FP.SATFINITE.E4M3.F32.PACK_AB_MERGE_C R7, R7, R6, RZ ;  /* 0x000000060707723e */ /* 0x008fe200048070ff */
[----:B--2---:R0:W-:Y:S04]  /*42060*/  STL [R1+0x1630], R28 ;  /* 0x0016301c01007387 */ /* 0x0041e80000100800 */
[----:B0-----:R-:W2:Y:S04]  /*42070*/  LDL.LU R28, [R1+0x1f0] ;  /* 0x0001f000011c7983 */ /* 0x001ea80000300800 */
[----:B------:R-:W3:Y:S04]  /*42080*/  LDL.LU R4, [R1+0x1fc] ;  /* 0x0001fc0001047983 */ /* 0x000ee80000300800 */
        /* <DEDUP_REMOVED lines=22> */
[----:B------:R0:W-:Y:S04]  /*421f0*/  STL [R1+0x10], R13 ;  /* 0x0000100d01007387 */ /* 0x0001e80000100800 */
[----:B0-----:R-:W2:Y:S04]  /*42200*/  LDL.LU R13, [R1+0x238] ;  /* 0x00023800010d7983 */ /* 0x001ea80000300800 */
[----:B------:R-:W2:Y:S04]  /*42210*/  LDL.LU R29, [R1+0x23c] ;  /* 0x00023c00011d7983 */ /* 0x000ea80000300800 */
[----:B------:R-:W2:Y:S02]  /*42220*/  LDL.LU R6, [R1+0x1638] ;  /* 0x0016380001067983 */ /* 0x000ea40000300800 */
[----:B--2---:R-:W-:-:S02]  /*42230*/  F2FP.SATFINITE.E4M3.F32.PACK_AB_MERGE_C R6, R6, R5, RZ ;  /* 0x000000050606723e */ /* 0x004fc400048070ff */
[----:B------:R-:W2:Y:S02]  /*42240*/  LDL.LU R5, [R1+0x1634] ;  /* 0x0016340001057983 */ /* 0x000ea40000300800 */
[----:B--2---:R-:W-:Y:S02]  /*42250*/  F2FP.SATFINITE.E4M3.F32.PACK_AB_MERGE_C R5, R5, R28, RZ ;  /* 0x0000001c0505723e */ /* 0x004fe400048070ff */
[----:B------:R-:W3:Y:S01]  /*42260*/  LDL.LU R28, [R1+0x1630] ;  /* 0x00163000011c7983 */ /* 0x000ee20000300800 */
        /* <DEDUP_REMOVED lines=9> */
[----:B---3--:R-:W-:-:S02]  /*42300*/  F2FP.SATFINITE.E4M3.F32.PACK_AB_MERGE_C R4, R4, R28, RZ ;  /* 0x0000001c0404723e */ /* 0x008fc400048070ff */
[----:B------:R-:W2:Y:S04]  /*42310*/  LDL.LU R28, [R1+0x162c] ;  /* 0x00162c00011c7983 */ /* 0x000ea80000300800 */
[----:B------:R-:W1:Y:S04]  /*42320*/  LDL.LU R3, [R1+0x15b8] ;  /* 0x0015b80001037983 */ /* 0x000e680000300800 */
[----:B------:R-:W3:Y:S04]  /*42330*/  LDL R8, [R1+0x390] ;  /* 0x0003900001087983 */ /* 0x000ee80000100800 */
[----:B------:R-:W2:Y:S04]  /*42340*/  LDL.LU R9, [R1+0x74] ;  /* 0x0000740001097983 */ /* 0x000ea80000300800 */
[----:B------:R-:W2:Y:S04]  /*42350*/  LDL.LU R10, [R1+0x68] ;  /* 0x00006800010a7983 */ /* 0x000ea80000300800 */
[----:B------:R-:W2:Y:S04]  /*42360*/  LDL.LU R11, [R1+0x38] ;  /* 0x00003800010b7983 */ /* 0x000ea80000300800 */
[----:B------:R-:W2:Y:S04]  /*42370*/  LDL.LU R15, [R1+0x18] ;  /* 0x00001800010f7983 */ /* 0x000ea80000300800 */
[----:B------:R-:W2:Y:S04]  /*42380*/  LDL.LU R20, [R1+0x1628] ;  /* 0x0016280001147983 */ /* 0x000ea80000300800 */
[----:B------:R-:W2:Y:S04]  /*42390*/  LDL.LU R21, [R1+0x1624] ;  /* 0x0016240001157983 */ /* 0x000ea80000300800 */
[----:B------:R-:W2:Y:S01]  /*423a0*/  LDL.LU R22, [R1+0x1620] ;  /* 0x0016200001167983 */ /* 0x000ea20000300800 */
[----:B------:R-:W-:-:S03]  /*423b0*/  F2FP.SATFINITE.E4M3.F32.PACK_AB_MERGE_C R2, R0, R2, RZ ;  /* 0x000000020002723e */ /* 0x000fc600048070ff */
[----:B------:R0:W-:Y:S04]  /*423c0*/  STL [R1+0x20], R14 ;  /* 0x0000200e01007387 */ /* 0x0001e80000100800 */
[----:B0-----:R-:W2:Y:S01]  /*423d0*/  LDL.LU R14, [R1+0x15bc] ;  /* 0x0015bc00010e7983 */ /* 0x001ea20000300800 */
[----:B------:R-:W-:-:S03]  /*423e0*/  F2FP.SATFINITE.E4M3.F32.PACK_AB_MERGE_C R12, R12, R23, RZ ;  /* 0x000000170c0c723e */ /* 0x000fc600048070ff */
[----:B------:R-:W-:Y:S01]  /*423f0*/  STL [R1+0x1c], R2 ;  /* 0x00001c0201007387 */ /* 0x000fe20000100800 */
[----:B------:R-:W-:-:S03]  /*42400*/  F2FP.SATFINITE.E4M3.F32.PACK_AB_MERGE_C R29, R29, R13, RZ ;  /* 0x0000000d1d1d723e */ /* 0x000fc600048070ff */
[----:B------:R-:W2:Y:S04]  /*42410*/  LDL.LU R23, [R1+0x161c] ;  /* 0x00161c0001177983 */ /* 0x000ea80000300800 */
[----:B------:R0:W-:Y:S04]  /*42420*/  STL [R1+0x14], R12 ;  /* 0x0000140c01007387 */ /* 0x0001e80000100800 */
[----:B0-----:R-:W2:Y:S04]  /*42430*/  LDL.LU R12, [R1+0x1618] ;  /* 0x00161800010c7983 */ /* 0x001ea80000300800 */
[----:B------:R-:W2:Y:S01]  /*42440*/  LDL.LU R13, [R1+0x1614] ;  /* 0x00161400010d7983 */ /* 0x000ea20000300800 */
[----:B-1----:R-:W-:Y:S01]  /*42450*/  ISETP.GE.AND P0, PT, R3, UR18, PT ;  /* 0x0000001203007c0c */ /* 0x002fe2000bf06270 */
[----:B---3--:R-:W-:-:S02]  /*42460*/  VIADD R0, R8, 0x7f ;  /* 0x0000007f08007836 */ /* 0x008fc40000000000 */
[----:B------:R-:W-:-:S03]  /*42470*/  VIADD R2, R8, 0x1 ;  /* 0x0000000108027836 */ /* 0x000fc60000000000 */
[----:B------:R-:W-:Y:S01]  /*42480*/  ISETP.LT.AND P1, PT, R0, UR14, !P0 ;  /* 0x0000000e00007c0c */ /* 0x000fe2000c721270 */
[----:B----4-:R-:W-:Y:S01]  /*42490*/  IMAD R0, R3, UR6, RZ ;  /* 0x0000000603007c24 */ /* 0x010fe2000f8e02ff */
[----:B------:R-:W-:Y:S01]  /*424a0*/  ISETP.LT.AND P5, PT, R2, UR4, !P0 ;  /* 0x0000000402007c0c */ /* 0x000fe2000c7a1270 */
[C---:B------:R-:W-:Y:S01]  /*424b0*/  VIADD R3, R8.reuse, 0x3 ;  /* 0x0000000308037836 */ /* 0x040fe20000000000 */
[----:B------:R-:W-:Y:S01]  /*424c0*/  ISETP.LT.AND P2, PT, R8, UR19, !P0 ;  /* 0x0000001308007c0c */ /* 0x000fe2000c741270 */
[----:B------:R-:W0:Y:S03]  /*424d0*/  LDCU UR6, c[0x0][0x39c] ;  /* 0x00007380ff0677ac */ /* 0x000e260008000800 */
[----:B-----5:R-:W-:Y:S02]  /*424e0*/  ISETP.LT.AND P3, PT, R3, UR13, !P0 ;  /* 0x0000000d03007c0c */ /* 0x020fe4000c761270 */
[----:B------:R-:W1:Y:S01]  /*424f0*/  S2R R3, SR_TID.X ;  /* 0x0000000000037919 */ /* 0x000e620000002100 */
[----:B------:R-:W-:-:S02]  /*42500*/  UMOV UR4, 0x400 ;  /* 0x0000040000047882 */ /* 0x000fc40000000000 */
[----:B------:R-:W-:Y:S01]  /*42510*/  ULEA UR4, UR5, UR4, 0x18 ;  /* 0x0000000405047291 */ /* 0x000fe2000f8ec0ff */
[----:B------:R-:W-:Y:S01]  /*42520*/  VIADD R2, R8, 0x2 ;  /* 0x0000000208027836 */ /* 0x000fe20000000000 */
[----:B------:R-:W3:Y:S01]  /*42530*/  LDCU UR5, c[0x0][0x39c] ;  /* 0x00007380ff0577ac */ /* 0x000ee20008000800 */
[----:B-1----:R-:W-:-:S05]  /*42540*/  IMAD.SHL.U32 R3, R3, 0x10, RZ ;  /* 0x0000001003037824 */ /* 0x002fca00078e00ff */
[----:B------:R-:W-:-:S04]  /*42550*/  LOP3.LUT R3, R3, 0x1f0, RZ, 0xc0, !PT ;  /* 0x000001f003037812 */ /* 0x000fc800078ec0ff */
[----:B--2---:R-:W-:Y:S02]  /*42560*/  IADD3 R3, PT, PT, R3, UR4, R14 ;  /* 0x0000000403037c10 */ /* 0x004fe4000fffe00e */
[----:B------:R-:W2:Y:S04]  /*42570*/  LDL.LU R14, [R1+0x1610] ;  /* 0x00161000010e7983 */ /* 0x000ea80000300800 */
[----:B------:R-:W4:Y:S01]  /*42580*/  LDL.LU R8, [R1+0x160c] ;  /* 0x00160c0001087983 */ /* 0x000f220000300800 */
[----:B------:R-:W-:Y:S01]  /*42590*/  ISETP.LT.AND P4, PT, R2, UR7, !P0 ;  /* 0x0000000702007c0c */ /* 0x000fe2000c781270 */
[----:B------:R-:W1:Y:S01]  /*425a0*/  LDCU UR7, c[0x0][0x39c] ;  /* 0x00007380ff0777ac */ /* 0x000e620008000800 */
[----:B------:R-:W-:-:S04]  /*425b0*/  IADD3 R2, P6, PT, R0, UR16, RZ ;  /* 0x0000001000027c10 */ /* 0x000fc8000ffde0ff */
[----:B------:R-:W-:-:S05]  /*425c0*/  LEA.HI.X.SX32 R0, R0, UR17, 0x1, P6 ;  /* 0x0000001100007c11 */ /* 0x000fca000b0f0eff */
[----:B------:R5:W-:Y:S04]  /*425d0*/  STL [R1+0x15f8], R0 ;  /* 0x0015f80001007387 */ /* 0x000be80000100800 */
[----:B-----5:R-:W5:Y:S01]  /*425e0*/  LDL.LU R0, [R1+0x70] ;  /* 0x0000700001007983 */ /* 0x020f620000300800 */
[----:B----4-:R-:W-:-:S03]  /*425f0*/  PRMT R8, R9, 0x5410, R8 ;  /* 0x0000541009087816 */ /* 0x010fc60000000008 */
[----:B------:R-:W4:Y:S02]  /*42600*/  LDL.LU R9, [R1+0x1608] ;  /* 0x0016080001097983 */ /* 0x000f240000300800 */
[----:B----4-:R-:W-:Y:S02]  /*42610*/  PRMT R9, R10, 0x5410, R9 ;  /* 0x000054100a097816 */ /* 0x010fe40000000009 */
[----:B------:R-:W4:Y:S02]  /*42620*/  LDL.LU R10, [R1+0x1604] ;  /* 0x00160400010a7983 */ /* 0x000f240000300800 */
[----:B----4-:R-:W-:Y:S02]  /*42630*/  PRMT R10, R11, 0x5410, R10 ;  /* 0x000054100b0a7816 */ /* 0x010fe4000000000a */
[----:B------:R-:W4:Y:S02]  /*42640*/  LDL.LU R11, [R1+0x1600] ;  /* 0x00160000010b7983 */ /* 0x000f240000300800 */
[----:B----4-:R-:W-:-:S02]  /*42650*/  PRMT R11, R15, 0x5410, R11 ;  /* 0x000054100f0b7816 */ /* 0x010fc4000000000b */
[----:B------:R-:W4:Y:S04]  /*42660*/  LDL.LU R15, [R1+0x15fc] ;  /* 0x0015fc00010f7983 */ /* 0x000f280000300800 */
[----:B------:R0:W-:Y:S02]  /*42670*/  STSM.16.M88.4 [R3], R8 ;  /* 0x0000000803007844 */ /* 0x0001e40000000200 */
[----:B0-----:R-:W0:Y:S01]  /*42680*/  S2R R11, SR_TID.X ;  /* 0x00000000000b7919 */ /* 0x001e220000002100 */
[----:B--2---:R-:W-:Y:S02]  /*42690*/  PRMT R9, R14, 0x5410, R12 ;  /* 0x000054100e097816 */ /* 0x004fe4000000000c */
[----:B------:R-:W-:Y:S02]  /*426a0*/  PRMT R10, R7, 0x5410, R5 ;  /* 0x00005410070a7816 */ /* 0x000fe40000000005 */
[----:B0-----:R-:W-:-:S02]  /*426b0*/  LOP3.LUT R5, R11, 0x3f, RZ, 0xc0, !PT ;  /* 0x0000003f0b057812 */ /* 0x001fc400078ec0ff */
[----:B------:R-:W-:Y:S02]  /*426c0*/  PRMT R11, R6, 0x5410, R4 ;  /* 0x00005410060b7816 */ /* 0x000fe40000000004 */
[----:B----4-:R-:W-:Y:S02]  /*426d0*/  PRMT R8, R15, 0x5410, R13 ;  /* 0x000054100f087816 */ /* 0x010fe4000000000d */
[----:B------:R-:W2:Y:S04]  /*426e0*/  LDL.LU R13, [R1+0x6c] ;  /* 0x00006c00010d7983 */ /* 0x000ea80000300800 */
[----:B------:R-:W4:Y:S04]  /*426f0*/  LDL.LU R15, [R1+0x34] ;  /* 0x00003400010f7983 */ /* 0x000f280000300800 */
[----:B------:R-:W5:Y:S04]  /*42700*/  LDL.LU R12, [R1+0x64] ;  /* 0x00006400010c7983 */ /* 0x000f680000300800 */
[----:B------:R-:W2:Y:S04]  /*42710*/  LDL.LU R14, [R1+0x3c] ;  /* 0x00003c00010e7983 */ /* 0x000ea80000300800 */
[----:B------:R-:W4:Y:S04]  /*42720*/  LDL.LU R7, [R1+0xc] ;  /* 0x00000c0001077983 */ /* 0x000f280000300800 */
[----:B------:R-:W2:Y:S04]  /*42730*/  LDL.LU R6, [R1+0x60] ;  /* 0x0000600001067983 */ /* 0x000ea80000300800 */
[----:B------:R-:W3:Y:S04]  /*42740*/  LDL.LU R4, [R1+0x30] ;  /* 0x0000300001047983 */ /* 0x000ee80000300800 */
[----:B------:R-:W-:Y:S01]  /*42750*/  STSM.16.M88.4 [R3+0x200], R8 ;  /* 0x0002000803007844 */ /* 0x000fe20000000200 */
[----:B------:R-:W-:Y:S01]  /*42760*/  BAR.SYNC.DEFER_BLOCKING 0x0 ;  /* 0x0000000000007b1d */ /* 0x000fe20000010000 */
[----:B-----5:R-:W-:-:S02]  /*42770*/  PRMT R12, R0, 0x5410, R12 ;  /* 0x00005410000c7816 */ /* 0x020fc4000000000c */
[----:B------:R-:W-:-:S03]  /*42780*/  LEA R0, R5, UR4, 0x4 ;  /* 0x0000000405007c11 */ /* 0x000fc6000f8e20ff */
[----:B------:R-:W0:Y:S02]  /*42790*/  LDCU UR4, c[0x0][0x3b8] ;  /* 0x00007700ff0477ac */ /* 0x000e240008000800 */
[----:B------:R-:W-:Y:S01]  /*427a0*/  LDS.128 R8, [R0+0x400] ;  /* 0x0004000000087984 */ /* 0x000fe20000000c00 */
[----:B----4-:R-:W-:Y:S02]  /*427b0*/  PRMT R15, R15, 0x5410, R7 ;  /* 0x000054100f0f7816 */ /* 0x010fe40000000007 */
[----:B--2---:R-:W-:Y:S02]  /*427c0*/  PRMT R13, R13, 0x5410, R6 ;  /* 0x000054100d0d7816 */ /* 0x004fe40000000006 */
[----:B---3--:R-:W-:Y:S02]  /*427d0*/  PRMT R14, R14, 0x5410, R4 ;  /* 0x000054100e0e7816 */ /* 0x008fe40000000004 */
[----:B------:R-:W2:Y:S01]  /*427e0*/  LDS.128 R4, [R0] ;  /* 0x0000000000047984 */ /* 0x000ea20000000c00 */
[----:B------:R-:W-:Y:S06]  /*427f0*/  BAR.SYNC.DEFER_BLOCKING 0x0 ;  /* 0x0000000000007b1d */ /* 0x000fec0000010000 */
[----:B------:R-:W-:Y:S04]  /*42800*/  STL [R1+0x18], R0 ;  /* 0x0000180001007387 */ /* 0x000fe80000100800 */
[----:B------:R3:W-:Y:S04]  /*42810*/  STSM.16.M88.4 [R3], R12 ;  /* 0x0000000c03007844 */ /* 0x0007e80000000200 */
[----:B--2---:R2:W-:Y:S01]  /*42820*/  STL.64 [R1+0x15e0], R6 ;  /* 0x0015e00601007387 */ /* 0x0045e20000100a00 */
[----:B---3--:R-:W-:-:S03]  /*42830*/  PRMT R12, R23, 0x5410, R21 ;  /* 0x00005410170c7816 */ /* 0x008fc60000000015 */
[----:B--2---:R-:W2:Y:S04]  /*42840*/  LDL.LU R6, [R1+0x40] ;  /* 0x0000400001067983 */ /* 0x004ea80000300800 */
[----:B------:R-:W2:Y:S04]  /*42850*/  LDL.LU R7, [R1+0x48] ;  /* 0x0000480001077983 */ /* 0x000ea80000300800 */
[----:B------:R3:W-:Y:S04]  /*42860*/  STL.64 [R1+0x15d8], R4 ;  /* 0x0015d80401007387 */ /* 0x0007e80000100a00 */
[----:B---3--:R-:W3:Y:S04]  /*42870*/  LDL.LU R4, [R1+0x44] ;  /* 0x0000440001047983 */ /* 0x008ee80000300800 */
[----:B------:R-:W3:Y:S04]  /*42880*/  LDL.LU R5, [R1+0x4c] ;  /* 0x00004c0001057983 */ /* 0x000ee80000300800 */
[----:B------:R4:W-:Y:S04]  /*42890*/  STL.64 [R1+0x15f0], R10 ;  /* 0x0015f00a01007387 */ /* 0x0009e80000100a00 */
[----:B----4-:R-:W4:Y:S04]  /*428a0*/  LDL.LU R10, [R1+0x7c] ;  /* 0x00007c00010a7983 */ /* 0x010f280000300800 */
[----:B------:R-:W4:Y:S04]  /*428b0*/  LDL.LU R11, [R1+0x84] ;  /* 0x00008400010b7983 */ /* 0x000f280000300800 */
[----:B------:R5:W-:Y:S04]  /*428c0*/  STL.64 [R1+0x15e8], R8 ;  /* 0x0015e80801007387 */ /* 0x000be80000100a00 */
[----:B------:R-:W2:Y:S04]  /*428d0*/  LDL.LU R23, [R1+0x78] ;  /* 0x0000780001177983 */ /* 0x000ea80000300800 */
[----:B------:R-:W2:Y:S01]  /*428e0*/  LDL.LU R21, [R1+0x80] ;  /* 0x0000800001157983 */ /* 0x000ea20000300800 */
[----:B------:R-:W-:-:S02]  /*428f0*/  PRMT R13, R22, 0x5410, R20 ;  /* 0x00005410160d7816 */ /* 0x000fc40000000014 */
[----:B------:R-:W-:Y:S01]  /*42900*/  PRMT R14, R19, 0x5410, R17 ;  /* 0x00005410130e7816 */ /* 0x000fe20000000011 */
[----:B-----5:R-:W5:Y:S01]  /*42910*/  LDL.LU R8, [R1+0x94] ;  /* 0x0000940001087983 */ /* 0x020f620000300800 */
[----:B------:R-:W-:-:S03]  /*42920*/  PRMT R15, R18, 0x5410, R16 ;  /* 0x00005410120f7816 */ /* 0x000fc60000000010 */
[----:B------:R-:W5:Y:S04]  /*42930*/  LDL.LU R9, [R1+0x90] ;  /* 0x0000900001097983 */ /* 0x000f680000300800 */
[----:B------:R-:W-:Y:S01]  /*42940*/  STSM.16.M88.4 [R3+0x200], R12 ;  /* 0x0002000c03007844 */ /* 0x000fe20000000200 */
[----:B------:R-:W-:Y:S06]  /*42950*/  BAR.SYNC.DEFER_BLOCKING 0x0 ;  /* 0x0000000000007b1d */ /* 0x000fec0000010000 */
[----:B------:R-:W0:Y:S04]  /*42960*/  LDS.128 R12, [R0] ;  /* 0x00000000000c7984 */ /* 0x000e280000000c00 */
[----:B------:R-:W0:Y:S01]  /*42970*/  LDS.128 R16, [R0+0x400] ;  /* 0x0004000000107984 */ /* 0x000e220000000c00 */
[----:B------:R-:W-:Y:S01]  /*42980*/  BAR.SYNC.DEFER_BLOCKING 0x0 ;  /* 0x0000000000007b1d */ /* 0x000fe20000010000 */
[----:B---3--:R-:W-:-:S02]  /*42990*/  PRMT R22, R5, 0x5410, R4 ;  /* 0x0000541005167816 */ /* 0x008fc40000000004 */
[----:B----4-:R-:W-:-:S03]  /*429a0*/  PRMT R20, R11, 0x5410, R10 ;  /* 0x000054100b147816 */ /* 0x010fc6000000000a */
[----:B------:R-:W3:Y:S04]  /*429b0*/  LDL.LU R10, [R1+0x5c] ;  /* 0x00005c00010a7983 */ /* 0x000ee80000300800 */
[----:B------:R-:W4:Y:S04]  /*429c0*/  LDL.LU R11, [R1+0x58] ;  /* 0x00005800010b7983 */ /* 0x000f280000300800 */
[----:B------:R-:W3:Y:S01]  /*429d0*/  LDL.LU R4, [R1+0x2c] ;  /* 0x00002c0001047983 */ /* 0x000ee20000300800 */
[----:B--2---:R-:W-:Y:S02]  /*429e0*/  PRMT R21, R21, 0x5410, R23 ;  /* 0x0000541015157816 */ /* 0x004fe40000000017 */
[----:B------:R-:W-:Y:S01]  /*429f0*/  PRMT R23, R7, 0x5410, R6 ;  /* 0x0000541007177816 */ /* 0x000fe20000000006 */
[----:B------:R-:W2:Y:S04]  /*42a00*/  LDL.LU R5, [R1+0x28] ;  /* 0x0000280001057983 */ /* 0x000ea80000300800 */
[----:B------:R-:W2:Y:S04]  /*42a10*/  LDL.LU R6, [R1+0x20] ;  /* 0x0000200001067983 */ /* 0x000ea80000300800 */
[----:B------:R-:W2:Y:S04]  /*42a20*/  LDL.LU R7, [R1+0x1c] ;  /* 0x00001c0001077983 */ /* 0x000ea80000300800 */
[----:B0-----:R0:W-:Y:S04]  /*42a30*/  STL [R1+0x15cc], R12 ;  /* 0x0015cc0c01007387 */ /* 0x0011e80000100800 */
[----:B0-----:R-:W2:Y:S04]  /*42a40*/  LDL.LU R12, [R1+0x14] ;  /* 0x00001400010c7983 */ /* 0x001ea80000300800 */
[----:B------:R0:W-:Y:S04]  /*42a50*/  STL [R1+0x15c8], R13 ;  /* 0x0015c80d01007387 */ /* 0x0001e80000100800 */
[----:B0-----:R-:W2:Y:S04]  /*42a60*/  LDL R13, [R1+0x390] ;  /* 0x00039000010d7983 */ /* 0x001ea80000100800 */
[----:B------:R0:W-:Y:S04]  /*42a70*/  STL [R1+0x15c4], R14 ;  /* 0x0015c40e01007387 */ /* 0x0001e80000100800 */
[----:B------:R-:W-:Y:S04]  /*42a80*/  STSM.16.M88.4 [R3], R20 ;  /* 0x0000001403007844 */ /* 0x000fe80000000200 */
[----:B0-----:R-:W2:Y:S04]  /*42a90*/  LDL.LU R14, [R1+0x10] ;  /* 0x00001000010e7983 */ /* 0x001ea80000300800 */
[----:B------:R0:W-:Y:S04]  /*42aa0*/  STL [R1+0x15c0], R15 ;  /* 0x0015c00f01007387 */ /* 0x0001e80000100800 */
[----:B0-----:R-:W2:Y:S04]  /*42ab0*/  LDL.LU R15, [R1+0x24] ;  /* 0x00002400010f7983 */ /* 0x001ea80000300800 */
[----:B------:R0:W-:Y:S04]  /*42ac0*/  STL.64 [R1+0x15d0], R18 ;  /* 0x0015d01201007387 */ /* 0x0001e80000100a00 */
[----:B0-----:R-:W3:Y:S04]  /*42ad0*/  LDL.LU R18, [R1+0x54] ;  /* 0x0000540001127983 */ /* 0x001ee80000300800 */
[----:B------:R-:W4:Y:S04]  /*42ae0*/  LDL.LU R19, [R1+0x50] ;  /* 0x0000500001137983 */ /* 0x000f280000300800 */
[----:B------:R-:W2:Y:S04]  /*42af0*/  LDL.LU R21, [R1] ;  /* 0x0000000001157983 */ /* 0x000ea80000300800 */
[----:B------:R-:W2:Y:S04]  /*42b00*/  LDL.LU R22, [R1+0x8] ;  /* 0x0000080001167983 */ /* 0x000ea80000300800 */
[----:B------:R-:W3:Y:S01]  /*42b10*/  LDL.LU R23, [R1+0x4] ;  /* 0x0000040001177983 */ /* 0x000ee20000300800 */
[----:B--2---:R-:W-:-:S02]  /*42b20*/  PRMT R20, R22, 0x5410, R21 ;  /* 0x0000541016147816 */ /* 0x004fc40000000015 */
[----:B------:R-:W-:Y:S02]  /*42b30*/  PRMT R22, R27, 0x5410, R25 ;  /* 0x000054101b167816 */ /* 0x000fe40000000019 */
[----:B---3--:R-:W-:Y:S02]  /*42b40*/  PRMT R21, R23, 0x5410, R28 ;  /* 0x0000541017157816 */ /* 0x008fe4000000001c */
[----:B------:R-:W2:Y:S04]  /*42b50*/  LDL.LU R28, [R1+0x88] ;  /* 0x00008800011c7983 */ /* 0x000ea80000300800 */
[----:B------:R-:W5:Y:S01]  /*42b60*/  LDL.LU R25, [R1+0x8c] ;  /* 0x00008c0001197983 */ /* 0x000f620000300800 */
[----:B------:R-:W-:-:S05]  /*42b70*/  PRMT R23, R26, 0x5410, R24 ;  /* 0x000054101a177816 */ /* 0x000fca0000000018 */
[----:B------:R-:W-:Y:S01]  /*42b80*/  STSM.16.M88.4 [R3+0x200], R20 ;  /* 0x0002001403007844 */ /* 0x000fe20000000200 */
[----:B------:R-:W-:Y:S01]  /*42b90*/  BAR.SYNC.DEFER_BLOCKING 0x0 ;  /* 0x0000000000007b1d */ /* 0x000fe20000010000 */
[----:B------:R-:W-:Y:S02]  /*42ba0*/  PRMT R10, R10, 0x5410, R18 ;  /* 0x000054100a0a7816 */ /* 0x000fe40000000012 */
[----:B----4-:R-:W-:-:S03]  /*42bb0*/  PRMT R11, R11, 0x5410, R19 ;  /* 0x000054100b0b7816 */ /* 0x010fc60000000013 */
[----:B------:R-:W0:Y:S01]  /*42bc0*/  LDS.128 R20, [R0] ;  /* 0x0000000000147984 */ /* 0x000e220000000c00 */
[----:B------:R-:W-:Y:S02]  /*42bd0*/  PRMT R4, R4, 0x5410, R15 ;  /* 0x0000541004047816 */ /* 0x000fe4000000000f */
[----:B------:R-:W-:Y:S02]  /*42be0*/  PRMT R5, R5, 0x5410, R14 ;  /* 0x0000541005057816 */ /* 0x000fe4000000000e */
[----:B------:R-:W-:Y:S02]  /*42bf0*/  PRMT R6, R6, 0x5410, R12 ;  /* 0x0000541006067816 */ /* 0x000fe4000000000c */
[----:B------:R-:W-:Y:S02]  /*42c00*/  PRMT R7, R7, 0x5410, R29 ;  /* 0x0000541007077816 */ /* 0x000fe4000000001d */
[----:B-----5:R-:W-:Y:S02]  /*42c10*/  PRMT R8, R8, 0x5410, R25 ;  /* 0x0000541008087816 */ /* 0x020fe40000000019 */
[----:B------:R3:W4:Y:S01]  /*42c20*/  LDS.128 R24, [R0+0x400] ;  /* 0x0004000000187984 */ /* 0x0007220000000c00 */
[----:B--2---:R-:W-:Y:S01]  /*42c30*/  PRMT R9, R9, 0x5410, R28 ;  /* 0x0000541009097816 */ /* 0x004fe2000000001c */
[----:B------:R-:W-:Y:S06]  /*42c40*/  BAR.SYNC.DEFER_BLOCKING 0x0 ;  /* 0x0000000000007b1d */ /* 0x000fec0000010000 */
[----:B---3--:R-:W2:Y:S04]  /*42c50*/  LDL.LU R0, [R1+0x15f8] ;  /* 0x0015f80001007983 */ /* 0x008ea80000300800 */
[----:B------:R3:W-:Y:S04]  /*42c60*/  STSM.16.M88.4 [R3], R8 ;  /* 0x0000000803007844 */ /* 0x0007e80000000200 */
[----:B------:R5:W-:Y:S04]  /*42c70*/  STSM.16.M88.4 [R3+0x200], R4 ;  /* 0x0002000403007844 */ /* 0x000be80000000200 */
[----:B---3--:R-:W3:Y:S04]  /*42c80*/  LDL.LU.64 R10, [R1+0x15f0] ;  /* 0x0015f000010a7983 */ /* 0x008ee80000300a00 */
[----:B------:R-:W3:Y:S04]  /*42c90*/  LDL.LU.64 R8, [R1+0x15e8] ;  /* 0x0015e80001087983 */ /* 0x000ee80000300a00 */
[----:B-----5:R-:W5:Y:S04]  /*42ca0*/  LDL.LU.64 R6, [R1+0x15e0] ;  /* 0x0015e00001067983 */ /* 0x020f680000300a00 */
[----:B------:R-:W3:Y:S01]  /*42cb0*/  LDL.LU.64 R4, [R1+0x15d8] ;  /* 0x0015d80001047983 */ /* 0x000ee20000300a00 */
[----:B------:R-:W-:-:S04]  /*42cc0*/  IMAD R28, R13, UR4, RZ ;  /* 0x000000040d1c7c24 */ /* 0x000fc8000f8e02ff */
[C---:B------:R-:W-:Y:S01]  /*42cd0*/  VIADD R29, R28.reuse, UR4 ;  /* 0x000000041c1d7c36 */ /* 0x040fe20008000000 */
[----:B------:R-:W-:Y:S01]  /*42ce0*/  BAR.SYNC.DEFER_BLOCKING 0x0 ;  /* 0x0000000000007b1d */ /* 0x000fe20000010000 */
[C---:B------:R-:W-:Y:S02]  /*42cf0*/  IADD3 R14, P6, PT, R28.reuse, R2, RZ ;  /* 0x000000021c0e7210 */ /* 0x040fe40007fde0ff */
[C---:B------:R-:W-:Y:S02]  /*42d00*/  VIADD R12, R29.reuse, UR4 ;  /* 0x000000041d0c7c36 */ /* 0x040fe40008000000 */
[----:B--2---:R-:W-:Y:S02]  /*42d10*/  LEA.HI.X.SX32 R15, R28, R0, 0x1, P6 ;  /* 0x000000001c0f7211 */ /* 0x004fe400030f0eff */
[----:B------:R-:W-:-:S04]  /*42d20*/  IADD3 R28, P6, PT, R29, R2, RZ ;  /* 0x000000021d1c7210 */ /* 0x000fc80007fde0ff */
[----:B------:R-:W-:Y:S02]  /*42d30*/  LEA.HI.X.SX32 R29, R29, R0, 0x1, P6 ;  /* 0x000000001d1d7211 */ /* 0x000fe400030f0eff */
[C---:B---3--:R-:W-:Y:S02]  /*42d40*/  PRMT R3, R4.reuse, 0x7770, RZ ;  /* 0x0000777004037816 */ /* 0x048fe400000000ff */
[----:B------:R-:W-:-:S03]  /*42d50*/  PRMT R18, R4, 0x7771, RZ ;  /* 0x0000777104127816 */ /* 0x000fc600000000ff */
[----:B------:R2:W-:Y:S04]  /*42d60*/  @P2 STG.E.U8 desc[UR8][R14.64], R3 ;  /* 0x000000030e002986 */ /* 0x0005e8000c101108 */
[----:B------:R3:W-:Y:S01]  /*42d70*/  @P5 STG.E.U8 desc[UR8][R28.64], R18 ;  /* 0x000000121c005986 */ /* 0x0007e2000c101108 */
[C---:B--2---:R-:W-:Y:S01]  /*42d80*/  VIADD R3, R13.reuse, 0x4 ;  /* 0x000000040d037836 */ /* 0x044fe20000000000 */
[----:B------:R-:W-:Y:S01]  /*42d90*/  IADD3 R14, P6, PT, R12, R2, RZ ;  /* 0x000000020c0e7210 */ /* 0x000fe20007fde0ff */
[----:B---3--:R-:W-:-:S03]  /*42da0*/  VIADD R28, R13, 0x5 ;  /* 0x000000050d1c7836 */ /* 0x008fc60000000000 */
[----:B------:R-:W-:Y:S01]  /*42db0*/  ISETP.LT.AND P2, PT, R3, UR5, !P0 ;  /* 0x0000000503007c0c */ /* 0x000fe2000c741270 */
[C---:B------:R-:W-:Y:S01]  /*42dc0*/  VIADD R3, R12.reuse, UR4 ;  /* 0x000000040c037c36 */ /* 0x040fe20008000000 */
[----:B------:R-:W-:Y:S01]  /*42dd0*/  LEA.HI.X.SX32 R15, R12, R0, 0x1, P6 ;  /* 0x000000000c0f7211 */ /* 0x000fe200030f0eff */
[----:B------:R-:W2:Y:S01]  /*42de0*/  LDCU UR5, c[0x0][0x39c] ;  /* 0x00007380ff0577ac */ /* 0x000ea20008000800 */
[----:B------:R-:W-:Y:S02]  /*42df0*/  PRMT R29, R5, 0x7770, RZ ;  /* 0x00007770051d7816 */ /* 0x000fe400000000ff */
[----:B------:R-:W-:Y:S01]  /*42e00*/  ISETP.LT.AND P5, PT, R28, UR6, !P0 ;  /* 0x000000061c007c0c */ /* 0x000fe2000c7a1270 */
[C---:B------:R-:W-:Y:S01]  /*42e10*/  VIADD R12, R3.reuse, UR4 ;  /* 0x00000004030c7c36 */ /* 0x040fe20008000000 */
[C---:B------:R-:W-:Y:S01]  /*42e20*/  IADD3 R28, P6, PT, R3.reuse, R2, RZ ;  /* 0x00000002031c7210 */ /* 0x040fe20007fde0ff */
[----:B------:R3:W-:Y:S01]  /*42e30*/  @P4 STG.E.U8 desc[UR8][R14.64], R29 ;  /* 0x0000001d0e004986 */ /* 0x0007e2000c101108 */
[----:B------:R-:W0:Y:S02]  /*42e40*/  LDCU UR6, c[0x0][0x39c] ;  /* 0x00007380ff0677ac */ /* 0x000e240008000800 */
[----:B---3--:R-:W-:Y:S01]  /*42e50*/  LEA.HI.X.SX32 R29, R3, R0, 0x1, P6 ;  /* 0x00000000031d7211 */ /* 0x008fe200030f0eff */
[----:B------:R-:W-:Y:S01]  /*42e60*/  VIADD R14, R13, 0x6 ;  /* 0x000000060d0e7836 */ /* 0x000fe20000000000 */
[----:B------:R-:W-:-:S04]  /*42e70*/  PRMT R3, R5, 0x7771, RZ ;  /* 0x0000777105037816 */ /* 0x000fc800000000ff */
[----:B-1----:R-:W-:Y:S01]  /*42e80*/  ISETP.LT.AND P4, PT, R14, UR7, !P0 ;  /* 0x000000070e007c0c */ /* 0x002fe2000c781270 */
[----:B------:R1:W-:Y:S01]  /*42e90*/  @P3 STG.E.U8 desc[UR8][R28.64], R3 ;  /* 0x000000031c003986 */ /* 0x0003e2000c101108 */
[C---:B------:R-:W-:Y:S01]  /*42ea0*/  IADD3 R14, P6, PT, R12.reuse, R2, RZ ;  /* 0x000000020c0e7210 */ /* 0x040fe20007fde0ff */
[----:B------:R-:W3:Y:S03]  /*42eb0*/  LDCU UR7, c[0x0][0x39c] ;  /* 0x00007380ff0777ac */ /* 0x000ee60008000800 */
[C---:B------:R-:W-:Y:S01]  /*42ec0*/  LEA.HI.X.SX32 R15, R12.reuse, R0, 0x1, P6 ;  /* 0x000000000c0f7211 */ /* 0x040fe200030f0eff */
[----:B-1----:R-:W-:Y:S02]  /*42ed0*/  VIADD R28, R13, 0x7 ;  /* 0x000000070d1c7836 */ /* 0x002fe40000000000 */
[----:B------:R-:W-:Y:S01]  /*42ee0*/  VIADD R3, R12, UR4 ;  /* 0x000000040c037c36 */ /* 0x000fe20008000000 */
[----:B-----5:R-:W-:-:S02]  /*42ef0*/  PRMT R29, R6, 0x7770, RZ ;  /* 0x00007770061d7816 */ /* 0x020fc400000000ff */
[----:B--2---:R-:W-:Y:S01]  /*42f00*/  ISETP.LT.AND P3, PT, R28, UR5, !P0 ;  /* 0x000000051c007c0c */ /* 0x004fe2000c761270 */
[C---:B------:R-:W-:Y:S01]  /*42f10*/  VIADD R12, R3.reuse, UR4 ;  /* 0x00000004030c7c36 */ /* 0x040fe20008000000 */
[----:B------:R-:W-:Y:S01]  /*42f20*/  IADD3 R28, P6, PT, R3, R2, RZ ;  /* 0x00000002031c7210 */ /* 0x000fe20007fde0ff */
[----:B------:R1:W-:Y:S01]  /*42f30*/  @P2 STG.E.U8 desc[UR8][R14.64], R29 ;  /* 0x0000001d0e002986 */ /* 0x0003e2000c101108 */
[----:B------:R-:W2:Y:S01]  /*42f40*/  LDCU UR5, c[0x0][0x39c] ;  /* 0x00007380ff0577ac */ /* 0x000ea20008000800 */
[----:B-1----:R-:W-:Y:S01]  /*42f50*/  VIADD R14, R13, 0x8 ;  /* 0x000000080d0e7836 */ /* 0x002fe20000000000 */
[----:B------:R-:W-:Y:S02]  /*42f60*/  LEA.HI.X.SX32 R29, R3, R0, 0x1, P6 ;  /* 0x00000000031d7211 */ /* 0x000fe400030f0eff */
[----:B------:R-:W-:Y:S02]  /*42f70*/  PRMT R3, R6, 0x7771, RZ ;  /* 0x0000777106037816 */ /* 0x000fe400000000ff */
[----:B0-----:R-:W-:Y:S01]  /*42f80*/  ISETP.LT.AND P2, PT, R14, UR6, !P0 ;  /* 0x000000060e007c0c */ /* 0x001fe2000c741270 */
[----:B------:R-:W0:Y:S01]  /*42f90*/  LDCU UR6, c[0x0][0x39c] ;  /* 0x00007380ff0677ac */ /* 0x000e220008000800 */
[C---:B------:R-:W-:Y:S01]  /*42fa0*/  IADD3 R14, P6, PT, R12.reuse, R2, RZ ;  /* 0x000000020c0e7210 */ /* 0x040fe20007fde0ff */
[----:B------:R1:W-:Y:S03]  /*42fb0*/  @P5 STG.E.U8 desc[UR8][R28.64], R3 ;  /* 0x000000031c005986 */ /* 0x0003e6000c101108 */
[----:B------:R-:W-:Y:S01]  /*42fc0*/  LEA.HI.X.SX32 R15, R12, R0, 0x1, P6 ;  /* 0x000000000c0f7211 */ /* 0x000fe200030f0eff */
[----:B-1----:R-:W-:-:S02]  /*42fd0*/  VIADD R28, R13, 0x9 ;  /* 0x000000090d1c7836 */ /* 0x002fc40000000000 */
[----:B------:R-:W-:Y:S01]  /*42fe0*/  VIADD R3, R12, UR4 ;  /* 0x000000040c037c36 */ /* 0x000fe20008000000 */
[----:B------:R-:W-:Y:S02]  /*42ff0*/  PRMT R29, R7, 0x7770, RZ ;  /* 0x00007770071d7816 */ /* 0x000fe400000000ff */
[----:B---3--:R-:W-:Y:S01]  /*43000*/  ISETP.LT.AND P5, PT, R28, UR7, !P0 ;  /* 0x000000071c007c0c */ /* 0x008fe2000c7a1270 */
[C---:B------:R-:W-:Y:S01]  /*43010*/  VIADD R12, R3.reuse, UR4 ;  /* 0x00000004030c7c36 */ /* 0x040fe20008000000 */
[----:B------:R-:W-:Y:S01]  /*43020*/  IADD3 R28, P6, PT, R3, R2, RZ ;  /* 0x00000002031c7210 */ /* 0x000fe20007fde0ff */
[----:B------:R1:W-:Y:S01]  /*43030*/  @P4 STG.E.U8 desc[UR8][R14.64], R29 ;  /* 0x0000001d0e004986 */ /* 0x0003e2000c101108 */
[----:B------:R-:W3:Y:S01]  /*43040*/  LDCU UR7, c[0x0][0x39c] ;  /* 0x00007380ff0777ac */ /* 0x000ee20008000800 */
[----:B-1----:R-:W-:Y:S01]  /*43050*/  VIADD R14, R13, 0xa ;  /* 0x0000000a0d0e7836 */ /* 0x002fe20000000000 */
[----:B------:R-:W-:Y:S02]  /*43060*/  LEA.HI.X.SX32 R29, R3, R0, 0x1, P6 ;  /* 0x00000000031d7211 */ /* 0x000fe400030f0eff */
[----:B------:R-:W-:-:S02]  /*43070*/  PRMT R3, R7, 0x7771, RZ ;  /* 0x0000777107037816 */ /* 0x000fc400000000ff */
[----:B--2---:R-:W-:Y:S01]  /*43080*/  ISETP.LT.AND P4, PT, R14, UR5, !P0 ;  /* 0x000000050e007c0c */ /* 0x004fe2000c781270 */
[----:B------:R-:W1:Y:S01]  /*43090*/  LDCU UR5, c[0x0][0x39c] ;  /* 0x00007380ff0577ac */ /* 0x000e620008000800 */
[C---:B------:R-:W-:Y:S01]  /*430a0*/  IADD3 R14, P6, PT, R12.reuse, R2, RZ ;  /* 0x000000020c0e7210 */ /* 0x040fe20007fde0ff */
[----:B------:R2:W-:Y:S03]  /*430b0*/  @P3 STG.E.U8 desc[UR8][R28.64], R3 ;  /* 0x000000031c003986 */ /* 0x0005e6000c101108 */
[C---:B------:R-:W-:Y:S01]  /*430c0*/  LEA.HI.X.SX32 R15, R12.reuse, R0, 0x1, P6 ;  /* 0x000000000c0f7211 */ /* 0x040fe200030f0eff */
[----:B--2---:R-:W-:Y:S02]  /*430d0*/  VIADD R28, R13, 0xb ;  /* 0x0000000b0d1c7836 */ /* 0x004fe40000000000 */
[----:B------:R-:W-:Y:S01]  /*430e0*/  VIADD R3, R12, UR4 ;  /* 0x000000040c037c36 */ /* 0x000fe20008000000 */
[----:B------:R-:W-:-:S02]  /*430f0*/  PRMT R29, R8, 0x7770, RZ ;  /* 0x00007770081d7816 */ /* 0x000fc400000000ff */
[----:B0-----:R-:W-:Y:S01]  /*43100*/  ISETP.LT.AND P3, PT, R28, UR6, !P0 ;  /* 0x000000061c007c0c */ /* 0x001fe2000c761270 */
[C---:B------:R-:W-:Y:S01]  /*43110*/  VIADD R12, R3.reuse, UR4 ;  /* 0x00000004030c7c36 */ /* 0x040fe20008000000 */
[C---:B------:R-:W-:Y:S01]  /*43120*/  IADD3 R28, P6, PT, R3.reuse, R2, RZ ;  /* 0x00000002031c7210 */ /* 0x040fe20007fde0ff */
[----:B------:R0:W-:Y:S01]  /*43130*/  @P2 STG.E.U8 desc[UR8][R14.64], R29 ;  /* 0x0000001d0e002986 */ /* 0x0001e2000c101108 */
[----:B------:R-:W2:Y:S02]  /*43140*/  LDCU UR6, c[0x0][0x39c] ;  /* 0x00007380ff0677ac */ /* 0x000ea40008000800 */
[----:B0-----:R-:W-:Y:S01]  /*43150*/  LEA.HI.X.SX32 R29, R3, R0, 0x1, P6 ;  /* 0x00000000031d7211 */ /* 0x001fe200030f0eff */
[----:B------:R-:W-:Y:S01]  /*43160*/  VIADD R14, R13, 0xc ;  /* 0x0000000c0d0e7836 */ /* 0x000fe20000000000 */
[----:B------:R-:W-:-:S04]  /*43170*/  PRMT R3, R8, 0x7771, RZ ;  /* 0x0000777108037816 */ /* 0x000fc800000000ff */
[----:B-1----:R-:W-:Y:S01]  /*43180*/  ISETP.LT.AND P2, PT, R14, UR5, !P0 ;  /* 0x000000050e007c0c */ /* 0x002fe2000c741270 */
[----:B------:R0:W-:Y:S01]  /*43190*/  @P5 STG.E.U8 desc[UR8][R28.64], R3 ;  /* 0x000000031c005986 */ /* 0x0001e2000c101108 */
[C---:B------:R-:W-:Y:S01]  /*431a0*/  IADD3 R14, P6, PT, R12.reuse, R2, RZ ;  /* 0x000000020c0e7210 */ /* 0x040fe20007fde0ff */
[----:B------:R-:W1:Y:S03]  /*431b0*/  LDCU UR5, c[0x0][0x39c] ;  /* 0x00007380ff0577ac */ /* 0x000e660008000800 */
[C---:B------:R-:W-:Y:S01]  /*431c0*/  LEA.HI.X.SX32 R15, R12.reuse, R0, 0x1, P6 ;  /* 0x000000000c0f7211 */ /* 0x040fe200030f0eff */
[----:B0-----:R-:W-:Y:S02]  /*431d0*/  VIADD R28, R13, 0xd ;  /* 0x0000000d0d1c7836 */ /* 0x001fe40000000000 */
[----:B------:R-:W-:Y:S01]  /*431e0*/  VIADD R3, R12, UR4 ;  /* 0x000000040c037c36 */ /* 0x000fe20008000000 */
[----:B------:R-:W-:-:S02]  /*431f0*/  PRMT R29, R9, 0x7770, RZ ;  /* 0x00007770091d7816 */ /* 0x000fc400000000ff */
[----:B---3--:R-:W-:Y:S01]  /*43200*/  ISETP.LT.AND P5, PT, R28, UR7, !P0 ;  /* 0x000000071c007c0c */ /* 0x008fe2000c7a1270 */
[C---:B------:R-:W-:Y:S01]  /*43210*/  VIADD R12, R3.reuse, UR4 ;  /* 0x00000004030c7c36 */ /* 0x040fe20008000000 */
[C---:B------:R-:W-:Y:S01]  /*43220*/  IADD3 R28, P6, PT, R3.reuse, R2, RZ ;  /* 0x00000002031c7210 */ /* 0x040fe20007fde0ff */
[----:B------:R0:W-:Y:S01]  /*43230*/  @P4 STG.E.U8 desc[UR8][R14.64], R29 ;  /* 0x0000001d0e004986 */ /* 0x0001e2000c101108 */
[----:B------:R-:W3:Y:S02]  /*43240*/  LDCU UR7, c[0x0][0x39c] ;  /* 0x00007380ff0777ac */ /* 0x000ee40008000800 */
[----:B0-----:R-:W-:Y:S01]  /*43250*/  LEA.HI.X.SX32 R29, R3, R0, 0x1, P6 ;  /* 0x00000000031d7211 */ /* 0x001fe200030f0eff */
[----:B------:R-:W-:Y:S01]  /*43260*/  VIADD R14, R13, 0xe ;  /* 0x0000000e0d0e7836 */ /* 0x000fe20000000000 */
[----:B------:R-:W-:-:S04]  /*43270*/  PRMT R3, R9, 0x7771, RZ ;  /* 0x0000777109037816 */ /* 0x000fc800000000ff */
[----:B--2---:R-:W-:Y:S01]  /*43280*/  ISETP.LT.AND P4, PT, R14, UR6, !P0 ;  /* 0x000000060e007c0c */ /* 0x004fe2000c781270 */
[----:B------:R0:W-:Y:S01]  /*43290*/  @P3 STG.E.U8 desc[UR8][R28.64], R3 ;  /* 0x000000031c003986 */ /* 0x0001e2000c101108 */
[C---:B------:R-:W-:Y:S01]  /*432a0*/  IADD3 R14, P6, PT, R12.reuse, R2, RZ ;  /* 0x000000020c0e7210 */ /* 0x040fe20007fde0ff */
[----:B------:R-:W2:Y:S03]  /*432b0*/  LDCU UR6, c[0x0][0x39c] ;  /* 0x00007380ff0677ac */ /* 0x000ea60008000800 */
[C---:B------:R-:W-:Y:S01]  /*432c0*/  LEA.HI.X.SX32 R15, R12.reuse, R0, 0x1, P6 ;  /* 0x000000000c0f7211 */ /* 0x040fe200030f0eff */
[----:B0-----:R-:W-:Y:S02]  /*432d0*/  VIADD R28, R13, 0xf ;  /* 0x0000000f0d1c7836 */ /* 0x001fe40000000000 */
[----:B------:R-:W-:Y:S01]  /*432e0*/  VIADD R3, R12, UR4 ;  /* 0x000000040c037c36 */ /* 0x000fe20008000000 */
[----:B------:R-:W-:-:S02]  /*432f0*/  PRMT R29, R10, 0x7770, RZ ;  /* 0x000077700a1d7816 */ /* 0x000fc400000000ff */
[----:B-1----:R-:W-:Y:S01]  /*43300*/  ISETP.LT.AND P3, PT, R28, UR5, !P0 ;  /* 0x000000051c007c0c */ /* 0x002fe2000c761270 */
[C---:B------:R-:W-:Y:S01]  /*43310*/  VIADD R12, R3.reuse, UR4 ;  /* 0x00000004030c7c36 */ /* 0x040fe20008000000 */
[C---:B------:R-:W-:Y:S01]  /*43320*/  IADD3 R28, P6, PT, R3.reuse, R2, RZ ;  /* 0x00000002031c7210 */ /* 0x040fe20007fde0ff */
[----:B------:R0:W-:Y:S01]  /*43330*/  @P2 STG.E.U8 desc[UR8][R14.64], R29 ;  /* 0x0000001d0e002986 */ /* 0x0001e2000c101108 */
[----:B------:R-:W1:Y:S02]  /*43340*/  LDCU UR5, c[0x0][0x39c] ;  /* 0x00007380ff0577ac */ /* 0x000e640008000800 */
[----:B0-----:R-:W-:Y:S02]  /*43350*/  LEA.HI.X.SX32 R29, R3, R0, 0x1, P6 ;  /* 0x00000000031d7211 */ /* 0x001fe400030f0eff */
[----:B------:R-:W-:Y:S02]  /*43360*/  PRMT R3, R10, 0x7771, RZ ;  /* 0x000077710a037816 */ /* 0x000fe400000000ff */
[----:B------:R-:W-:-:S03]  /*43370*/  IADD3 R18, P6, PT, R12, R2, RZ ;  /* 0x000000020c127210 */ /* 0x000fc60007fde0ff */
[----:B------:R0:W-:Y:S01]  /*43380*/  @P5 STG.E.U8 desc[UR8][R28.64], R3 ;  /* 0x000000031c005986 */ /* 0x0001e2000c101108 */
[C---:B------:R-:W-:Y:S01]  /*43390*/  LEA.HI.X.SX32 R19, R12.reuse, R0, 0x1, P6 ;  /* 0x000000000c137211 */ /* 0x040fe200030f0eff */
[----:B------:R-:W-:Y:S01]  /*433a0*/  VIADD R14, R13, 0x10 ;  /* 0x000000100d0e7836 */ /* 0x000fe20000000000 */
[----:B0-----:R-:W-:Y:S01]  /*433b0*/  PRMT R29, R11, 0x7770, RZ ;  /* 0x000077700b1d7816 */ /* 0x001fe200000000ff */
[----:B------:R-:W-:Y:S02]  /*433c0*/  VIADD R3, R13, 0x11 ;  /* 0x000000110d037836 */ /* 0x000fe40000000000 */
[----:B------:R-:W-:Y:S02]  /*433d0*/  VIADD R28, R12, UR4 ;  /* 0x000000040c1c7c36 */ /* 0x000fe40008000000 */
[----:B------:R0:W-:Y:S01]  /*433e0*/  @P4 STG.E.U8 desc[UR8][R18.64], R29 ;  /* 0x0000001d12004986 */ /* 0x0001e2000c101108 */
[----:B--2---:R-:W-:Y:S01]  /*433f0*/  ISETP.LT.AND P2, PT, R14, UR6, !P0 ;  /* 0x000000060e007c0c */ /* 0x004fe2000c741270 */
[----:B------:R-:W2:Y:S01]  /*43400*/  LDCU UR6, c[0x0][0x39c] ;  /* 0x00007380ff0677ac */ /* 0x000ea20008000800 */
[----:B---3--:R-:W-:Y:S01]  /*43410*/  ISETP.LT.AND P5, PT, R3, UR7, !P0 ;  /* 0x0000000703007c0c */ /* 0x008fe2000c7a1270 */
[C---:B------:R-:W-:Y:S01]  /*43420*/  VIADD R3, R28.reuse, UR4 ;  /* 0x000000041c037c36 */ /* 0x040fe20008000000 */
[----:B------:R-:W-:Y:S01]  /*43430*/  IADD3 R14, P6, PT, R28, R2, RZ ;  /* 0x000000021c0e7210 */ /* 0x000fe20007fde0ff */
[----:B------:R-:W3:Y:S01]  /*43440*/  LDCU UR7, c[0x0][0x39c] ;  /* 0x00007380ff0777ac */ /* 0x000ee20008000800 */
[----:B0-----:R-:W-:-:S02]  /*43450*/  VIADD R29, R13, 0x12 ;  /* 0x000000120d1d7836 */ /* 0x001fc40000000000 */
[----:B------:R-:W-:Y:S01]  /*43460*/  LEA.HI.X.SX32 R15, R28, R0, 0x1, P6 ;  /* 0x000000001c0f7211 */ /* 0x000fe200030f0eff */
[----:B------:R-:W5:Y:S01]  /*43470*/  LDL.LU.64 R18, [R1+0x15d0] ;  /* 0x0015d00001127983 */ /* 0x000f620000300a00 */
[----:B------:R-:W-:Y:S02]  /*43480*/  PRMT R12, R11, 0x7771, RZ ;  /* 0x000077710b0c7816 */ /* 0x000fe400000000ff */
[----:B-1----:R-:W-:Y:S01]  /*43490*/  ISETP.LT.AND P4, PT, R29, UR5, !P0 ;  /* 0x000000051d007c0c */ /* 0x002fe2000c781270 */
[----:B------:R-:W0:Y:S01]  /*434a0*/  LDCU UR5, c[0x0][0x39c] ;  /* 0x00007380ff0577ac */ /* 0x000e220008000800 */
[C---:B------:R-:W-:Y:S01]  /*434b0*/  IADD3 R28, P6, PT, R3.reuse, R2, RZ ;  /* 0x00000002031c7210 */ /* 0x040fe20007fde0ff */
[----:B------:R1:W-:Y:S03]  /*434c0*/  @P3 STG.E.U8 desc[UR8][R14.64], R12 ;  /* 0x0000000c0e003986 */ /* 0x0003e6000c101108 */
[----:B------:R-:W-:-:S02]  /*434d0*/  LEA.HI.X.SX32 R29, R3, R0, 0x1, P6 ;  /* 0x00000000031d7211 */ /* 0x000fc400030f0eff */
[----:B-1----:R-:W-:Y:S01]  /*434e0*/  PRMT R14, R4, 0x7772, RZ ;  /* 0x00007772040e7816 */ /* 0x002fe200000000ff */
[----:B------:R-:W-:Y:S02]  /*434f0*/  VIADD R12, R3, UR4 ;  /* 0x00000004030c7c36 */ /* 0x000fe40008000000 */
[----:B------:R-:W-:Y:S02]  /*43500*/  VIADD R15, R13, 0x13 ;  /* 0x000000130d0f7836 */ /* 0x000fe40000000000 */
[----:B------:R1:W-:Y:S01]  /*43510*/  @P2 STG.E.U8 desc[UR8][R28.64], R14 ;  /* 0x0000000e1c002986 */ /* 0x0003e2000c101108 */
[C---:B------:R-:W-:Y:S02]  /*43520*/  VIADD R3, R12.reuse, UR4 ;  /* 0x000000040c037c36 */ /* 0x040fe40008000000 */
[----:B--2---:R-:W-:Y:S01]  /*43530*/  ISETP.LT.AND P3, PT, R15, UR6, !P0 ;  /* 0x000000060f007c0c */ /* 0x004fe2000c761270 */
[----:B------:R-:W2:Y:S01]  /*43540*/  LDCU UR6, c[0x0][0x39c] ;  /* 0x00007380ff0677ac */ /* 0x000ea20008000800 */
[----:B-1----:R-:W-:Y:S01]  /*43550*/  IADD3 R14, P2, PT, R12, R2, RZ ;  /* 0x000000020c0e7210 */ /* 0x002fe20007f5e0ff */
[----:B------:R-:W-:Y:S01]  /*43560*/  VIADD R28, R13, 0x14 ;  /* 0x000000140d1c7836 */ /* 0x000fe20000000000 */
[----:B------:R-:W-:-:S02]  /*43570*/  PRMT R29, R4, 0x7773, RZ ;  /* 0x00007773041d7816 */ /* 0x000fc400000000ff */
[----:B------:R-:W-:Y:S02]  /*43580*/  LEA.HI.X.SX32 R15, R12, R0, 0x1, P2 ;  /* 0x000000000c0f7211 */ /* 0x000fe400010f0eff */
[----:B0-----:R-:W-:Y:S01]  /*43590*/  ISETP.LT.AND P2, PT, R28, UR5, !P0 ;  /* 0x000000051c007c0c */ /* 0x001fe2000c741270 */
[----:B------:R-:W-:Y:S01]  /*435a0*/  VIADD R4, R13, 0x15 ;  /* 0x000000150d047836 */ /* 0x000fe20000000000 */
[----:B------:R-:W-:Y:S01]  /*435b0*/  IADD3 R28, P6, PT, R3, R2, RZ ;  /* 0x00000002031c7210 */ /* 0x000fe20007fde0ff */
[----:B------:R0:W-:Y:S01]  /*435c0*/  @P5 STG.E.U8 desc[UR8][R14.64], R29 ;  /* 0x0000001d0e005986 */ /* 0x0001e2000c101108 */
[----:B------:R-:W-:Y:S01]  /*435d0*/  PRMT R12, R5, 0x7772, RZ ;  /* 0x00007772050c7816 */ /* 0x000fe200000000ff */
[----:B------:R-:W1:Y:S01]  /*435e0*/  LDCU UR5, c[0x0][0x39c] ;  /* 0x00007380ff0577ac */ /* 0x000e620008000800 */
[----:B---3--:R-:W-:Y:S01]  /*435f0*/  ISETP.LT.AND P5, PT, R4, UR7, !P0 ;  /* 0x0000000704007c0c */ /* 0x008fe2000c7a1270 */
[C---:B------:R-:W-:Y:S01]  /*43600*/  VIADD R4, R3.reuse, UR4 ;  /* 0x0000000403047c36 */ /* 0x040fe20008000000 */
[----:B------:R-:W3:Y:S01]  /*43610*/  LDCU UR7, c[0x0][0x39c] ;  /* 0x00007380ff0777ac */ /* 0x000ee20008000800 */
[----:B0-----:R-:W-:-:S02]  /*43620*/  LEA.HI.X.SX32 R29, R3, R0, 0x1, P6 ;  /* 0x00000000031d7211 */ /* 0x001fc400030f0eff */
[----:B------:R-:W-:-:S03]  /*43630*/  VIADD R3, R4, UR4 ;  /* 0x0000000404037c36 */ /* 0x000fc60008000000 */
[----:B------:R0:W-:Y:S01]  /*43640*/  @P4 STG.E.U8 desc[UR8][R28.64], R12 ;  /* 0x0000000c1c004986 */ /* 0x0001e2000c101108 */
[----:B------:R-:W-:Y:S01]  /*43650*/  PRMT R14, R6, 0x7772, RZ ;  /* 0x00007772060e7816 */ /* 0x000fe200000000ff */
[----:B0-----:R-:W-:Y:S01]  /*43660*/  VIADD R29, R13, 0x16 ;  /* 0x000000160d1d7836 */ /* 0x001fe20000000000 */
[----:B------:R-:W-:-:S04]  /*43670*/  IADD3 R28, P4, PT, R4, R2, RZ ;  /* 0x00000002041c7210 */ /* 0x000fc80007f9e0ff */
[----:B--2---:R-:W-:Y:S01]  /*43680*/  ISETP.LT.AND P6, PT, R29, UR6, !P0 ;  /* 0x000000061d007c0c */ /* 0x004fe2000c7c1270 */
[----:B------:R-:W0:Y:S01]  /*43690*/  LDCU UR6, c[0x0][0x39c] ;  /* 0x00007380ff0677ac */ /* 0x000e220008000800 */
[----:B------:R-:W-:Y:S02]  /*436a0*/  LEA.HI.X.SX32 R29, R4, R0, 0x1, P4 ;  /* 0x00000000041d7211 */ /* 0x000fe400020f0eff */
[----:B------:R-:W-:Y:S02]  /*436b0*/  IADD3 R4, P4, PT, R3, R2, RZ ;  /* 0x0000000203047210 */ /* 0x000fe40007f9e0ff */
[----:B------:R-:W-:Y:S02]  /*436c0*/  PRMT R12, R5, 0x7773, RZ ;  /* 0x00007773050c7816 */ /* 0x000fe400000000ff */
[C---:B------:R-:W-:Y:S01]  /*436d0*/  LEA.HI.X.SX32 R5, R3.reuse, R0, 0x1, P4 ;  /* 0x0000000003057211 */ /* 0x040fe200020f0eff */
[----:B------:R-:W-:Y:S02]  /*436e0*/  VIADD R3, R3, UR4 ;  /* 0x0000000403037c36 */ /* 0x000fe40008000000 */
[----:B------:R2:W-:Y:S04]  /*436f0*/  @P3 STG.E.U8 desc[UR8][R28.64], R12 ;  /* 0x0000000c1c003986 */ /* 0x0005e8000c101108 */
[----:B------:R0:W-:Y:S01]  /*43700*/  @P2 STG.E.U8 desc[UR8][R4.64], R14 ;  /* 0x0000000e04002986 */ /* 0x0001e2000c101108 */
[----:B------:R-:W-:Y:S01]  /*43710*/  PRMT R6, R6, 0x7773, RZ ;  /* 0x0000777306067816 */ /* 0x000fe200000000ff */
[----:B--2---:R-:W-:-:S02]  /*43720*/  VIADD R28, R13, 0x18 ;  /* 0x000000180d1c7836 */ /* 0x004fc40000000000 */
[----:B------:R-:W2:Y:S01]  /*43730*/  LDL.LU R12, [R1+0x15cc] ;  /* 0x0015cc00010c7983 */ /* 0x000ea20000300800 */
[----:B0-----:R-:W-:-:S04]  /*43740*/  IADD3 R4, P2, PT, R3, R2, RZ ;  /* 0x0000000203047210 */ /* 0x001fc80007f5e0ff */
[C---:B------:R-:W-:Y:S01]  /*43750*/  LEA.HI.X.SX32 R5, R3.reuse, R0, 0x1, P2 ;  /* 0x0000000003057211 */ /* 0x040fe200010f0eff */
[----:B------:R-:W-:Y:S01]  /*43760*/  VIADD R3, R3, UR4 ;  /* 0x0000000403037c36 */ /* 0x000fe20008000000 */
[----:B---3--:R-:W-:Y:S01]  /*43770*/  ISETP.LT.AND P2, PT, R28, UR7, !P0 ;  /* 0x000000071c007c0c */ /* 0x008fe2000c741270 */
[C---:B------:R-:W-:Y:S02]  /*43780*/  VIADD R15, R13.reuse, 0x17 ;  /* 0x000000170d0f7836 */ /* 0x040fe40000000000 */
[----:B------:R-:W-:Y:S01]  /*43790*/  VIADD R29, R13, 0x19 ;  /* 0x000000190d1d7836 */ /* 0x000fe20000000000 */
[----:B------:R0:W-:Y:S01]  /*437a0*/  @P5 STG.E.U8 desc[UR8][R4.64], R6 ;  /* 0x0000000604005986 */ /* 0x0001e2000c101108 */
[----:B------:R-:W-:Y:S01]  /*437b0*/  VIADD R28, R3, UR4 ;  /* 0x00000004031c7c36 */ /* 0x000fe20008000000 */
[----:B-1----:R-:W-:Y:S01]  /*437c0*/  ISETP.LT.AND P3, PT, R15, UR5, !P0 ;  /* 0x000000050f007c0c */ /* 0x002fe2000c761270 */
[----:B------:R-:W1:Y:S01]  /*437d0*/  LDCU UR5, c[0x0][0x39c] ;  /* 0x00007380ff0577ac */ /* 0x000e620008000800 */
[----:B------:R-:W-:-:S02]  /*437e0*/  PRMT R15, R7, 0x7773, RZ ;  /* 0x00007773070f7816 */ /* 0x000fc400000000ff */
[----:B------:R-:W-:Y:S01]  /*437f0*/  PRMT R14, R7, 0x7772, RZ ;  /* 0x00007772070e7816 */ /* 0x000fe200000000ff */
[----:B------:R-:W3:Y:S01]  /*43800*/  LDCU UR7, c[0x0][0x39c] ;  /* 0x00007380ff0777ac */ /* 0x000ee20008000800 */
[----:B0-----:R-:W-:-:S04]  /*43810*/  IADD3 R4, P5, PT, R3, R2, RZ ;  /* 0x0000000203047210 */ /* 0x001fc80007fbe0ff */
[----:B------:R-:W-:Y:S02]  /*43820*/  LEA.HI.X.SX32 R5, R3, R0, 0x1, P5 ;  /* 0x0000000003057211 */ /* 0x000fe400028f0eff */
[C---:B------:R-:W-:Y:S01]  /*43830*/  IADD3 R6, P5, PT, R28.reuse, R2, RZ ;  /* 0x000000021c067210 */ /* 0x040fe20007fbe0ff */
[C---:B------:R-:W-:Y:S01]  /*43840*/  VIADD R3, R28.reuse, UR4 ;  /* 0x000000041c037c36 */ /* 0x040fe20008000000 */
[----:B------:R-:W-:Y:S01]  /*43850*/  ISETP.LT.AND P4, PT, R29, UR6, !P0 ;  /* 0x000000061d007c0c */ /* 0x000fe2000c781270 */
[----:B------:R-:W-:Y:S01]  /*43860*/  VIADD R29, R13, 0x1a ;  /* 0x0000001a0d1d7836 */ /* 0x000fe20000000000 */
[----:B------:R-:W-:Y:S01]  /*43870*/  LEA.HI.X.SX32 R7, R28, R0, 0x1, P5 ;  /* 0x000000001c077211 */ /* 0x000fe200028f0eff */
[----:B------:R-:W-:Y:S01]  /*43880*/  IMAD.MOV.U32 R28, RZ, RZ, R13 ;  /* 0x000000ffff1c7224 */ /* 0x000fe200078e000d */
[----:B------:R0:W-:Y:S01]  /*43890*/  @P6 STG.E.U8 desc[UR8][R4.64], R14 ;  /* 0x0000000e04006986 */ /* 0x0001e2000c101108 */
[----:B------:R-:W1:Y:S03]  /*438a0*/  LDCU UR6, c[0x0][0x39c] ;  /* 0x00007380ff0677ac */ /* 0x000e660008000800 */
[----:B------:R-:W4:Y:S04]  /*438b0*/  LDL.LU R13, [R1+0x15c8] ;  /* 0x0015c800010d7983 */ /* 0x000f280000300800 */
[----:B0-----:R-:W5:Y:S04]  /*438c0*/  LDL.LU R14, [R1+0x15c4] ;  /* 0x0015c400010e7983 */ /* 0x001f680000300800 */
[----:B------:R0:W-:Y:S04]  /*438d0*/  @P3 STG.E.U8 desc[UR8][R6.64], R15 ;  /* 0x0000000f06003986 */ /* 0x0001e8000c101108 */
[----:B0-----:R-:W5:Y:S01]  /*438e0*/  LDL.LU R15, [R1+0x15c0] ;  /* 0x0015c000010f7983 */ /* 0x001f620000300800 */
[----:B-1----:R-:W-:Y:S01]  /*438f0*/  ISETP.LT.AND P5, PT, R29, UR5, !P0 ;  /* 0x000000051d007c0c */ /* 0x002fe2000c7a1270 */
[----:B------:R-:W0:Y:S01]  /*43900*/  LDCU UR5, c[0x0][0x39c] ;  /* 0x00007380ff0577ac */ /* 0x000e220008000800 */
[----:B------:R-:W-:Y:S01]  /*43910*/  IMAD.MOV.U32 R29, RZ, RZ, R28 ;  /* 0x000000ffff1d7224 */ /* 0x000fe200078e001c */
[----:B------:R-:W-:-:S02]  /*43920*/  IADD3 R4, P6, PT, R3, R2, RZ ;  /* 0x0000000203047210 */ /* 0x000fc40007fde0ff */
[----:B------:R-:W-:Y:S01]  /*43930*/  PRMT R7, R8, 0x7772, RZ ;  /* 0x0000777208077816 */ /* 0x000fe200000000ff */
[----:B------:R-:W-:Y:S01]  /*43940*/  VIADD R6, R29, 0x1b ;  /* 0x0000001b1d067836 */ /* 0x000fe20000000000 */
[C---:B------:R-:W-:Y:S01]  /*43950*/  LEA.HI.X.SX32 R5, R3.reuse, R0, 0x1, P6 ;  /* 0x0000000003057211 */ /* 0x040fe200030f0eff */
[----:B------:R-:W-:-:S03]  /*43960*/  VIADD R3, R3, UR4 ;  /* 0x0000000403037c36 */ /* 0x000fc60008000000 */
[----:B------:R-:W-:Y:S01]  /*43970*/  ISETP.LT.AND P3, PT, R6, UR6, !P0 ;  /* 0x0000000606007c0c */ /* 0x000fe2000c761270 */
[----:B------:R1:W-:Y:S01]  /*43980*/  @P2 STG.E.U8 desc[UR8][R4.64], R7 ;  /* 0x0000000704002986 */ /* 0x0003e2000c101108 */
[----:B------:R-:W-:Y:S01]  /*43990*/  VIADD R6, R29, 0x1c ;  /* 0x0000001c1d067836 */ /* 0x000fe20000000000 */
[----:B------:R-:W-:Y:S01]  /*439a0*/  PRMT R8, R8, 0x7773, RZ ;  /* 0x0000777308087816 */ /* 0x000fe200000000ff */
[C---:B------:R-:W-:Y:S01]  /*439b0*/  VIADD R28, R3.reuse, UR4 ;  /* 0x00000004031c7c36 */ /* 0x040fe20008000000 */
[----:B------:R-:W3:Y:S01]  /*439c0*/  LDCU UR6, c[0x0][0x39c] ;  /* 0x00007380ff0677ac */ /* 0x000ee20008000800 */
[----:B-1----:R-:W-:-:S04]  /*439d0*/  IADD3 R4, P2, PT, R3, R2, RZ ;  /* 0x0000000203047210 */ /* 0x002fc80007f5e0ff */
[----:B------:R-:W-:Y:S02]  /*439e0*/  LEA.HI.X.SX32 R5, R3, R0, 0x1, P2 ;  /* 0x0000000003057211 */ /* 0x000fe400010f0eff */
[----:B0-----:R-:W-:Y:S01]  /*439f0*/  ISETP.LT.AND P2, PT, R6, UR5, !P0 ;  /* 0x0000000506007c0c */ /* 0x001fe2000c741270 */
[----:B------:R-:W-:Y:S01]  /*43a00*/  VIADD R3, R29, 0x1d ;  /* 0x0000001d1d037836 */ /* 0x000fe20000000000 */
[C---:B------:R-:W-:Y:S01]  /*43a10*/  IADD3 R6, P6, PT, R28.reuse, R2, RZ ;  /* 0x000000021c067210 */ /* 0x040fe20007fde0ff */
[----:B------:R0:W-:Y:S01]  /*43a20*/  @P4 STG.E.U8 desc[UR8][R4.64], R8 ;  /* 0x0000000804004986 */ /* 0x0001e2000c101108 */
[----:B------:R-:W1:Y:S02]  /*43a30*/  LDCU UR5, c[0x0][0x39c] ;  /* 0x00007380ff0577ac */ /* 0x000e640008000800 */
[----:B------:R-:W-:Y:S02]  /*43a40*/  LEA.HI.X.SX32 R7, R28, R0, 0x1, P6 ;  /* 0x000000001c077211 */ /* 0x000fe400030f0eff */
[----:B---3--:R-:W-:Y:S01]  /*43a50*/  ISETP.LT.AND P4, PT, R3, UR7, !P0 ;  /* 0x0000000703007c0c */ /* 0x008fe2000c781270 */
[----:B------:R-:W3:Y:S01]  /*43a60*/  LDCU UR7, c[0x0][0x39c] ;  /* 0x00007380ff0777ac */ /* 0x000ee20008000800 */
[----:B0-----:R-:W-:Y:S01]  /*43a70*/  PRMT R8, R9, 0x7772, RZ ;  /* 0x0000777209087816 */ /* 0x001fe200000000ff */
[----:B------:R-:W-:-:S02]  /*43a80*/  IMAD.MOV.U32 R5, RZ, RZ, R29 ;  /* 0x000000ffff057224 */ /* 0x000fc400078e001d */
[----:B------:R-:W-:Y:S02]  /*43a90*/  VIADD R29, R28, UR4 ;  /* 0x000000041c1d7c36 */ /* 0x000fe40008000000 */
[----:B------:R0:W-:Y:S02]  /*43aa0*/  @P5 STG.E.U8 desc[UR8][R6.64], R8 ;  /* 0x0000000806005986 */ /* 0x0001e4000c101108 */
[C---:B------:R-:W-:Y:S01]  /*43ab0*/  VIADD R3, R29.reuse, UR4 ;  /* 0x000000041d037c36 */ /* 0x040fe20008000000 */
[----:B------:R-:W-:Y:S01]  /*43ac0*/  IADD3 R4, P5, PT, R29, R2, RZ ;  /* 0x000000021d047210 */ /* 0x000fe20007fbe0ff */
[----:B0-----:R-:W-:-:S03]  /*43ad0*/  IMAD.MOV.U32 R7, RZ, RZ, R5 ;  /* 0x000000ffff077224 */ /* 0x001fc600078e0005 */
[----:B------:R-:W-:Y:S01]  /*43ae0*/  LEA.HI.X.SX32 R5, R29, R0, 0x1, P5 ;  /* 0x000000001d057211 */ /* 0x000fe200028f0eff */
[----:B------:R-:W-:Y:S01]  /*43af0*/  VIADD R28, R7, 0x1e ;  /* 0x0000001e071c7836 */ /* 0x000fe20000000000 */
[----:B------:R-:W-:Y:S01]  /*43b00*/  IADD3 R6, P5, PT, R3, R2, RZ ;  /* 0x0000000203067210 */ /* 0x000fe20007fbe0ff */
[----:B------:R-:W-:Y:S01]  /*43b10*/  IMAD.MOV.U32 R29, RZ, RZ, R7 ;  /* 0x000000ffff1d7224 */ /* 0x000fe200078e0007 */
[----:B------:R-:W-:Y:S02]  /*43b20*/  PRMT R9, R9, 0x7773, RZ ;  /* 0x0000777309097816 */ /* 0x000fe400000000ff */
[----:B------:R-:W-:Y:S01]  /*43b30*/  ISETP.LT.AND P6, PT, R28, UR6, !P0 ;  /* 0x000000061c007c0c */ /* 0x000fe2000c7c1270 */
[----:B------:R-:W-:Y:S01]  /*43b40*/  VIADD R8, R29, 0x1f ;  /* 0x0000001f1d087836 */ /* 0x000fe20000000000 */
[----:B------:R-:W-:Y:S01]  /*43b50*/  PRMT R28, R10, 0x7772, RZ ;  /* 0x000077720a1c7816 */ /* 0x000fe200000000ff */
[----:B------:R-:W0:Y:S01]  /*43b60*/  LDCU UR6, c[0x0][0x39c] ;  /* 0x00007380ff0677ac */ /* 0x000e220008000800 */
[C---:B------:R-:W-:Y:S01]  /*43b70*/  LEA.HI.X.SX32 R7, R3.reuse, R0, 0x1, P5 ;  /* 0x0000000003077211 */ /* 0x040fe200028f0eff */
[----:B------:R-:W-:Y:S01]  /*43b80*/  VIADD R3, R3, UR4 ;  /* 0x0000000403037c36 */ /* 0x000fe20008000000 */
[----:B------:R3:W-:Y:S01]  /*43b90*/  @P3 STG.E.U8 desc[UR8][R4.64], R9 ;  /* 0x0000000904003986 */ /* 0x0007e2000c101108 */
[----:B-1----:R-:W-:Y:S01]  /*43ba0*/  ISETP.LT.AND P3, PT, R8, UR5, !P0 ;  /* 0x0000000508007c0c */ /* 0x002fe2000c761270 */
[----:B------:R-:W1:Y:S02]  /*43bb0*/  LDCU UR5, c[0x0][0x39c] ;  /* 0x00007380ff0577ac */ /* 0x000e640008000800 */
[----:B------:R0:W-:Y:S01]  /*43bc0*/  @P2 STG.E.U8 desc[UR8][R6.64], R28 ;  /* 0x0000001c06002986 */ /* 0x0001e2000c101108 */
[----:B------:R-:W-:-:S04]  /*43bd0*/  IADD3 R8, P2, PT, R3, R2, RZ ;  /* 0x0000000203087210 */ /* 0x000fc80007f5e0ff */
[C---:B---3--:R-:W-:Y:S01]  /*43be0*/  LEA.HI.X.SX32 R9, R3.reuse, R0, 0x1, P2 ;  /* 0x0000000003097211 */ /* 0x048fe200010f0eff */
[----:B0-----:R-:W-:Y:S01]  /*43bf0*/  IMAD.MOV.U32 R7, RZ, RZ, R29 ;  /* 0x000000ffff077224 */ /* 0x001fe200078e001d */
[----:B------:R-:W-:Y:S01]  /*43c00*/  PRMT R29, R10, 0x7773, RZ ;  /* 0x000077730a1d7816 */ /* 0x000fe200000000ff */
[----:B------:R-:W-:Y:S02]  /*43c10*/  VIADD R5, R3, UR4 ;  /* 0x0000000403057c36 */ /* 0x000fe40008000000 */
[C---:B------:R-:W-:Y:S02]  /*43c20*/  VIADD R4, R7.reuse, 0x20 ;  /* 0x0000002007047836 */ /* 0x040fe40000000000 */
[----:B------:R0:W-:Y:S01]  /*43c30*/  @P4 STG.E.U8 desc[UR8][R8.64], R29 ;  /* 0x0000001d08004986 */ /* 0x0001e2000c101108 */
[----:B------:R-:W-:Y:S02]  /*43c40*/  VIADD R6, R7, 0x21 ;  /* 0x0000002107067836 */ /* 0x000fe40000000000 */
[----:B------:R-:W-:Y:S01]  /*43c50*/  ISETP.LT.AND P2, PT, R4, UR7, !P0 ;  /* 0x0000000704007c0c */ /* 0x000fe2000c741270 */
[----:B------:R-:W3:Y:S01]  /*43c60*/  LDCU UR7, c[0x0][0x39c] ;  /* 0x00007380ff0777ac */ /* 0x000ee20008000800 */
[----:B------:R-:W-:-:S02]  /*43c70*/  IADD3 R4, P4, PT, R5, R2, RZ ;  /* 0x0000000205047210 */ /* 0x000fc40007f9e0ff */
[----:B------:R-:W-:Y:S01]  /*43c80*/  ISETP.LT.AND P5, PT, R6, UR6, !P0 ;  /* 0x0000000606007c0c */ /* 0x000fe2000c7a1270 */
[----:B------:R-:W1:Y:S01]  /*43c90*/  LDCU UR6, c[0x0][0x39c] ;  /* 0x00007380ff0677ac */ /* 0x000e620008000800 */
[----:B0-----:R-:W-:Y:S02]  /*43ca0*/  IMAD.MOV.U32 R9, RZ, RZ, R7 ;  /* 0x000000ffff097224 */ /* 0x001fe400078e0007 */
[----:B------:R-:W-:Y:S01]  /*43cb0*/  VIADD R7, R5, UR4 ;  /* 0x0000000405077c36 */ /* 0x000fe20008000000 */
[----:B------:R-:W-:Y:S01]  /*43cc0*/  PRMT R3, R11, 0x7773, RZ ;  /* 0x000077730b037816 */ /* 0x000fe200000000ff */
[----:B------:R-:W-:Y:S01]  /*43cd0*/  VIADD R28, R9, 0x22 ;  /* 0x00000022091c7836 */ /* 0x000fe20000000000 */
[----:B------:R-:W-:Y:S02]  /*43ce0*/  LEA.HI.X.SX32 R5, R5, R0, 0x1, P4 ;  /* 0x0000000005057211 */ /* 0x000fe400020f0eff */
[----:B------:R-:W-:Y:S01]  /*43cf0*/  PRMT R10, R11, 0x7772, RZ ;  /* 0x000077720b0a7816 */ /* 0x000fe200000000ff */
[C---:B------:R-:W-:Y:S01]  /*43d00*/  VIADD R11, R7.reuse, UR4 ;  /* 0x00000004070b7c36 */ /* 0x040fe20008000000 */
[----:B------:R-:W-:-:S03]  /*43d10*/  IADD3 R6, P4, PT, R7, R2, RZ ;  /* 0x0000000207067210 */ /* 0x000fc60007f9e0ff */
[----:B------:R0:W-:Y:S01]  /*43d20*/  @P6 STG.E.U8 desc[UR8][R4.64], R10 ;  /* 0x0000000a04006986 */ /* 0x0001e2000c101108 */
[----:B------:R-:W-:Y:S02]  /*43d30*/  LEA.HI.X.SX32 R7, R7, R0, 0x1, P4 ;  /* 0x0000000007077211 */ /* 0x000fe400020f0eff */
[----:B-1----:R-:W-:Y:S01]  /*43d40*/  ISETP.LT.AND P4, PT, R28, UR5, !P0 ;  /* 0x000000051c007c0c */ /* 0x002fe2000c781270 */
[----:B------:R-:W1:Y:S01]  /*43d50*/  LDCU UR5, c[0x0][0x39c] ;  /* 0x00007380ff0577ac */ /* 0x000e620008000800 */
[C---:B------:R-:W-:Y:S01]  /*43d60*/  IADD3 R8, P6, PT, R11.reuse, R2, RZ ;  /* 0x000000020b087210 */ /* 0x040fe20007fde0ff */
[C---:B------:R-:W-:Y:S01]  /*43d70*/  VIADD R29, R11.reuse, UR4 ;  /* 0x000000040b1d7c36 */ /* 0x040fe20008000000 */
[----:B------:R3:W-:Y:S01]  /*43d80*/  @P3 STG.E.U8 desc[UR8][R6.64], R3 ;  /* 0x0000000306003986 */ /* 0x0007e2000c101108 */
[----:B0-----:R-:W-:Y:S01]  /*43d90*/  IMAD.MOV.U32 R10, RZ, RZ, R9 ;  /* 0x000000ffff0a7224 */ /* 0x001fe200078e0009 */
[----:B------:R-:W-:Y:S01]  /*43da0*/  LEA.HI.X.SX32 R9, R11, R0, 0x1, P6 ;  /* 0x000000000b097211 */ /* 0x000fe200030f0eff */
[C---:B------:R-:W-:Y:S01]  /*43db0*/  VIADD R11, R29.reuse, UR4 ;  /* 0x000000041d0b7c36 */ /* 0x040fe20008000000 */
[----:B------:R-:W-:Y:S01]  /*43dc0*/  IADD3 R4, P6, PT, R29, R2, RZ ;  /* 0x000000021d047210 */ /* 0x000fe20007fde0ff */
[----:B---3--:R-:W-:-:S03]  /*43dd0*/  VIADD R3, R10, 0x23 ;  /* 0x000000230a037836 */ /* 0x008fc60000000000 */
[----:B------:R-:W-:Y:S02]  /*43de0*/  LEA.HI.X.SX32 R5, R29, R0, 0x1, P6 ;  /* 0x000000001d057211 */ /* 0x000fe400030f0eff */
[----:B------:R-:W-:Y:S02]  /*43df0*/  IADD3 R6, P6, PT, R11, R2, RZ ;  /* 0x000000020b067210 */ /* 0x000fe40007fde0ff */
[----:B------:R-:W-:Y:S01]  /*43e00*/  ISETP.LT.AND P3, PT, R3, UR6, !P0 ;  /* 0x0000000603007c0c */ /* 0x000fe2000c761270 */
[----:B------:R-:W0:Y:S01]  /*43e10*/  LDCU UR6, c[0x0][0x39c] ;  /* 0x00007380ff0677ac */ /* 0x000e220008000800 */
[C---:B------:R-:W-:Y:S01]  /*43e20*/  LEA.HI.X.SX32 R7, R11.reuse, R0, 0x1, P6 ;  /* 0x000000000b077211 */ /* 0x040fe200030f0eff */
[----:B------:R-:W-:-:S04]  /*43e30*/  VIADD R3, R11, UR4 ;  /* 0x000000040b037c36 */ /* 0x000fc80008000000 */
[----:B------:R-:W-:Y:S01]  /*43e40*/  VIADD R11, R3, UR4 ;  /* 0x00000004030b7c36 */ /* 0x000fe20008000000 */
[----:B--2---:R-:W-:-:S05]  /*43e50*/  PRMT R28, R12, 0x7770, RZ ;  /* 0x000077700c1c7816 */ /* 0x004fca00000000ff */
[----:B------:R2:W-:Y:S01]  /*43e60*/  @P2 STG.E.U8 desc[UR8][R8.64], R28 ;  /* 0x0000001c08002986 */ /* 0x0005e2000c101108 */
[----:B------:R-:W-:Y:S01]  /*43e70*/  PRMT R29, R12, 0x7771, RZ ;  /* 0x000077710c1d7816 */ /* 0x000fe200000000ff */
[----:B--2---:R-:W-:-:S04]  /*43e80*/  IMAD.MOV.U32 R28, RZ, RZ, R10 ;  /* 0x000000ffff1c7224 */ /* 0x004fc800078e000a */
[----:B------:R-:W-:-:S05]  /*43e90*/  VIADD R10, R28, 0x24 ;  /* 0x000000241c0a7836 */ /* 0x000fca0000000000 */
[----:B-1----:R-:W-:Y:S01]  /*43ea0*/  ISETP.LT.AND P2, PT, R10, UR5, !P0 ;  /* 0x000000050a007c0c */ /* 0x002fe2000c741270 */
[----:B------:R1:W-:Y:S01]  /*43eb0*/  @P5 STG.E.U8 desc[UR8][R4.64], R29 ;  /* 0x0000001d04005986 */ /* 0x0003e2000c101108 */
[----:B------:R-:W-:Y:S01]  /*43ec0*/  IADD3 R8, P6, PT, R3, R2, RZ ;  /* 0x0000000203087210 */ /* 0x000fe20007fde0ff */
[----:B------:R-:W2:Y:S01]  /*43ed0*/  LDCU UR5, c[0x0][0x39c] ;  /* 0x00007380ff0577ac */ /* 0x000ea20008000800 */
[----:B----4-:R-:W-:Y:S01]  /*43ee0*/  PRMT R10, R13, 0x7770, RZ ;  /* 0x000077700d0a7816 */ /* 0x010fe200000000ff */
[----:B-1----:R-:W-:-:S04]  /*43ef0*/  VIADD R4, R28, 0x25 ;  /* 0x000000251c047836 */ /* 0x002fc80000000000 */
[----:B------:R1:W-:Y:S01]  /*43f00*/  @P4 STG.E.U8 desc[UR8][R6.64], R10 ;  /* 0x0000000a06004986 */ /* 0x0003e2000c101108 */
[----:B------:R-:W-:Y:S02]  /*43f10*/  LEA.HI.X.SX32 R9, R3, R0, 0x1, P6 ;  /* 0x0000000003097211 */ /* 0x000fe400030f0eff */
[----:B------:R-:W-:Y:S01]  /*43f20*/  PRMT R29, R13, 0x7771, RZ ;  /* 0x000077710d1d7816 */ /* 0x000fe200000000ff */
[----:B-1----:R-:W-:-:S04]  /*43f30*/  IMAD.MOV.U32 R7, RZ, RZ, R28 ;  /* 0x000000ffff077224 */ /* 0x002fc800078e001c */
[----:B------:R-:W-:Y:S01]  /*43f40*/  VIADD R28, R7, 0x26 ;  /* 0x00000026071c7836 */ /* 0x000fe20000000000 */
[----:B------:R-:W-:Y:S01]  /*43f50*/  ISETP.LT.AND P5, PT, R4, UR7, !P0 ;  /* 0x0000000704007c0c */ /* 0x000fe2000c7a1270 */
[C---:B------:R-:W-:Y:S01]  /*43f60*/  VIADD R3, R11.reuse, UR4 ;  /* 0x000000040b037c36 */ /* 0x040fe20008000000 */
[C---:B------:R-:W-:Y:S01]  /*43f70*/  IADD3 R4, P6, PT, R11.reuse, R2, RZ ;  /* 0x000000020b047210 */ /* 0x040fe20007fde0ff */
[----:B------:R1:W-:Y:S01]  /*43f80*/  @P3 STG.E.U8 desc[UR8][R8.64], R29 ;  /* 0x0000001d08003986 */ /* 0x0003e2000c101108 */
[----:B0-----:R-:W-:Y:S01]  /*43f90*/  ISETP.LT.AND P4, PT, R28, UR6, !P0 ;  /* 0x000000061c007c0c */ /* 0x001fe2000c781270 */
[----:B------:R-:W0:Y:S01]  /*43fa0*/  LDCU UR6, c[0x0][0x39c] ;  /* 0x00007380ff0677ac */ /* 0x000e220008000800 */
[----:B------:R-:W-:Y:S02]  /*43fb0*/  LEA.HI.X.SX32 R5, R11, R0, 0x1, P6 ;  /* 0x000000000b057211 */ /* 0x000fe400030f0eff */
[----:B-----5:R-:W-:Y:S01]  /*43fc0*/  PRMT R10, R14, 0x7770, RZ ;  /* 0x000077700e0a7816 */ /* 0x020fe200000000ff */
[----:B------:R-:W3:Y:S01]  /*43fd0*/  LDCU UR7, c[0x0][0x39c] ;  /* 0x00007380ff0777ac */ /* 0x000ee20008000800 */
[C---:B------:R-:W-:Y:S01]  /*43fe0*/  IADD3 R6, P6, PT, R3.reuse, R2, RZ ;  /* 0x0000000203067210 */ /* 0x040fe20007fde0ff */
[----:B------:R-:W-:-:S02]  /*43ff0*/  VIADD R11, R3, UR4 ;  /* 0x00000004030b7c36 */ /* 0x000fc40008000000 */
[----:B-1----:R-:W-:Y:S01]  /*44000*/  IMAD.MOV.U32 R9, RZ, RZ, R7 ;  /* 0x000000ffff097224 */ /* 0x002fe200078e0007 */
[----:B------:R1:W-:Y:S03]  /*44010*/  @P2 STG.E.U8 desc[UR8][R4.64], R10 ;  /* 0x0000000a04002986 */ /* 0x0003e6000c101108 */
[----:B------:R-:W-:Y:S01]  /*44020*/  VIADD R28, R9, 0x27 ;  /* 0x00000027091c7836 */ /* 0x000fe20000000000 */
[----:B------:R-:W-:Y:S02]  /*44030*/  LEA.HI.X.SX32 R7, R3, R0, 0x1, P6 ;  /* 0x0000000003077211 */ /* 0x000fe400030f0eff */
[----:B------:R-:W-:Y:S02]  /*44040*/  PRMT R29, R14, 0x7771, RZ ;  /* 0x000077710e1d7816 */ /* 0x000fe400000000ff */
[----:B--2---:R-:W-:Y:S01]  /*44050*/  ISETP.LT.AND P3, PT, R28, UR5, !P0 ;  /* 0x000000051c007c0c */ /* 0x004fe2000c761270 */
[----:B------:R-:W2:Y:S01]  /*44060*/  LDCU UR5, c[0x0][0x39c] ;  /* 0x00007380ff0577ac */ /* 0x000ea20008000800 */
[C---:B------:R-:W-:Y:S01]  /*44070*/  IADD3 R8, P6, PT, R11.reuse, R2, RZ ;  /* 0x000000020b087210 */ /* 0x040fe20007fde0ff */
[----:B-1----:R-:W-:Y:S01]  /*44080*/  IMAD.MOV.U32 R5, RZ, RZ, R9 ;  /* 0x000000ffff057224 */ /* 0x002fe200078e0009 */
[----:B------:R1:W-:Y:S02]  /*44090*/  @P5 STG.E.U8 desc[UR8][R6.64], R29 ;  /* 0x0000001d06005986 */ /* 0x0003e4000c101108 */
[----:B------:R-:W-:Y:S01]  /*440a0*/  LEA.HI.X.SX32 R9, R11, R0, 0x1, P6 ;  /* 0x000000000b097211 */ /* 0x000fe200030f0eff */
[----:B------:R-:W-:Y:S01]  /*440b0*/  VIADD R28, R5, 0x28 ;  /* 0x00000028051c7836 */ /* 0x000fe20000000000 */
[----:B------:R-:W-:Y:S01]  /*440c0*/  PRMT R10, R15, 0x7770, RZ ;  /* 0x000077700f0a7816 */ /* 0x000fe200000000ff */
[----:B------:R-:W-:-:S03]  /*440d0*/  VIADD R3, R11, UR4 ;  /* 0x000000040b037c36 */ /* 0x000fc60008000000 */
[----:B0-----:R-:W-:Y:S01]  /*440e0*/  ISETP.LT.AND P2, PT, R28, UR6, !P0 ;  /* 0x000000061c007c0c */ /* 0x001fe2000c741270 */
[----:B-1----:R-:W-:Y:S01]  /*440f0*/  IMAD.MOV.U32 R7, RZ, RZ, R5 ;  /* 0x000000ffff077224 */ /* 0x002fe200078e0005 */
[----:B------:R0:W-:Y:S01]  /*44100*/  @P4 STG.E.U8 desc[UR8][R8.64], R10 ;  /* 0x0000000a08004986 */ /* 0x0001e2000c101108 */
[----:B------:R-:W1:Y:S02]  /*44110*/  LDCU UR6, c[0x0][0x39c] ;  /* 0x00007380ff0677ac */ /* 0x000e640008000800 */
[----:B------:R-:W-:Y:S01]  /*44120*/  VIADD R28, R7, 0x29 ;  /* 0x00000029071c7836 */ /* 0x000fe20000000000 */
[C---:B------:R-:W-:Y:S01]  /*44130*/  IADD3 R4, P6, PT, R3.reuse, R2, RZ ;  /* 0x0000000203047210 */ /* 0x040fe20007fde0ff */
[----:B------:R-:W-:-:S03]  /*44140*/  VIADD R11, R3, UR4 ;  /* 0x00000004030b7c36 */ /* 0x000fc60008000000 */
[----:B---3--:R-:W-:Y:S01]  /*44150*/  ISETP.LT.AND P5, PT, R28, UR7, !P0 ;  /* 0x000000071c007c0c */ /* 0x008fe2000c7a1270 */
[----:B------:R-:W3:Y:S01]  /*44160*/  LDCU UR7, c[0x0][0x39c] ;  /* 0x00007380ff0777ac */ /* 0x000ee20008000800 */
[----:B0-----:R-:W-:-:S04]  /*44170*/  IMAD.MOV.U32 R10, RZ, RZ, R7 ;  /* 0x000000ffff0a7224 */ /* 0x001fc800078e0007 */
[----:B------:R-:W-:Y:S01]  /*44180*/  VIADD R28, R10, 0x2a ;  /* 0x0000002a0a1c7836 */ /* 0x000fe20000000000 */
[----:B------:R-:W-:Y:S02]  /*44190*/  LEA.HI.X.SX32 R5, R3, R0, 0x1, P6 ;  /* 0x0000000003057211 */ /* 0x000fe400030f0eff */
[----:B------:R-:W-:Y:S02]  /*441a0*/  IADD3 R6, P6, PT, R11, R2, RZ ;  /* 0x000000020b067210 */ /* 0x000fe40007fde0ff */
[----:B--2---:R-:W-:Y:S01]  /*441b0*/  ISETP.LT.AND P4, PT, R28, UR5, !P0 ;  /* 0x000000051c007c0c */ /* 0x004fe2000c781270 */
[----:B------:R-:W0:Y:S01]  /*441c0*/  LDCU UR5, c[0x0][0x39c] ;  /* 0x00007380ff0577ac */ /* 0x000e220008000800 */
[----:B------:R-:W-:Y:S02]  /*441d0*/  PRMT R29, R15, 0x7771, RZ ;  /* 0x000077710f1d7816 */ /* 0x000fe400000000ff */
[C---:B------:R-:W-:Y:S02]  /*441e0*/  LEA.HI.X.SX32 R7, R11.reuse, R0, 0x1, P6 ;  /* 0x000000000b077211 */ /* 0x040fe400030f0eff */
[----:B------:R-:W-:Y:S01]  /*441f0*/  PRMT R28, R16, 0x7770, RZ ;  /* 0x00007770101c7816 */ /* 0x000fe200000000ff */
[----:B------:R2:W-:Y:S01]  /*44200*/  @P3 STG.E.U8 desc[UR8][R4.64], R29 ;  /* 0x0000001d04003986 */ /* 0x0005e2000c101108 */
[----:B------:R-:W-:-:S03]  /*44210*/  VIADD R3, R11, UR4 ;  /* 0x000000040b037c36 */ /* 0x000fc60008000000 */
[----:B------:R4:W-:Y:S01]  /*44220*/  @P2 STG.E.U8 desc[UR8][R6.64], R28 ;  /* 0x0000001c06002986 */ /* 0x0009e2000c101108 */
[----:B------:R-:W-:Y:S02]  /*44230*/  VIADD R11, R3, UR4 ;  /* 0x00000004030b7c36 */ /* 0x000fe40008000000 */
[----:B--2---:R-:W-:Y:S02]  /*44240*/  VIADD R4, R10, 0x2b ;  /* 0x0000002b0a047836 */ /* 0x004fe40000000000 */
[----:B----4-:R-:W-:-:S03]  /*44250*/  IMAD.MOV.U32 R28, RZ, RZ, R10 ;  /* 0x000000ffff1c7224 */ /* 0x010fc600078e000a */
[----:B-1----:R-:W-:Y:S01]  /*44260*/  ISETP.LT.AND P3, PT, R4, UR6, !P0 ;  /* 0x0000000604007c0c */ /* 0x002fe2000c761270 */
[----:B------:R-:W1:Y:S01]  /*44270*/  LDCU UR6, c[0x0][0x39c] ;  /* 0x00007380ff0677ac */ /* 0x000e620008000800 */
[----:B------:R-:W-:Y:S01]  /*44280*/  IADD3 R8, P6, PT, R3, R2, RZ ;  /* 0x0000000203087210 */ /* 0x000fe20007fde0ff */
[----:B------:R-:W-:-:S03]  /*44290*/  VIADD R4, R28, 0x2c ;  /* 0x0000002c1c047836 */ /* 0x000fc60000000000 */
[----:B------:R-:W-:Y:S02]  /*442a0*/  LEA.HI.X.SX32 R9, R3, R0, 0x1, P6 ;  /* 0x0000000003097211 */ /* 0x000fe400030f0eff */
[----:B0-----:R-:W-:Y:S02]  /*442b0*/  ISETP.LT.AND P2, PT, R4, UR5, !P0 ;  /* 0x0000000504007c0c */ /* 0x001fe4000c741270 */
[----:B------:R-:W-:Y:S02]  /*442c0*/  PRMT R10, R16, 0x7771, RZ ;  /* 0x00007771100a7816 */ /* 0x000fe400000000ff */
[----:B------:R-:W-:Y:S01]  /*442d0*/  PRMT R29, R17, 0x7770, RZ ;  /* 0x00007770111d7816 */ /* 0x000fe200000000ff */
[----:B------:R-:W-:Y:S01]  /*442e0*/  VIADD R6, R28, 0x2d ;  /* 0x0000002d1c067836 */ /* 0x000fe20000000000 */
[C---:B------:R-:W-:Y:S01]  /*442f0*/  IADD3 R4, P6, PT, R11.reuse, R2, RZ ;  /* 0x000000020b047210 */ /* 0x040fe20007fde0ff */
[C---:B------:R-:W-:Y:S01]  /*44300*/  VIADD R3, R11.reuse, UR4 ;  /* 0x000000040b037c36 */ /* 0x040fe20008000000 */
[----:B------:R-:W0:Y:S02]  /*44310*/  LDCU UR5, c[0x0][0x39c] ;  /* 0x00007380ff0577ac */ /* 0x000e240008000800 */
[----:B------:R-:W-:Y:S01]  /*44320*/  LEA.HI.X.SX32 R5, R11, R0, 0x1, P6 ;  /* 0x000000000b057211 */ /* 0x000fe200030f0eff */
[----:B------:R-:W-:Y:S01]  /*44330*/  @P5 STG.E.U8 desc[UR8][R8.64], R10 ;  /* 0x0000000a08005986 */ /* 0x000fe2000c101108 */
[----:B---3--:R-:W-:Y:S01]  /*44340*/  ISETP.LT.AND P5, PT, R6, UR7, !P0 ;  /* 0x0000000706007c0c */ /* 0x008fe2000c7a1270 */
[----:B------:R-:W-:-:S02]  /*44350*/  VIADD R11, R3, UR4 ;  /* 0x00000004030b7c36 */ /* 0x000fc40008000000 */
[----:B------:R2:W-:Y:S01]  /*44360*/  @P4 STG.E.U8 desc[UR8][R4.64], R29 ;  /* 0x0000001d04004986 */ /* 0x0005e2000c101108 */
[C---:B------:R-:W-:Y:S01]  /*44370*/  IADD3 R6, P6, PT, R3.reuse, R2, RZ ;  /* 0x0000000203067210 */ /* 0x040fe20007fde0ff */
[----:B------:R-:W3:Y:S03]  /*44380*/  LDCU UR7, c[0x0][0x39c] ;  /* 0x00007380ff0777ac */ /* 0x000ee60008000800 */
[----:B------:R-:W-:Y:S01]  /*44390*/  LEA.HI.X.SX32 R7, R3, R0, 0x1, P6 ;  /* 0x0000000003077211 */ /* 0x000fe200030f0eff */
[----:B--2---:R-:W-:Y:S01]  /*443a0*/  IMAD.MOV.U32 R5, RZ, RZ, R28 ;  /* 0x000000ffff057224 */ /* 0x004fe200078e001c */
[----:B------:R-:W-:-:S03]  /*443b0*/  PRMT R10, R17, 0x7771, RZ ;  /* 0x00007771110a7816 */ /* 0x000fc600000000ff */
[----:B------:R-:W-:Y:S01]  /*443c0*/  VIADD R28, R5, 0x2e ;  /* 0x0000002e051c7836 */ /* 0x000fe20000000000 */
[C---:B------:R-:W-:Y:S01]  /*443d0*/  IADD3 R8, P6, PT, R11.reuse, R2, RZ ;  /* 0x000000020b087210 */ /* 0x040fe20007fde0ff */
[C---:B------:R-:W-:Y:S01]  /*443e0*/  VIADD R3, R11.reuse, UR4 ;  /* 0x000000040b037c36 */ /* 0x040fe20008000000 */
[----:B------:R2:W-:Y:S02]  /*443f0*/  @P3 STG.E.U8 desc[UR8][R6.64], R10 ;  /* 0x0000000a06003986 */ /* 0x0005e4000c101108 */
[----:B-1----:R-:W-:Y:S01]  /*44400*/  ISETP.LT.AND P4, PT, R28, UR6, !P0 ;  /* 0x000000061c007c0c */ /* 0x002fe2000c781270 */
[----:B------:R-:W1:Y:S01]  /*44410*/  LDCU UR6, c[0x0][0x39c] ;  /* 0x00007380ff0677ac */ /* 0x000e620008000800 */
[----:B------:R-:W-:Y:S02]  /*44420*/  LEA.HI.X.SX32 R9, R11, R0, 0x1, P6 ;  /* 0x000000000b097211 */ /* 0x000fe400030f0eff */
[----:B------:R-:W-:Y:S02]  /*44430*/  PRMT R29, R18, 0x7770, RZ ;  /* 0x00007770121d7816 */ /* 0x000fe400000000ff */
[----:B------:R-:W-:Y:S01]  /*44440*/  IADD3 R4, P6, PT, R3, R2, RZ ;  /* 0x0000000203047210 */ /* 0x000fe20007fde0ff */
[----:B--2---:R-:W-:-:S02]  /*44450*/  IMAD.MOV.U32 R7, RZ, RZ, R5 ;  /* 0x000000ffff077224 */ /* 0x004fc400078e0005 */
[----:B------:R2:W-:Y:S02]  /*44460*/  @P2 STG.E.U8 desc[UR8][R8.64], R29 ;  /* 0x0000001d08002986 */ /* 0x0005e4000c101108 */
[----:B------:R-:W-:Y:S01]  /*44470*/  VIADD R28, R7, 0x2f ;  /* 0x0000002f071c7836 */ /* 0x000fe20000000000 */
[C---:B------:R-:W-:Y:S02]  /*44480*/  LEA.HI.X.SX32 R5, R3.reuse, R0, 0x1, P6 ;  /* 0x0000000003057211 */ /* 0x040fe400030f0eff */
[----:B------:R-:W-:Y:S02]  /*44490*/  PRMT R10, R18, 0x7771, RZ ;  /* 0x00007771120a7816 */ /* 0x000fe400000000ff */
[----:B0-----:R-:W-:Y:S01]  /*444a0*/  ISETP.LT.AND P3, PT, R28, UR5, !P0 ;  /* 0x000000051c007c0c */ /* 0x001fe2000c761270 */
[----:B------:R-:W0:Y:S01]  /*444b0*/  LDCU UR5, c[0x0][0x39c] ;  /* 0x00007380ff0577ac */ /* 0x000e220008000800 */
[----:B--2---:R-:W-:Y:S01]  /*444c0*/  IMAD.MOV.U32 R9, RZ, RZ, R7 ;  /* 0x000000ffff097224 */ /* 0x004fe200078e0007 */
[----:B------:R2:W-:Y:S01]  /*444d0*/  @P5 STG.E.U8 desc[UR8][R4.64], R10 ;  /* 0x0000000a04005986 */ /* 0x0005e2000c101108 */
[----:B------:R-:W-:-:S02]  /*444e0*/  VIADD R11, R3, UR4 ;  /* 0x00000004030b7c36 */ /* 0x000fc40008000000 */
[----:B------:R-:W-:-:S03]  /*444f0*/  VIADD R28, R9, 0x30 ;  /* 0x00000030091c7836 */ /* 0x000fc60000000000 */
[C---:B------:R-:W-:Y:S02]  /*44500*/  IADD3 R6, P6, PT, R11.reuse, R2, RZ ;  /* 0x000000020b067210 */ /* 0x040fe40007fde0ff */
[----:B-1----:R-:W-:Y:S01]  /*44510*/  ISETP.LT.AND P2, PT, R28, UR6, !P0 ;  /* 0x000000061c007c0c */ /* 0x002fe2000c741270 */
[----:B--2---:R-:W-:Y:S01]  /*44520*/  IMAD.MOV.U32 R5, RZ, RZ, R9 ;  /* 0x000000ffff057224 */ /* 0x004fe200078e0009 */
[----:B------:R-:W-:Y:S02]  /*44530*/  LEA.HI.X.SX32 R7, R11, R0, 0x1, P6 ;  /* 0x000000000b077211 */ /* 0x000fe400030f0eff */
[----:B------:R-:W-:Y:S01]  /*44540*/  PRMT R29, R19, 0x7770, RZ ;  /* 0x00007770131d7816 */ /* 0x000fe200000000ff */
[C---:B------:R-:W-:Y:S01]  /*44550*/  VIADD R28, R5.reuse, 0x31 ;  /* 0x00000031051c7836 */ /* 0x040fe20000000000 */
[----:B------:R-:W1:Y:S04]  /*44560*/  LDCU UR6, c[0x0][0x39c] ;  /* 0x00007380ff0677ac */ /* 0x000e680008000800 */
[----:B---3--:R-:W-:Y:S01]  /*44570*/  ISETP.LT.AND P5, PT, R28, UR7, !P0 ;  /* 0x000000071c007c0c */ /* 0x008fe2000c7a1270 */
[----:B------:R-:W-:Y:S01]  /*44580*/  VIADD R28, R5, 0x32 ;  /* 0x00000032051c7836 */ /* 0x000fe20000000000 */
[----:B------:R2:W-:Y:S01]  /*44590*/  @P4 STG.E.U8 desc[UR8][R6.64], R29 ;  /* 0x0000001d06004986 */ /* 0x0005e2000c101108 */
[----:B------:R-:W-:Y:S01]  /*445a0*/  VIADD R3, R11, UR4 ;  /* 0x000000040b037c36 */ /* 0x000fe20008000000 */
[----:B------:R-:W3:Y:S02]  /*445b0*/  LDCU UR7, c[0x0][0x39c] ;  /* 0x00007380ff0777ac */ /* 0x000ee40008000800 */
[----:B0-----:R-:W-:-:S02]  /*445c0*/  ISETP.LT.AND P4, PT, R28, UR5, !P0 ;  /* 0x000000051c007c0c */ /* 0x001fc4000c781270 */
[----:B------:R-:W4:Y:S01]  /*445d0*/  LDL.LU R28, [R1+0x390] ;  /* 0x00039000011c7983 */ /* 0x000f220000300800 */
[C---:B------:R-:W-:Y:S01]  /*445e0*/  IADD3 R8, P6, PT, R3.reuse, R2, RZ ;  /* 0x0000000203087210 */ /* 0x040fe20007fde0ff */
[C---:B------:R-:W-:Y:S01]  /*445f0*/  VIADD R11, R3.reuse, UR4 ;  /* 0x00000004030b7c36 */ /* 0x040fe20008000000 */
[----:B------:R-:W0:Y:S02]  /*44600*/  LDCU UR5, c[0x0][0x39c] ;  /* 0x00007380ff0577ac */ /* 0x000e240008000800 */
[----:B------:R-:W-:Y:S02]  /*44610*/  LEA.HI.X.SX32 R9, R3, R0, 0x1, P6 ;  /* 0x0000000003097211 */ /* 0x000fe400030f0eff */
[----:B------:R-:W-:Y:S02]  /*44620*/  IADD3 R4, P6, PT, R11, R2, RZ ;  /* 0x000000020b047210 */ /* 0x000fe40007fde0ff */
[----:B------:R-:W-:Y:S02]  /*44630*/  PRMT R3, R19, 0x7771, RZ ;  /* 0x0000777113037816 */ /* 0x000fe400000000ff */
[C---:B------:R-:W-:Y:S01]  /*44640*/  LEA.HI.X.SX32 R5, R11.reuse, R0, 0x1, P6 ;  /* 0x000000000b057211 */ /* 0x040fe200030f0eff */
[----:B------:R-:W-:Y:S01]  /*44650*/  VIADD R11, R11, UR4 ;  /* 0x000000040b0b7c36 */ /* 0x000fe20008000000 */
[----:B--2---:R-:W-:Y:S01]  /*44660*/  PRMT R29, R12, 0x7772, RZ ;  /* 0x000077720c1d7816 */ /* 0x004fe200000000ff */
[----:B------:R2:W-:Y:S04]  /*44670*/  @P3 STG.E.U8 desc[UR8][R8.64], R3 ;  /* 0x0000000308003986 */ /* 0x0005e8000c101108 */
[----:B------:R5:W-:Y:S01]  /*44680*/  @P2 STG.E.U8 desc[UR8][R4.64], R29 ;  /* 0x0000001d04002986 */ /* 0x000be2000c101108 */
[C---:B------:R-:W-:Y:S01]  /*44690*/  IADD3 R6, P2, PT, R11.reuse, R2, RZ ;  /* 0x000000020b067210 */ /* 0x040fe20007f5e0ff */
[----:B--2---:R-:W-:-:S03]  /*446a0*/  VIADD R3, R11, UR4 ;  /* 0x000000040b037c36 */ /* 0x004fc60008000000 */
[----:B------:R-:W-:Y:S02]  /*446b0*/  LEA.HI.X.SX32 R7, R11, R0, 0x1, P2 ;  /* 0x000000000b077211 */ /* 0x000fe400010f0eff */
[C---:B------:R-:W-:Y:S02]  /*446c0*/  IADD3 R8, P6, PT, R3.reuse, R2, RZ ;  /* 0x0000000203087210 */ /* 0x040fe40007fde0ff */
[----:B------:R-:W-:Y:S02]  /*446d0*/  PRMT R12, R12, 0x7773, RZ ;  /* 0x000077730c0c7816 */ /* 0x000fe400000000ff */
[C---:B------:R-:W-:Y:S01]  /*446e0*/  LEA.HI.X.SX32 R9, R3.reuse, R0, 0x1, P6 ;  /* 0x0000000003097211 */ /* 0x040fe200030f0eff */
[----:B------:R-:W-:Y:S01]  /*446f0*/  VIADD R3, R3, UR4 ;  /* 0x0000000403037c36 */ /* 0x000fe20008000000 */
[----:B-----5:R-:W-:Y:S01]  /*44700*/  PRMT R29, R13, 0x7772, RZ ;  /* 0x000077720d1d7816 */ /* 0x020fe200000000ff */
[----:B------:R-:W-:Y:S02]  /*44710*/  @P5 STG.E.U8 desc[UR8][R6.64], R12 ;  /* 0x0000000c06005986 */ /* 0x000fe4000c101108 */
[----:B------:R-:W-:-:S02]  /*44720*/  VIADD R11, R3, UR4 ;  /* 0x00000004030b7c36 */ /* 0x000fc40008000000 */
[----:B------:R2:W-:Y:S01]  /*44730*/  @P4 STG.E.U8 desc[UR8][R8.64], R29 ;  /* 0x0000001d08004986 */ /* 0x0005e2000c101108 */
[----:B------:R-:W-:Y:S02]  /*44740*/  IADD3 R4, P4, PT, R3, R2, RZ ;  /* 0x0000000203047210 */ /* 0x000fe40007f9e0ff */
[----:B------:R-:W-:Y:S02]  /*44750*/  PRMT R13, R13, 0x7773, RZ ;  /* 0x000077730d0d7816 */ /* 0x000fe400000000ff */
[----:B--2---:R-:W-:Y:S01]  /*44760*/  PRMT R29, R14, 0x7773, RZ ;  /* 0x000077730e1d7816 */ /* 0x004fe200000000ff */
[----:B----4-:R-:W-:-:S05]  /*44770*/  VIADD R10, R28, 0x33 ;  /* 0x000000331c0a7836 */ /* 0x010fca0000000000 */
[----:B-1----:R-:W-:Y:S01]  /*44780*/  ISETP.LT.AND P3, PT, R10, UR6, !P0 ;  /* 0x000000060a007c0c */ /* 0x002fe2000c761270 */
[----:B------:R-:W1:Y:S01]  /*44790*/  LDCU UR6, c[0x0][0x39c] ;  /* 0x00007380ff0677ac */ /* 0x000e620008000800 */
[C---:B------:R-:W-:Y:S02]  /*447a0*/  VIADD R10, R28.reuse, 0x34 ;  /* 0x000000341c0a7836 */ /* 0x040fe40000000000 */
[----:B------:R-:W-:-:S03]  /*447b0*/  VIADD R5, R28, 0x36 ;  /* 0x000000361c057836 */ /* 0x000fc60000000000 */
[----:B0-----:R-:W-:Y:S01]  /*447c0*/  ISETP.LT.AND P2, PT, R10, UR5, !P0 ;  /* 0x000000050a007c0c */ /* 0x001fe2000c741270 */
[----:B------:R-:W-:Y:S01]  /*447d0*/  VIADD R10, R28, 0x35 ;  /* 0x000000351c0a7836 */ /* 0x000fe20000000000 */
[----:B------:R-:W0:Y:S01]  /*447e0*/  LDCU UR5, c[0x0][0x39c] ;  /* 0x00007380ff0577ac */ /* 0x000e220008000800 */
[----:B-1----:R-:W-:Y:S01]  /*447f0*/  ISETP.LT.AND P6, PT, R5, UR6, !P0 ;  /* 0x0000000605007c0c */ /* 0x002fe2000c7c1270 */
[----:B------:R-:W1:Y:S01]  /*44800*/  LDCU UR6, c[0x0][0x39c] ;  /* 0x00007380ff0677ac */ /* 0x000e620008000800 */
[----:B------:R-:W-:Y:S02]  /*44810*/  LEA.HI.X.SX32 R5, R3, R0, 0x1, P4 ;  /* 0x0000000003057211 */ /* 0x000fe400020f0eff */
[C---:B------:R-:W-:Y:S02]  /*44820*/  IADD3 R6, P4, PT, R11.reuse, R2, RZ ;  /* 0x000000020b067210 */ /* 0x040fe40007f9e0ff */
[----:B------:R-:W-:Y:S02]  /*44830*/  PRMT R3, R14, 0x7772, RZ ;  /* 0x000077720e037816 */ /* 0x000fe400000000ff */
[C---:B------:R-:W-:Y:S01]  /*44840*/  LEA.HI.X.SX32 R7, R11.reuse, R0, 0x1, P4 ;  /* 0x000000000b077211 */ /* 0x040fe200020f0eff */
[----:B------:R-:W-:Y:S01]  /*44850*/  VIADD R11, R11, UR4 ;  /* 0x000000040b0b7c36 */ /* 0x000fe20008000000 */
[----:B---3--:R-:W-:Y:S01]  /*44860*/  ISETP.LT.AND P5, PT, R10, UR7, !P0 ;  /* 0x000000070a007c0c */ /* 0x008fe2000c7a1270 */
[----:B------:R-:W2:Y:S01]  /*44870*/  LDCU UR7, c[0x0][0x39c] ;  /* 0x00007380ff0777ac */ /* 0x000ea20008000800 */
[----:B------:R3:W-:Y:S04]  /*44880*/  @P3 STG.E.U8 desc[UR8][R4.64], R13 ;  /* 0x0000000d04003986 */ /* 0x0007e8000c101108 */
[----:B------:R4:W-:Y:S01]  /*44890*/  @P2 STG.E.U8 desc[UR8][R6.64], R3 ;  /* 0x0000000306002986 */ /* 0x0009e2000c101108 */
[----:B------:R-:W-:Y:S01]  /*448a0*/  IADD3 R8, P2, PT, R11, R2, RZ ;  /* 0x000000020b087210 */ /* 0x000fe20007f5e0ff */
[----:B------:R-:W-:-:S03]  /*448b0*/  VIADD R10, R28, 0x37 ;  /* 0x000000371c0a7836 */ /* 0x000fc60000000000 */
[C---:B------:R-:W-:Y:S01]  /*448c0*/  LEA.HI.X.SX32 R9, R11.reuse, R0, 0x1, P2 ;  /* 0x000000000b097211 */ /* 0x040fe200010f0eff */
[----:B------:R-:W-:Y:S01]  /*448d0*/  VIADD R11, R11, UR4 ;  /* 0x000000040b0b7c36 */ /* 0x000fe20008000000 */
[----:B0-----:R-:W-:Y:S01]  /*448e0*/  ISETP.LT.AND P3, PT, R10, UR5, !P0 ;  /* 0x000000050a007c0c */ /* 0x001fe2000c761270 */
[----:B------:R-:W-:Y:S01]  /*448f0*/  VIADD R10, R28, 0x38 ;  /* 0x000000381c0a7836 */ /* 0x000fe20000000000 */
[----:B---3--:R-:W-:Y:S01]  /*44900*/  PRMT R13, R15, 0x7773, RZ ;  /* 0x000077730f0d7816 */ /* 0x008fe200000000ff */
[----:B------:R0:W-:Y:S01]  /*44910*/  @P5 STG.E.U8 desc[UR8][R8.64], R29 ;  /* 0x0000001d08005986 */ /* 0x0001e2000c101108 */
[C---:B------:R-:W-:Y:S01]  /*44920*/  IADD3 R4, P5, PT, R11.reuse, R2, RZ ;  /* 0x000000020b047210 */ /* 0x040fe20007fbe0ff */
[----:B----4-:R-:W-:Y:S01]  /*44930*/  VIADD R3, R11, UR4 ;  /* 0x000000040b037c36 */ /* 0x010fe20008000000 */
[----:B------:R-:W-:Y:S01]  /*44940*/  PRMT R15, R15, 0x7772, RZ ;  /* 0x000077720f0f7816 */ /* 0x000fe200000000ff */
[----:B------:R-:W3:Y:S01]  /*44950*/  LDCU UR5, c[0x0][0x39c] ;  /* 0x00007380ff0577ac */ /* 0x000ee20008000800 */
[----:B------:R-:W-:Y:S01]  /*44960*/  LEA.HI.X.SX32 R5, R11, R0, 0x1, P5 ;  /* 0x000000000b057211 */ /* 0x000fe200028f0eff */
[----:B------:R-:W-:Y:S01]  /*44970*/  VIADD R11, R3, UR4 ;  /* 0x00000004030b7c36 */ /* 0x000fe20008000000 */
[----:B--2---:R-:W-:-:S02]  /*44980*/  ISETP.LT.AND P2, PT, R10, UR7, !P0 ;  /* 0x000000070a007c0c */ /* 0x004fc4000c741270 */
[-C--:B------:R-:W-:Y:S01]  /*44990*/  IADD3 R6, P5, PT, R3, R2.reuse, RZ ;  /* 0x0000000203067210 */ /* 0x080fe20007fbe0ff */
[----:B------:R-:W-:Y:S01]  /*449a0*/  @P6 STG.E.U8 desc[UR8][R4.64], R15 ;  /* 0x0000000f04006986 */ /* 0x000fe2000c101108 */
[----:B0-----:R-:W-:Y:S01]  /*449b0*/  PRMT R29, R16, 0x7772, RZ ;  /* 0x00007772101d7816 */ /* 0x001fe200000000ff */
[C---:B------:R-:W-:Y:S01]  /*449c0*/  VIADD R12, R28.reuse, 0x39 ;  /* 0x000000391c0c7836 */ /* 0x040fe20000000000 */
[----:B------:R-:W-:Y:S01]  /*449d0*/  IADD3 R8, P6, PT, R11, R2, RZ ;  /* 0x000000020b087210 */ /* 0x000fe20007fde0ff */
[----:B------:R-:W-:Y:S01]  /*449e0*/  VIADD R10, R28, 0x3a ;  /* 0x0000003a1c0a7836 */ /* 0x000fe20000000000 */
[-C--:B------:R-:W-:Y:S01]  /*449f0*/  LEA.HI.X.SX32 R7, R3, R0.reuse, 0x1, P5 ;  /* 0x0000000003077211 */ /* 0x080fe200028f0eff */
[----:B------:R-:W0:Y:S01]  /*44a00*/  LDCU UR7, c[0x0][0x39c] ;  /* 0x00007380ff0777ac */ /* 0x000e220008000800 */
[----:B------:R-:W-:-:S03]  /*44a10*/  LEA.HI.X.SX32 R9, R11, R0, 0x1, P6 ;  /* 0x000000000b097211 */ /* 0x000fc600030f0eff */
[----:B------:R-:W-:Y:S04]  /*44a20*/  @P3 STG.E.U8 desc[UR8][R6.64], R13 ;  /* 0x0000000d06003986 */ /* 0x000fe8000c101108 */
[----:B------:R2:W-:Y:S04]  /*44a30*/  @P2 STG.E.U8 desc[UR8][R8.64], R29 ;  /* 0x0000001d08002986 */ /* 0x0005e8000c101108 */
[----:B--2---:R-:W2:Y:S01]  /*44a40*/  LDL.LU R29, [R1+0x18] ;  /* 0x00001800011d7983 */ /* 0x004ea20000300800 */
[----:B-1----:R-:W-:Y:S01]  /*44a50*/  ISETP.LT.AND P4, PT, R12, UR6, !P0 ;  /* 0x000000060c007c0c */ /* 0x002fe2000c781270 */
[----:B------:R-:W1:Y:S01]  /*44a60*/  LDCU UR6, c[0x0][0x39c] ;  /* 0x00007380ff0677ac */ /* 0x000e620008000800 */
[----:B---3--:R-:W-:Y:S01]  /*44a70*/  ISETP.LT.AND P5, PT, R10, UR5, !P0 ;  /* 0x000000050a007c0c */ /* 0x008fe2000c7a1270 */
[----:B------:R-:W3:Y:S01]  /*44a80*/  LDCU UR5, c[0x0][0x39c] ;  /* 0x00007380ff0577ac */ /* 0x000ee20008000800 */
[----:B------:R-:W-:-:S02]  /*44a90*/  VIADD R3, R28, 0x3b ;  /* 0x0000003b1c037836 */ /* 0x000fc40000000000 */
[----:B------:R-:W-:Y:S02]  /*44aa0*/  VIADD R11, R11, UR4 ;  /* 0x000000040b0b7c36 */ /* 0x000fe40008000000 */
[----:B------:R-:W-:-:S03]  /*44ab0*/  VIADD R10, R28, 0x3c ;  /* 0x0000003c1c0a7836 */ /* 0x000fc60000000000 */
[----:B------:R-:W-:Y:S02]  /*44ac0*/  IADD3 R4, P2, PT, R11, R2, RZ ;  /* 0x000000020b047210 */ /* 0x000fe40007f5e0ff */
[----:B-1----:R-:W-:Y:S01]  /*44ad0*/  ISETP.LT.AND P3, PT, R3, UR6, !P0 ;  /* 0x0000000603007c0c */ /* 0x002fe2000c761270 */
[----:B------:R-:W1:Y:S01]  /*44ae0*/  LDCU UR6, c[0x0][0x39c] ;  /* 0x00007380ff0677ac */ /* 0x000e620008000800 */
[C---:B------:R-:W-:Y:S01]  /*44af0*/  VIADD R3, R11.reuse, UR4 ;  /* 0x000000040b037c36 */ /* 0x040fe20008000000 */
[----:B------:R-:W-:Y:S02]  /*44b00*/  LEA.HI.X.SX32 R5, R11, R0, 0x1, P2 ;  /* 0x000000000b057211 */ /* 0x000fe400010f0eff */
[----:B---3--:R-:W-:Y:S01]  /*44b10*/  ISETP.LT.AND P2, PT, R10, UR5, !P0 ;  /* 0x000000050a007c0c */ /* 0x008fe2000c741270 */
[----:B------:R-:W-:Y:S01]  /*44b20*/  VIADD R6, R28, 0x3d ;  /* 0x0000003d1c067836 */ /* 0x000fe20000000000 */
[----:B------:R-:W-:Y:S01]  /*44b30*/  IADD3 R10, P6, PT, R3, R2, RZ ;  /* 0x00000002030a7210 */ /* 0x000fe20007fde0ff */
[----:B------:R-:W3:Y:S01]  /*44b40*/  LDCU UR5, c[0x0][0x39c] ;  /* 0x00007380ff0577ac */ /* 0x000ee20008000800 */
[----:B------:R-:W-:-:S02]  /*44b50*/  PRMT R15, R16, 0x7773, RZ ;  /* 0x00007773100f7816 */ /* 0x000fc400000000ff */
[C---:B------:R-:W-:Y:S01]  /*44b60*/  LEA.HI.X.SX32 R11, R3.reuse, R0, 0x1, P6 ;  /* 0x00000000030b7211 */ /* 0x040fe200030f0eff */
[----:B------:R-:W-:Y:S01]  /*44b70*/  VIADD R3, R3, UR4 ;  /* 0x0000000403037c36 */ /* 0x000fe20008000000 */
[----:B------:R-:W-:Y:S01]  /*44b80*/  PRMT R13, R17, 0x7772, RZ ;  /* 0x00007772110d7816 */ /* 0x000fe200000000ff */
[----:B------:R4:W-:Y:S01]  /*44b90*/  @P4 STG.E.U8 desc[UR8][R4.64], R15 ;  /* 0x0000000f04004986 */ /* 0x0009e2000c101108 */
[----:B------:R-:W-:Y:S01]  /*44ba0*/  VIADD R7, R28, 0x3e ;  /* 0x0000003e1c077836 */ /* 0x000fe20000000000 */
[----:B0-----:R-:W-:Y:S01]  /*44bb0*/  ISETP.LT.AND P4, PT, R6, UR7, !P0 ;  /* 0x0000000706007c0c */ /* 0x001fe2000c781270 */
[C---:B------:R-:W-:Y:S01]  /*44bc0*/  VIADD R9, R3.reuse, UR4 ;  /* 0x0000000403097c36 */ /* 0x040fe20008000000 */
[----:B------:R0:W-:Y:S01]  /*44bd0*/  @P5 STG.E.U8 desc[UR8][R10.64], R13 ;  /* 0x0000000d0a005986 */ /* 0x0001e2000c101108 */
[----:B------:R-:W-:Y:S01]  /*44be0*/  IADD3 R6, P5, PT, R3, R2, RZ ;  /* 0x0000000203067210 */ /* 0x000fe20007fbe0ff */
[----:B------:R-:W-:Y:S01]  /*44bf0*/  VIADD R8, R28, 0x3f ;  /* 0x0000003f1c087836 */ /* 0x000fe20000000000 */
[----:B-1----:R-:W-:Y:S01]  /*44c00*/  ISETP.LT.AND P6, PT, R7, UR6, !P0 ;  /* 0x0000000607007c0c */ /* 0x002fe2000c7c1270 */
[----:B------:R-:W1:Y:S01]  /*44c10*/  LDCU UR6, c[0x0][0x39c] ;  /* 0x00007380ff0677ac */ /* 0x000e620008000800 */
[----:B------:R-:W-:-:S02]  /*44c20*/  LEA.HI.X.SX32 R7, R3, R0, 0x1, P5 ;  /* 0x0000000003077211 */ /* 0x000fc400028f0eff */
[----:B----4-:R-:W-:Y:S02]  /*44c30*/  IADD3 R4, P5, PT, R9, R2, RZ ;  /* 0x0000000209047210 */ /* 0x010fe40007fbe0ff */
[----:B------:R-:W-:Y:S01]  /*44c40*/  PRMT R17, R17, 0x7773, RZ ;  /* 0x0000777311117816 */ /* 0x000fe200000000ff */
[C---:B------:R-:W-:Y:S01]  /*44c50*/  VIADD R3, R9.reuse, UR4 ;  /* 0x0000000409037c36 */ /* 0x040fe20008000000 */
[----:B0-----:R-:W-:Y:S01]  /*44c60*/  PRMT R13, R18, 0x7772, RZ ;  /* 0x00007772120d7816 */ /* 0x001fe200000000ff */
[----:B------:R-:W0:Y:S01]  /*44c70*/  LDCU UR7, c[0x0][0x39c] ;  /* 0x00007380ff0777ac */ /* 0x000e220008000800 */
[----:B------:R-:W-:Y:S01]  /*44c80*/  LEA.HI.X.SX32 R5, R9, R0, 0x1, P5 ;  /* 0x0000000009057211 */ /* 0x000fe200028f0eff */
[----:B------:R-:W-:Y:S01]  /*44c90*/  @P3 STG.E.U8 desc[UR8][R6.64], R17 ;  /* 0x0000001106003986 */ /* 0x000fe2000c101108 */
[----:B---3--:R-:W-:Y:S01]  /*44ca0*/  ISETP.LT.AND P5, PT, R8, UR5, !P0 ;  /* 0x0000000508007c0c */ /* 0x008fe2000c7a1270 */
[----:B------:R-:W3:Y:S02]  /*44cb0*/  LDCU UR5, c[0x0][0x39c] ;  /* 0x00007380ff0577ac */ /* 0x000ee40008000800 */
[----:B------:R4:W-:Y:S01]  /*44cc0*/  @P2 STG.E.U8 desc[UR8][R4.64], R13 ;  /* 0x0000000d04002986 */ /* 0x0009e2000c101108 */
[----:B------:R-:W-:-:S02]  /*44cd0*/  IADD3 R8, P2, PT, R3, R2, RZ ;  /* 0x0000000203087210 */ /* 0x000fc40007f5e0ff */
[----:B------:R-:W-:Y:S02]  /*44ce0*/  PRMT R11, R18, 0x7773, RZ ;  /* 0x00007773120b7816 */ /* 0x000fe400000000ff */
[C---:B------:R-:W-:Y:S01]  /*44cf0*/  LEA.HI.X.SX32 R9, R3.reuse, R0, 0x1, P2 ;  /* 0x0000000003097211 */ /* 0x040fe200010f0eff */
[----:B------:R-:W-:Y:S02]  /*44d00*/  VIADD R3, R3, UR4 ;  /* 0x0000000403037c36 */ /* 0x000fe40008000000 */
[C---:B------:R-:W-:Y:S02]  /*44d10*/  VIADD R12, R28.reuse, 0x41 ;  /* 0x000000411c0c7836 */ /* 0x040fe40000000000 */
[----:B------:R-:W-:Y:S01]  /*44d20*/  VIADD R10, R28, 0x40 ;  /* 0x000000401c0a7836 */ /* 0x000fe20000000000 */
[----:B------:R5:W-:Y:S01]  /*44d30*/  @P4 STG.E.U8 desc[UR8][R8.64], R11 ;  /* 0x0000000b08004986 */ /* 0x000be2000c101108 */
[C---:B----4-:R-:W-:Y:S01]  /*44d40*/  IADD3 R4, P4, PT, R3.reuse, R2, RZ ;  /* 0x0000000203047210 */ /* 0x050fe20007f9e0ff */
[C---:B------:R-:W-:Y:S01]  /*44d50*/  VIADD R7, R3.reuse, UR4 ;  /* 0x0000000403077c36 */ /* 0x040fe20008000000 */
[----:B-1----:R-:W-:Y:S01]  /*44d60*/  ISETP.LT.AND P2, PT, R12, UR6, !P0 ;  /* 0x000000060c007c0c */ /* 0x002fe2000c741270 */
[----:B------:R-:W1:Y:S01]  /*44d70*/  LDCU UR6, c[0x0][0x39c] ;  /* 0x00007380ff0677ac */ /* 0x000e620008000800 */
[----:B0-----:R-:W-:Y:S01]  /*44d80*/  ISETP.LT.AND P3, PT, R10, UR7, !P0 ;  /* 0x000000070a007c0c */ /* 0x001fe2000c761270 */
[----:B------:R-:W-:Y:S01]  /*44d90*/  VIADD R10, R28, 0x42 ;  /* 0x000000421c0a7836 */ /* 0x000fe20000000000 */
[----:B------:R-:W-:Y:S01]  /*44da0*/  LEA.HI.X.SX32 R5, R3, R0, 0x1, P4 ;  /* 0x0000000003057211 */ /* 0x000fe200020f0eff */
[----:B------:R-:W0:Y:S01]  /*44db0*/  LDCU UR7, c[0x0][0x39c] ;  /* 0x00007380ff0777ac */ /* 0x000e220008000800 */
[C---:B------:R-:W-:Y:S01]  /*44dc0*/  IADD3 R6, P4, PT, R7.reuse, R2, RZ ;  /* 0x0000000207067210 */ /* 0x040fe20007f9e0ff */
[----:B------:R-:W-:-:S03]  /*44dd0*/  VIADD R3, R7, UR4 ;  /* 0x0000000407037c36 */ /* 0x000fc60008000000 */
[----:B------:R-:W-:Y:S02]  /*44de0*/  LEA.HI.X.SX32 R7, R7, R0, 0x1, P4 ;  /* 0x0000000007077211 */ /* 0x000fe400020f0eff */
[----:B---3--:R-:W-:Y:S01]  /*44df0*/  ISETP.LT.AND P4, PT, R10, UR5, !P0 ;  /* 0x000000050a007c0c */ /* 0x008fe2000c781270 */
[----:B------:R-:W3:Y:S01]  /*44e00*/  LDCU UR5, c[0x0][0x39c] ;  /* 0x00007380ff0577ac */ /* 0x000ee20008000800 */
[C---:B------:R-:W-:Y:S02]  /*44e10*/  PRMT R13, R19.reuse, 0x7773, RZ ;  /* 0x00007773130d7816 */ /* 0x040fe400000000ff */
[----:B------:R-:W-:Y:S01]  /*44e20*/  PRMT R19, R19, 0x7772, RZ ;  /* 0x0000777213137816 */ /* 0x000fe200000000ff */
[----:B-----5:R-:W-:Y:S02]  /*44e30*/  VIADD R8, R28, 0x43 ;  /* 0x000000431c087836 */ /* 0x020fe40000000000 */
[C---:B------:R-:W-:Y:S02]  /*44e40*/  VIADD R9, R3.reuse, UR4 ;  /* 0x0000000403097c36 */ /* 0x040fe40008000000 */
[----:B------:R4:W-:Y:S01]  /*44e50*/  @P6 STG.E.U8 desc[UR8][R4.64], R19 ;  /* 0x0000001304006986 */ /* 0x0009e2000c101108 */
[----:B------:R-:W-:-:S03]  /*44e60*/  IADD3 R10, P6, PT, R3, R2, RZ ;  /* 0x00000002030a7210 */ /* 0x000fc60007fde0ff */
[----:B------:R5:W-:Y:S01]  /*44e70*/  @P5 STG.E.U8 desc[UR8][R6.64], R13 ;  /* 0x0000000d06005986 */ /* 0x000be2000c101108 */
[----:B-1----:R-:W-:Y:S01]  /*44e80*/  ISETP.LT.AND P5, PT, R8, UR6, !P0 ;  /* 0x0000000608007c0c */ /* 0x002fe2000c7a1270 */
[----:B------:R-:W1:Y:S01]  /*44e90*/  LDCU UR6, c[0x0][0x39c] ;  /* 0x00007380ff0677ac */ /* 0x000e620008000800 */
[----:B------:R-:W-:Y:S01]  /*44ea0*/  LEA.HI.X.SX32 R11, R3, R0, 0x1, P6 ;  /* 0x00000000030b7211 */ /* 0x000fe200030f0eff */
[----:B------:R-:W-:Y:S01]  /*44eb0*/  VIADD R8, R28, 0x44 ;  /* 0x000000441c087836 */ /* 0x000fe20000000000 */
[----:B------:R-:W-:Y:S01]  /*44ec0*/  PRMT R15, R20, 0x7770, RZ ;  /* 0x00007770140f7816 */ /* 0x000fe200000000ff */
[C---:B------:R-:W-:Y:S01]  /*44ed0*/  VIADD R3, R9.reuse, UR4 ;  /* 0x0000000409037c36 */ /* 0x040fe20008000000 */
[----:B----4-:R-:W-:-:S03]  /*44ee0*/  IADD3 R4, P6, PT, R9, R2, RZ ;  /* 0x0000000209047210 */ /* 0x010fc60007fde0ff */
[----:B------:R4:W-:Y:S01]  /*44ef0*/  @P3 STG.E.U8 desc[UR8][R10.64], R15 ;  /* 0x0000000f0a003986 */ /* 0x0009e2000c101108 */
[----:B---3--:R-:W-:Y:S01]  /*44f00*/  ISETP.LT.AND P3, PT, R8, UR5, !P0 ;  /* 0x0000000508007c0c */ /* 0x008fe2000c761270 */
[----:B------:R-:W3:Y:S01]  /*44f10*/  LDCU UR5, c[0x0][0x39c] ;  /* 0x00007380ff0577ac */ /* 0x000ee20008000800 */
[----:B------:R-:W-:Y:S02]  /*44f20*/  LEA.HI.X.SX32 R5, R9, R0, 0x1, P6 ;  /* 0x0000000009057211 */ /* 0x000fe400030f0eff */
[C---:B------:R-:W-:Y:S02]  /*44f30*/  IADD3 R8, P6, PT, R3.reuse, R2, RZ ;  /* 0x0000000203087210 */ /* 0x040fe40007fde0ff */
[----:B-----5:R-:W-:Y:S02]  /*44f40*/  PRMT R13, R20, 0x7771, RZ ;  /* 0x00007771140d7816 */ /* 0x020fe400000000ff */
[----:B------:R-:W-:Y:S01]  /*44f50*/  LEA.HI.X.SX32 R9, R3, R0, 0x1, P6 ;  /* 0x0000000003097211 */ /* 0x000fe200030f0eff */
[C---:B------:R-:W-:Y:S01]  /*44f60*/  VIADD R6, R28.reuse, 0x45 ;  /* 0x000000451c067836 */ /* 0x040fe20000000000 */
[----:B----4-:R-:W-:Y:S01]  /*44f70*/  PRMT R15, R21, 0x7770, RZ ;  /* 0x00007770150f7816 */ /* 0x010fe200000000ff */
[----:B------:R-:W-:Y:S01]  /*44f80*/  VIADD R10, R28, 0x46 ;  /* 0x000000461c0a7836 */ /* 0x000fe20000000000 */
[----:B------:R4:W-:Y:S01]  /*44f90*/  @P2 STG.E.U8 desc[UR8][R4.64], R13 ;  /* 0x0000000d04002986 */ /* 0x0009e2000c101108 */
[----:B------:R-:W-:Y:S01]  /*44fa0*/  VIADD R7, R3, UR4 ;  /* 0x0000000403077c36 */ /* 0x000fe20008000000 */
[----:B0-----:R-:W-:Y:S01]  /*44fb0*/  ISETP.LT.AND P2, PT, R6, UR7, !P0 ;  /* 0x0000000706007c0c */ /* 0x001fe2000c741270 */
[----:B------:R-:W0:Y:S01]  /*44fc0*/  LDCU UR7, c[0x0][0x39c] ;  /* 0x00007380ff0777ac */ /* 0x000e220008000800 */
[----:B------:R5:W-:Y:S01]  /*44fd0*/  @P4 STG.E.U8 desc[UR8][R8.64], R15 ;  /* 0x0000000f08004986 */ /* 0x000be2000c101108 */
[----:B-1----:R-:W-:Y:S01]  /*44fe0*/  ISETP.LT.AND P4, PT, R10, UR6, !P0 ;  /* 0x000000060a007c0c */ /* 0x002fe2000c781270 */
[----:B------:R-:W1:Y:S01]  /*44ff0*/  LDCU UR6, c[0x0][0x39c] ;  /* 0x00007380ff0677ac */ /* 0x000e620008000800 */
[C---:B------:R-:W-:Y:S01]  /*45000*/  IADD3 R6, P6, PT, R7.reuse, R2, RZ ;  /* 0x0000000207067210 */ /* 0x040fe20007fde0ff */
[----:B------:R-:W-:-:S02]  /*45010*/  VIADD R3, R7, UR4 ;  /* 0x0000000407037c36 */ /* 0x000fc40008000000 */
[----:B------:R-:W-:Y:S01]  /*45020*/  VIADD R10, R28, 0x47 ;  /* 0x000000471c0a7836 */ /* 0x000fe20000000000 */
[----:B------:R-:W-:Y:S02]  /*45030*/  LEA.HI.X.SX32 R7, R7, R0, 0x1, P6 ;  /* 0x0000000007077211 */ /* 0x000fe400030f0eff */
[----:B----4-:R-:W-:Y:S01]  /*45040*/  PRMT R13, R21, 0x7771, RZ ;  /* 0x00007771150d7816 */ /* 0x010fe200000000ff */
[C---:B------:R-:W-:Y:S01]  /*45050*/  VIADD R11, R3.reuse, UR4 ;  /* 0x00000004030b7c36 */ /* 0x040fe20008000000 */
[----:B------:R-:W-:-:S03]  /*45060*/  IADD3 R4, P6, PT, R3, R2, RZ ;  /* 0x0000000203047210 */ /* 0x000fc60007fde0ff */
[----:B------:R4:W-:Y:S01]  /*45070*/  @P5 STG.E.U8 desc[UR8][R6.64], R13 ;  /* 0x0000000d06005986 */ /* 0x0009e2000c101108 */
[----:B---3--:R-:W-:Y:S01]  /*45080*/  ISETP.LT.AND P5, PT, R10, UR5, !P0 ;  /* 0x000000050a007c0c */ /* 0x008fe2000c7a1270 */
[----:B------:R-:W3:Y:S01]  /*45090*/  LDCU UR5, c[0x0][0x39c] ;  /* 0x00007380ff0577ac */ /* 0x000ee20008000800 */
[----:B------:R-:W-:Y:S01]  /*450a0*/  LEA.HI.X.SX32 R5, R3, R0, 0x1, P6 ;  /* 0x0000000003057211 */ /* 0x000fe200030f0eff */
[----:B------:R-:W-:Y:S01]  /*450b0*/  VIADD R10, R28, 0x48 ;  /* 0x000000481c0a7836 */ /* 0x000fe20000000000 */
[----:B-----5:R-:W-:Y:S01]  /*450c0*/  PRMT R15, R22, 0x7770, RZ ;  /* 0x00007770160f7816 */ /* 0x020fe200000000ff */
[C---:B------:R-:W-:Y:S01]  /*450d0*/  VIADD R3, R11.reuse, UR4 ;  /* 0x000000040b037c36 */ /* 0x040fe20008000000 */
[----:B------:R-:W-:-:S03]  /*450e0*/  IADD3 R8, P6, PT, R11, R2, RZ ;  /* 0x000000020b087210 */ /* 0x000fc60007fde0ff */
[----:B------:R5:W-:Y:S01]  /*450f0*/  @P3 STG.E.U8 desc[UR8][R4.64], R15 ;  /* 0x0000000f04003986 */ /* 0x000be2000c101108 */
[----:B------:R-:W-:Y:S02]  /*45100*/  LEA.HI.X.SX32 R9, R11, R0, 0x1, P6 ;  /* 0x000000000b097211 */ /* 0x000fe400030f0eff */
[----:B----4-:R-:W-:Y:S02]  /*45110*/  PRMT R13, R22, 0x7771, RZ ;  /* 0x00007771160d7816 */ /* 0x010fe400000000ff */
[----:B-1----:R-:W-:Y:S01]  /*45120*/  ISETP.LT.AND P3, PT, R10, UR6, !P0 ;  /* 0x000000060a007c0c */ /* 0x002fe2000c761270 */
[----:B------:R-:W-:Y:S01]  /*45130*/  VIADD R10, R28, 0x49 ;  /* 0x000000491c0a7836 */ /* 0x000fe20000000000 */
[C---:B------:R-:W-:Y:S01]  /*45140*/  IADD3 R6, P6, PT, R3.reuse, R2, RZ ;  /* 0x0000000203067210 */ /* 0x040fe20007fde0ff */
[----:B------:R1:W-:Y:S01]  /*45150*/  @P2 STG.E.U8 desc[UR8][R8.64], R13 ;  /* 0x0000000d08002986 */ /* 0x0003e2000c101108 */
[----:B------:R-:W4:Y:S02]  /*45160*/  LDCU UR6, c[0x0][0x39c] ;  /* 0x00007380ff0677ac */ /* 0x000f240008000800 */
[----:B------:R-:W-:-:S02]  /*45170*/  LEA.HI.X.SX32 R7, R3, R0, 0x1, P6 ;  /* 0x0000000003077211 */ /* 0x000fc400030f0eff */
[----:B-----5:R-:W-:Y:S02]  /*45180*/  PRMT R15, R23, 0x7770, RZ ;  /* 0x00007770170f7816 */ /* 0x020fe400000000ff */
[----:B0-----:R-:W-:Y:S01]  /*45190*/  ISETP.LT.AND P2, PT, R10, UR7, !P0 ;  /* 0x000000070a007c0c */ /* 0x001fe2000c741270 */
[----:B------:R-:W-:Y:S01]  /*451a0*/  VIADD R10, R28, 0x4a ;  /* 0x0000004a1c0a7836 */ /* 0x000fe20000000000 */
[----:B------:R-:W0:Y:S01]  /*451b0*/  LDCU UR7, c[0x0][0x39c] ;  /* 0x00007380ff0777ac */ /* 0x000e220008000800 */
[----:B------:R-:W-:Y:S01]  /*451c0*/  VIADD R11, R3, UR4 ;  /* 0x00000004030b7c36 */ /* 0x000fe20008000000 */
[----:B------:R5:W-:Y:S02]  /*451d0*/  @P4 STG.E.U8 desc[UR8][R6.64], R15 ;  /* 0x0000000f06004986 */ /* 0x000be4000c101108 */
[----:B---3--:R-:W-:Y:S01]  /*451e0*/  ISETP.LT.AND P4, PT, R10, UR5, !P0 ;  /* 0x000000050a007c0c */ /* 0x008fe2000c781270 */
[----:B------:R-:W3:Y:S01]  /*451f0*/  LDCU UR5, c[0x0][0x39c] ;  /* 0x00007380ff0577ac */ /* 0x000ee20008000800 */
[C---:B------:R-:W-:Y:S01]  /*45200*/  IADD3 R4, P6, PT, R11.reuse, R2, RZ ;  /* 0x000000020b047210 */ /* 0x040fe20007fde0ff */
[----:B------:R-:W-:Y:S01]  /*45210*/  VIADD R3, R11, UR4 ;  /* 0x000000040b037c36 */ /* 0x000fe20008000000 */
[----:B-1----:R-:W-:Y:S01]  /*45220*/  PRMT R13, R23, 0x7771, RZ ;  /* 0x00007771170d7816 */ /* 0x002fe200000000ff */
[----:B------:R-:W-:Y:S01]  /*45230*/  VIADD R10, R28, 0x4b ;  /* 0x0000004b1c0a7836 */ /* 0x000fe20000000000 */
[----:B------:R-:W-:Y:S01]  /*45240*/  LEA.HI.X.SX32 R5, R11, R0, 0x1, P6 ;  /* 0x000000000b057211 */ /* 0x000fe200030f0eff */
[C---:B------:R-:W-:Y:S01]  /*45250*/  VIADD R11, R3.reuse, UR4 ;  /* 0x00000004030b7c36 */ /* 0x040fe20008000000 */
[----:B------:R-:W-:-:S03]  /*45260*/  IADD3 R8, P6, PT, R3, R2, RZ ;  /* 0x0000000203087210 */ /* 0x000fc60007fde0ff */
[----:B------:R1:W-:Y:S01]  /*45270*/  @P5 STG.E.U8 desc[UR8][R4.64], R13 ;  /* 0x0000000d04005986 */ /* 0x0003e2000c101108 */
[----:B----4-:R-:W-:Y:S01]  /*45280*/  ISETP.LT.AND P5, PT, R10, UR6, !P0 ;  /* 0x000000060a007c0c */ /* 0x010fe2000c7a1270 */
[----:B------:R-:W4:Y:S01]  /*45290*/  LDCU UR6, c[0x0][0x39c] ;  /* 0x00007380ff0677ac */ /* 0x000f220008000800 */
[----:B------:R-:W-:Y:S01]  /*452a0*/  LEA.HI.X.SX32 R9, R3, R0, 0x1, P6 ;  /* 0x0000000003097211 */ /* 0x000fe200030f0eff */
[----:B-----5:R-:W-:Y:S01]  /*452b0*/  VIADD R6, R28, 0x4c ;  /* 0x0000004c1c067836 */ /* 0x020fe20000000000 */
[C---:B------:R-:W-:Y:S01]  /*452c0*/  PRMT R17, R24.reuse, 0x7770, RZ ;  /* 0x0000777018117816 */ /* 0x040fe200000000ff */
[C---:B------:R-:W-:Y:S01]  /*452d0*/  VIADD R3, R11.reuse, UR4 ;  /* 0x000000040b037c36 */ /* 0x040fe20008000000 */
[C---:B------:R-:W-:Y:S02]  /*452e0*/  IADD3 R10, P6, PT, R11.reuse, R2, RZ ;  /* 0x000000020b0a7210 */ /* 0x040fe40007fde0ff */
[----:B------:R-:W-:Y:S01]  /*452f0*/  PRMT R15, R24, 0x7771, RZ ;  /* 0x00007771180f7816 */ /* 0x000fe200000000ff */
[----:B------:R5:W-:Y:S01]  /*45300*/  @P3 STG.E.U8 desc[UR8][R8.64], R17 ;  /* 0x0000001108003986 */ /* 0x000be2000c101108 */
[----:B------:R-:W-:Y:S01]  /*45310*/  LEA.HI.X.SX32 R11, R11, R0, 0x1, P6 ;  /* 0x000000000b0b7211 */ /* 0x000fe200030f0eff */
[----:B-1----:R-:W-:Y:S01]  /*45320*/  VIADD R4, R28, 0x4d ;  /* 0x0000004d1c047836 */ /* 0x002fe20000000000 */
[----:B---3--:R-:W-:Y:S01]  /*45330*/  ISETP.LT.AND P3, PT, R6, UR5, !P0 ;  /* 0x0000000506007c0c */ /* 0x008fe2000c761270 */
[C---:B------:R-:W-:Y:S01]  /*45340*/  VIADD R5, R3.reuse, UR4 ;  /* 0x0000000403057c36 */ /* 0x040fe20008000000 */
[----:B------:R-:W-:Y:S01]  /*45350*/  IADD3 R6, P6, PT, R3, R2, RZ ;  /* 0x0000000203067210 */ /* 0x000fe20007fde0ff */
[----:B------:R-:W1:Y:S01]  /*45360*/  LDCU UR5, c[0x0][0x39c] ;  /* 0x00007380ff0577ac */ /* 0x000e620008000800 */
[----:B------:R3:W-:Y:S01]  /*45370*/  @P2 STG.E.U8 desc[UR8][R10.64], R15 ;  /* 0x0000000f0a002986 */ /* 0x0007e2000c101108 */
[----:B------:R-:W-:-:S02]  /*45380*/  PRMT R13, R25, 0x7770, RZ ;  /* 0x00007770190d7816 */ /* 0x000fc400000000ff */
[----:B------:R-:W-:Y:S01]  /*45390*/  LEA.HI.X.SX32 R7, R3, R0, 0x1, P6 ;  /* 0x0000000003077211 */ /* 0x000fe200030f0eff */
[C---:B------:R-:W-:Y:S01]  /*453a0*/  VIADD R3, R5.reuse, UR4 ;  /* 0x0000000405037c36 */ /* 0x040fe20008000000 */
[----:B0-----:R-:W-:Y:S01]  /*453b0*/  ISETP.LT.AND P2, PT, R4, UR7, !P0 ;  /* 0x0000000704007c0c */ /* 0x001fe2000c741270 */
[----:B-----5:R-:W-:Y:S01]  /*453c0*/  VIADD R8, R28, 0x4e ;  /* 0x0000004e1c087836 */ /* 0x020fe20000000000 */
[C---:B------:R-:W-:Y:S01]  /*453d0*/  IADD3 R4, P6, PT, R5.reuse, R2, RZ ;  /* 0x0000000205047210 */ /* 0x040fe20007fde0ff */
[----:B------:R0:W-:Y:S01]  /*453e0*/  @P4 STG.E.U8 desc[UR8][R6.64], R13 ;  /* 0x0000000d06004986 */ /* 0x0001e2000c101108 */
[----:B------:R-:W5:Y:S02]  /*453f0*/  LDCU UR7, c[0x0][0x39c] ;  /* 0x00007380ff0777ac */ /* 0x000f640008000800 */
[----:B------:R-:W-:Y:S02]  /*45400*/  LEA.HI.X.SX32 R5, R5, R0, 0x1, P6 ;  /* 0x0000000005057211 */ /* 0x000fe400030f0eff */
[----:B----4-:R-:W-:Y:S01]  /*45410*/  ISETP.LT.AND P4, PT, R8, UR6, !P0 ;  /* 0x0000000608007c0c */ /* 0x010fe2000c781270 */
[----:B------:R-:W4:Y:S01]  /*45420*/  LDCU UR6, c[0x0][0x39c] ;  /* 0x00007380ff0677ac */ /* 0x000f220008000800 */
[----:B------:R-:W-:Y:S01]  /*45430*/  IADD3 R8, P6, PT, R3, R2, RZ ;  /* 0x0000000203087210 */ /* 0x000fe20007fde0ff */
[----:B---3--:R-:W-:Y:S01]  /*45440*/  VIADD R10, R28, 0x4f ;  /* 0x0000004f1c0a7836 */ /* 0x008fe20000000000 */
[----:B------:R-:W-:-:S02]  /*45450*/  PRMT R11, R25, 0x7771, RZ ;  /* 0x00007771190b7816 */ /* 0x000fc400000000ff */
[C---:B------:R-:W-:Y:S01]  /*45460*/  LEA.HI.X.SX32 R9, R3.reuse, R0, 0x1, P6 ;  /* 0x0000000003097211 */ /* 0x040fe200030f0eff */
[----:B------:R-:W-:Y:S01]  /*45470*/  VIADD R3, R3, UR4 ;  /* 0x0000000403037c36 */ /* 0x000fe20008000000 */
[----:B0-----:R-:W-:Y:S01]  /*45480*/  PRMT R13, R26, 0x7770, RZ ;  /* 0x000077701a0d7816 */ /* 0x001fe200000000ff */
[----:B------:R0:W-:Y:S01]  /*45490*/  @P5 STG.E.U8 desc[UR8][R4.64], R11 ;  /* 0x0000000b04005986 */ /* 0x0001e2000c101108 */
[----:B-1----:R-:W-:Y:S01]  /*454a0*/  ISETP.LT.AND P5, PT, R10, UR5, !P0 ;  /* 0x000000050a007c0c */ /* 0x002fe2000c7a1270 */
[----:B------:R-:W1:Y:S02]  /*454b0*/  LDCU UR5, c[0x0][0x39c] ;  /* 0x00007380ff0577ac */ /* 0x000e640008000800 */
[----:B------:R3:W-:Y:S01]  /*454c0*/  @P3 STG.E.U8 desc[UR8][R8.64], R13 ;  /* 0x0000000d08003986 */ /* 0x0007e2000c101108 */
[C---:B------:R-:W-:Y:S01]  /*454d0*/  IADD3 R6, P3, PT, R3.reuse, R2, RZ ;  /* 0x0000000203067210 */ /* 0x040fe20007f7e0ff */
[----:B------:R-:W-:Y:S02]  /*454e0*/  VIADD R10, R28, 0x50 ;  /* 0x000000501c0a7836 */ /* 0x000fe40000000000 */
[C---:B0-----:R-:W-:Y:S01]  /*454f0*/  VIADD R11, R3.reuse, UR4 ;  /* 0x00000004030b7c36 */ /* 0x041fe20008000000 */
[----:B------:R-:W-:-:S04]  /*45500*/  LEA.HI.X.SX32 R7, R3, R0, 0x1, P3 ;  /* 0x0000000003077211 */ /* 0x000fc800018f0eff */
[C---:B------:R-:W-:Y:S01]  /*45510*/  IADD3 R4, P6, PT, R11.reuse, R2, RZ ;  /* 0x000000020b047210 */ /* 0x040fe20007fde0ff */
[----:B------:R-:W-:Y:S01]  /*45520*/  VIADD R3, R28, 0x51 ;  /* 0x000000511c037836 */ /* 0x000fe20000000000 */
[----:B------:R-:W-:Y:S02]  /*45530*/  PRMT R15, R26, 0x7771, RZ ;  /* 0x000077711a0f7816 */ /* 0x000fe400000000ff */
[C---:B------:R-:W-:Y:S01]  /*45540*/  LEA.HI.X.SX32 R5, R11.reuse, R0, 0x1, P6 ;  /* 0x000000000b057211 */ /* 0x040fe200030f0eff */
[----:B------:R-:W-:Y:S01]  /*45550*/  VIADD R11, R11, UR4 ;  /* 0x000000040b0b7c36 */ /* 0x000fe20008000000 */
[----:B----4-:R-:W-:Y:S01]  /*45560*/  ISETP.LT.AND P3, PT, R10, UR6, !P0 ;  /* 0x000000060a007c0c */ /* 0x010fe2000c761270 */
[----:B------:R-:W0:Y:S01]  /*45570*/  LDCU UR6, c[0x0][0x39c] ;  /* 0x00007380ff0677ac */ /* 0x000e220008000800 */
[----:B---3--:R-:W-:Y:S01]  /*45580*/  PRMT R13, R27, 0x7770, RZ ;  /* 0x000077701b0d7816 */ /* 0x008fe200000000ff */
[----:B------:R3:W-:Y:S01]  /*45590*/  @P2 STG.E.U8 desc[UR8][R6.64], R15 ;  /* 0x0000000f06002986 */ /* 0x0007e2000c101108 */
[C---:B------:R-:W-:Y:S01]  /*455a0*/  VIADD R9, R28.reuse, 0x52 ;  /* 0x000000521c097836 */ /* 0x040fe20000000000 */
[----:B-----5:R-:W-:Y:S01]  /*455b0*/  ISETP.LT.AND P2, PT, R3, UR7, !P0 ;  /* 0x0000000703007c0c */ /* 0x020fe2000c741270 */
[C---:B------:R-:W-:Y:S01]  /*455c0*/  VIADD R3, R11.reuse, UR4 ;  /* 0x000000040b037c36 */ /* 0x040fe20008000000 */
[----:B------:R-:W-:Y:S01]  /*455d0*/  IADD3 R8, P6, PT, R11, R2, RZ ;  /* 0x000000020b087210 */ /* 0x000fe20007fde0ff */
[----:B------:R4:W-:Y:S01]  /*455e0*/  @P4 STG.E.U8 desc[UR8][R4.64], R13 ;  /* 0x0000000d04004986 */ /* 0x0009e2000c101108 */
[----:B-1----:R-:W-:Y:S01]  /*455f0*/  ISETP.LT.AND P4, PT, R9, UR5, !P0 ;  /* 0x0000000509007c0c */ /* 0x002fe2000c781270 */
[----:B------:R-:W1:Y:S01]  /*45600*/  LDCU UR7, c[0x0][0x39c] ;  /* 0x00007380ff0777ac */ /* 0x000e620008000800 */
[----:B------:R-:W-:Y:S01]  /*45610*/  LEA.HI.X.SX32 R9, R11, R0, 0x1, P6 ;  /* 0x000000000b097211 */ /* 0x000fe200030f0eff */
[----:B------:R-:W-:Y:S01]  /*45620*/  VIADD R10, R28, 0x53 ;  /* 0x000000531c0a7836 */ /* 0x000fe20000000000 */
[----:B------:R-:W-:Y:S01]  /*45630*/  PRMT R17, R27, 0x7771, RZ ;  /* 0x000077711b117816 */ /* 0x000fe200000000ff */
[----:B------:R-:W5:Y:S01]  /*45640*/  LDCU UR5, c[0x0][0x39c] ;  /* 0x00007380ff0577ac */ /* 0x000f620008000800 */
[----:B---3--:R-:W-:-:S04]  /*45650*/  IADD3 R6, P6, PT, R3, R2, RZ ;  /* 0x0000000203067210 */ /* 0x008fc80007fde0ff */
[C---:B------:R-:W-:Y:S01]  /*45660*/  LEA.HI.X.SX32 R7, R3.reuse, R0, 0x1, P6 ;  /* 0x0000000003077211 */ /* 0x040fe200030f0eff */
[----:B------:R-:W-:Y:S01]  /*45670*/  VIADD R3, R3, UR4 ;  /* 0x0000000403037c36 */ /* 0x000fe20008000000 */
[----:B----4-:R-:W-:Y:S01]  /*45680*/  PRMT R13, R20, 0x7772, RZ ;  /* 0x00007772140d7816 */ /* 0x010fe200000000ff */
[----:B------:R3:W-:Y:S01]  /*45690*/  @P5 STG.E.U8 desc[UR8][R8.64], R17 ;  /* 0x0000001108005986 */ /* 0x0007e2000c101108 */
[----:B0-----:R-:W-:Y:S01]  /*456a0*/  ISETP.LT.AND P5, PT, R10, UR6, !P0 ;  /* 0x000000060a007c0c */ /* 0x001fe2000c7a1270 */
[----:B------:R-:W0:Y:S02]  /*456b0*/  LDCU UR6, c[0x0][0x39c] ;  /* 0x00007380ff0677ac */ /* 0x000e240008000800 */
[----:B------:R4:W-:Y:S01]  /*456c0*/  @P3 STG.E.U8 desc[UR8][R6.64], R13 ;  /* 0x0000000d06003986 */ /* 0x0009e2000c101108 */
[C---:B------:R-:W-:Y:S01]  /*456d0*/  IADD3 R10, P3, PT, R3.reuse, R2, RZ ;  /* 0x00000002030a7210 */ /* 0x040fe20007f7e0ff */
[----:B------:R-:W-:Y:S01]  /*456e0*/  VIADD R4, R28, 0x54 ;  /* 0x000000541c047836 */ /* 0x000fe20000000000 */
[----:B------:R-:W-:Y:S01]  /*456f0*/  PRMT R15, R20, 0x7773, RZ ;  /* 0x00007773140f7816 */ /* 0x000fe200000000ff */
[C---:B------:R-:W-:Y:S01]  /*45700*/  VIADD R5, R3.reuse, UR4 ;  /* 0x0000000403057c36 */ /* 0x040fe20008000000 */
[----:B------:R-:W-:Y:S01]  /*45710*/  LEA.HI.X.SX32 R11, R3, R0, 0x1, P3 ;  /* 0x00000000030b7211 */ /* 0x000fe200018f0eff */
[----:B------:R-:W-:Y:S01]  /*45720*/  VIADD R3, R28, 0x55 ;  /* 0x000000551c037836 */ /* 0x000fe20000000000 */
[----:B-1----:R-:W-:Y:S01]  /*45730*/  ISETP.LT.AND P3, PT, R4, UR7, !P0 ;  /* 0x0000000704007c0c */ /* 0x002fe2000c761270 */
[----:B---3--:R-:W-:Y:S01]  /*45740*/  VIADD R8, R28, 0x56 ;  /* 0x000000561c087836 */ /* 0x008fe20000000000 */
[----:B------:R-:W-:Y:S01]  /*45750*/  IADD3 R4, P6, PT, R5, R2, RZ ;  /* 0x0000000205047210 */ /* 0x000fe20007fde0ff */
[----:B------:R1:W-:Y:S01]  /*45760*/  @P2 STG.E.U8 desc[UR8][R10.64], R15 ;  /* 0x0000000f0a002986 */ /* 0x0003e2000c101108 */
[----:B-----5:R-:W-:Y:S01]  /*45770*/  ISETP.LT.AND P2, PT, R3, UR5, !P0 ;  /* 0x0000000503007c0c */ /* 0x020fe2000c741270 */
[C---:B------:R-:W-:Y:S01]  /*45780*/  VIADD R3, R5.reuse, UR4 ;  /* 0x0000000405037c36 */ /* 0x040fe20008000000 */
[----:B------:R-:W-:Y:S01]  /*45790*/  LEA.HI.X.SX32 R5, R5, R0, 0x1, P6 ;  /* 0x0000000005057211 */ /* 0x000fe200030f0eff */
[----:B------:R-:W3:Y:S01]  /*457a0*/  LDCU UR5, c[0x0][0x39c] ;  /* 0x00007380ff0577ac */ /* 0x000ee20008000800 */
[----:B----4-:R-:W-:-:S02]  /*457b0*/  PRMT R13, R21, 0x7772, RZ ;  /* 0x00007772150d7816 */ /* 0x010fc400000000ff */
[C---:B------:R-:W-:Y:S01]  /*457c0*/  IADD3 R6, P6, PT, R3.reuse, R2, RZ ;  /* 0x0000000203067210 */ /* 0x040fe20007fde0ff */
[----:B------:R-:W4:Y:S02]  /*457d0*/  LDCU UR7, c[0x0][0x39c] ;  /* 0x00007380ff0777ac */ /* 0x000f240008000800 */
[----:B------:R5:W-:Y:S01]  /*457e0*/  @P4 STG.E.U8 desc[UR8][R4.64], R13 ;  /* 0x0000000d04004986 */ /* 0x000be2000c101108 */
[----:B0-----:R-:W-:Y:S01]  /*457f0*/  ISETP.LT.AND P4, PT, R8, UR6, !P0 ;  /* 0x0000000608007c0c */ /* 0x001fe2000c781270 */
[----:B------:R-:W0:Y:S01]  /*45800*/  LDCU UR6, c[0x0][0x39c] ;  /* 0x00007380ff0677ac */ /* 0x000e220008000800 */
[C---:B------:R-:W-:Y:S01]  /*45810*/  LEA.HI.X.SX32 R7, R3.reuse, R0, 0x1, P6 ;  /* 0x0000000003077211 */ /* 0x040fe200030f0eff */
[----:B------:R-:W-:Y:S01]  /*45820*/  VIADD R3, R3, UR4 ;  /* 0x0000000403037c36 */ /* 0x000fe20008000000 */
[----:B------:R-:W-:-:S03]  /*45830*/  PRMT R21, R21, 0x7773, RZ ;  /* 0x0000777315157816 */ /* 0x000fc600000000ff */
[C---:B-1----:R-:W-:Y:S02]  /*45840*/  VIADD R11, R3.reuse, UR4 ;  /* 0x00000004030b7c36 */ /* 0x042fe40008000000 */
[----:B------:R1:W-:Y:S01]  /*45850*/  @P5 STG.E.U8 desc[UR8][R6.64], R21 ;  /* 0x0000001506005986 */ /* 0x0003e2000c101108 */
[C---:B------:R-:W-:Y:S02]  /*45860*/  IADD3 R8, P5, PT, R3.reuse, R2, RZ ;  /* 0x0000000203087210 */ /* 0x040fe40007fbe0ff */
[----:B-----5:R-:W-:Y:S02]  /*45870*/  PRMT R13, R22, 0x7772, RZ ;  /* 0x00007772160d7816 */ /* 0x020fe400000000ff */
[----:B------:R-:W-:Y:S02]  /*45880*/  LEA.HI.X.SX32 R9, R3, R0, 0x1, P5 ;  /* 0x0000000003097211 */ /* 0x000fe400028f0eff */
[----:B------:R-:W-:Y:S01]  /*45890*/  IADD3 R4, P5, PT, R11, R2, RZ ;  /* 0x000000020b047210 */ /* 0x000fe20007fbe0ff */
[----:B------:R-:W-:-:S02]  /*458a0*/  VIADD R10, R28, 0x57 ;  /* 0x000000571c0a7836 */ /* 0x000fc40000000000 */
[C---:B------:R-:W-:Y:S02]  /*458b0*/  VIADD R3, R11.reuse, UR4 ;  /* 0x000000040b037c36 */ /* 0x040fe40008000000 */
[----:B-1----:R-:W-:Y:S01]  /*458c0*/  VIADD R6, R28, 0x58 ;  /* 0x000000581c067836 */ /* 0x002fe20000000000 */
[----:B------:R-:W-:Y:S01]  /*458d0*/  LEA.HI.X.SX32 R5, R11, R0, 0x1, P5 ;  /* 0x000000000b057211 */ /* 0x000fe200028f0eff */
[----:B------:R1:W-:Y:S01]  /*458e0*/  @P3 STG.E.U8 desc[UR8][R8.64], R13 ;  /* 0x0000000d08003986 */ /* 0x0003e2000c101108 */
[----:B------:R-:W-:Y:S01]  /*458f0*/  PRMT R15, R22, 0x7773, RZ ;  /* 0x00007773160f7816 */ /* 0x000fe200000000ff */
[----:B------:R-:W-:Y:S01]  /*45900*/  VIADD R7, R28, 0x59 ;  /* 0x000000591c077836 */ /* 0x000fe20000000000 */
[----:B0-----:R-:W-:Y:S01]  /*45910*/  ISETP.LT.AND P3, PT, R6, UR6, !P0 ;  /* 0x0000000606007c0c */ /* 0x001fe2000c761270 */
[----:B------:R-:W0:Y:S01]  /*45920*/  LDCU UR6, c[0x0][0x39c] ;  /* 0x00007380ff0677ac */ /* 0x000e220008000800 */
[----:B---3--:R-:W-:Y:S02]  /*45930*/  ISETP.LT.AND P6, PT, R10, UR5, !P0 ;  /* 0x000000050a007c0c */ /* 0x008fe4000c7c1270 */
[----:B------:R-:W-:Y:S01]  /*45940*/  IADD3 R6, P5, PT, R3, R2, RZ ;  /* 0x0000000203067210 */ /* 0x000fe20007fbe0ff */
[----:B------:R-:W3:Y:S01]  /*45950*/  LDCU UR5, c[0x0][0x39c] ;  /* 0x00007380ff0577ac */ /* 0x000ee20008000800 */
[----:B------:R5:W-:Y:S01]  /*45960*/  @P2 STG.E.U8 desc[UR8][R4.64], R15 ;  /* 0x0000000f04002986 */ /* 0x000be2000c101108 */
[----:B----4-:R-:W-:-:S02]  /*45970*/  ISETP.LT.AND P2, PT, R7, UR7, !P0 ;  /* 0x0000000707007c0c */ /* 0x010fc4000c741270 */
[C---:B------:R-:W-:Y:S01]  /*45980*/  LEA.HI.X.SX32 R7, R3.reuse, R0, 0x1, P5 ;  /* 0x0000000003077211 */ /* 0x040fe200028f0eff */
[----:B------:R-:W-:Y:S01]  /*45990*/  VIADD R3, R3, UR4 ;  /* 0x0000000403037c36 */ /* 0x000fe20008000000 */
[----:B-1----:R-:W-:Y:S01]  /*459a0*/  PRMT R13, R23, 0x7772, RZ ;  /* 0x00007772170d7816 */ /* 0x002fe200000000ff */
[----:B------:R-:W-:Y:S01]  /*459b0*/  VIADD R10, R28, 0x5a ;  /* 0x0000005a1c0a7836 */ /* 0x000fe20000000000 */
[----:B------:R-:W1:Y:S01]  /*459c0*/  LDCU UR7, c[0x0][0x39c] ;  /* 0x00007380ff0777ac */ /* 0x000e620008000800 */
[C---:B------:R-:W-:Y:S02]  /*459d0*/  VIADD R11, R3.reuse, UR4 ;  /* 0x00000004030b7c36 */ /* 0x040fe40008000000 */
[----:B------:R4:W-:Y:S01]  /*459e0*/  @P4 STG.E.U8 desc[UR8][R6.64], R13 ;  /* 0x0000000d06004986 */ /* 0x0009e2000c101108 */
[----:B------:R-:W-:-:S04]  /*459f0*/  IADD3 R8, P4, PT, R3, R2, RZ ;  /* 0x0000000203087210 */ /* 0x000fc80007f9e0ff */
[----:B------:R-:W-:Y:S02]  /*45a00*/  LEA.HI.X.SX32 R9, R3, R0, 0x1, P4 ;  /* 0x0000000003097211 */ /* 0x000fe400020f0eff */
[----:B-----5:R-:W-:Y:S01]  /*45a10*/  IADD3 R4, P4, PT, R11, R2, RZ ;  /* 0x000000020b047210 */ /* 0x020fe20007f9e0ff */
[----:B------:R-:W-:Y:S01]  /*45a20*/  VIADD R3, R28, 0x5b ;  /* 0x0000005b1c037836 */ /* 0x000fe20000000000 */
[----:B------:R-:W-:Y:S02]  /*45a30*/  PRMT R23, R23, 0x7773, RZ ;  /* 0x0000777317177816 */ /* 0x000fe400000000ff */
[----:B---3--:R-:W-:Y:S01]  /*45a40*/  ISETP.LT.AND P5, PT, R10, UR5, !P0 ;  /* 0x000000050a007c0c */ /* 0x008fe2000c7a1270 */
[----:B------:R-:W3:Y:S01]  /*45a50*/  LDCU UR5, c[0x0][0x39c] ;  /* 0x00007380ff0577ac */ /* 0x000ee20008000800 */
[C---:B------:R-:W-:Y:S02]  /*45a60*/  PRMT R15, R24.reuse, 0x7772, RZ ;  /* 0x00007772180f7816 */ /* 0x040fe400000000ff */
[C---:B------:R-:W-:Y:S01]  /*45a70*/  LEA.HI.X.SX32 R5, R11.reuse, R0, 0x1, P4 ;  /* 0x000000000b057211 */ /* 0x040fe200020f0eff */
[----:B------:R-:W-:Y:S01]  /*45a80*/  VIADD R11, R11, UR4 ;  /* 0x000000040b0b7c36 */ /* 0x000fe20008000000 */
[----:B------:R5:W-:Y:S01]  /*45a90*/  @P6 STG.E.U8 desc[UR8][R8.64], R23 ;  /* 0x0000001708006986 */ /* 0x000be2000c101108 */
[----:B0-----:R-:W-:Y:S01]  /*45aa0*/  ISETP.LT.AND P4, PT, R3, UR6, !P0 ;  /* 0x0000000603007c0c */ /* 0x001fe2000c781270 */
[----:B------:R-:W0:Y:S02]  /*45ab0*/  LDCU UR6, c[0x0][0x39c] ;  /* 0x00007380ff0677ac */ /* 0x000e240008000800 */
[----:B------:R1:W-:Y:S01]  /*45ac0*/  @P3 STG.E.U8 desc[UR8][R4.64], R15 ;  /* 0x0000000f04003986 */ /* 0x0003e2000c101108 */
[C---:B----4-:R-:W-:Y:S01]  /*45ad0*/  IADD3 R6, P3, PT, R11.reuse, R2, RZ ;  /* 0x000000020b067210 */ /* 0x050fe20007f7e0ff */
[----:B------:R-:W-:Y:S01]  /*45ae0*/  VIADD R3, R11, UR4 ;  /* 0x000000040b037c36 */ /* 0x000fe20008000000 */
[----:B------:R-:W-:-:S02]  /*45af0*/  PRMT R13, R24, 0x7773, RZ ;  /* 0x00007773180d7816 */ /* 0x000fc400000000ff */
[----:B------:R-:W-:Y:S01]  /*45b00*/  LEA.HI.X.SX32 R7, R11, R0, 0x1, P3 ;  /* 0x000000000b077211 */ /* 0x000fe200018f0eff */
[C---:B-----5:R-:W-:Y:S01]  /*45b10*/  VIADD R9, R28.reuse, 0x5d ;  /* 0x0000005d1c097836 */ /* 0x060fe20000000000 */
[C---:B------:R-:W-:Y:S01]  /*45b20*/  IADD3 R8, P6, PT, R3.reuse, R2, RZ ;  /* 0x0000000203087210 */ /* 0x040fe20007fde0ff */
[C---:B------:R-:W-:Y:S02]  /*45b30*/  VIADD R10, R28.reuse, 0x5c ;  /* 0x0000005c1c0a7836 */ /* 0x040fe40000000000 */
[----:B------:R-:W-:Y:S01]  /*45b40*/  @P2 STG.E.U8 desc[UR8][R6.64], R13 ;  /* 0x0000000d06002986 */ /* 0x000fe2000c101108 */
[----:B-1----:R-:W-:Y:S01]  /*45b50*/  VIADD R5, R3, UR4 ;  /* 0x0000000403057c36 */ /* 0x002fe20008000000 */
[----:B------:R-:W-:Y:S01]  /*45b60*/  ISETP.LT.AND P2, PT, R9, UR7, !P0 ;  /* 0x0000000709007c0c */ /* 0x000fe2000c741270 */
[----:B------:R-:W1:Y:S01]  /*45b70*/  LDCU UR7, c[0x0][0x39c] ;  /* 0x00007380ff0777ac */ /* 0x000e620008000800 */
[----:B------:R-:W-:Y:S01]  /*45b80*/  LEA.HI.X.SX32 R9, R3, R0, 0x1, P6 ;  /* 0x0000000003097211 */ /* 0x000fe200030f0eff */
[----:B------:R-:W-:Y:S01]  /*45b90*/  VIADD R3, R28, 0x5e ;  /* 0x0000005e1c037836 */ /* 0x000fe20000000000 */
[----:B------:R-:W-:-:S02]  /*45ba0*/  PRMT R15, R25, 0x7772, RZ ;  /* 0x00007772190f7816 */ /* 0x000fc400000000ff */
[----:B---3--:R-:W-:Y:S01]  /*45bb0*/  ISETP.LT.AND P3, PT, R10, UR5, !P0 ;  /* 0x000000050a007c0c */ /* 0x008fe2000c761270 */
[----:B------:R-:W3:Y:S01]  /*45bc0*/  LDCU UR5, c[0x0][0x39c] ;  /* 0x00007380ff0577ac */ /* 0x000ee20008000800 */
[----:B------:R-:W-:Y:S01]  /*45bd0*/  IADD3 R10, P6, PT, R5, R2, RZ ;  /* 0x00000002050a7210 */ /* 0x000fe20007fde0ff */
[----:B------:R4:W-:Y:S01]  /*45be0*/  @P5 STG.E.U8 desc[UR8][R8.64], R15 ;  /* 0x0000000f08005986 */ /* 0x0009e2000c101108 */
[----:B0-----:R-:W-:Y:S01]  /*45bf0*/  ISETP.LT.AND P5, PT, R3, UR6, !P0 ;  /* 0x0000000603007c0c */ /* 0x001fe2000c7a1270 */
[C---:B------:R-:W-:Y:S01]  /*45c00*/  VIADD R3, R5.reuse, UR4 ;  /* 0x0000000405037c36 */ /* 0x040fe20008000000 */
[----:B------:R-:W-:Y:S01]  /*45c10*/  LEA.HI.X.SX32 R11, R5, R0, 0x1, P6 ;  /* 0x00000000050b7211 */ /* 0x000fe200030f0eff */
[----:B------:R-:W0:Y:S01]  /*45c20*/  LDCU UR6, c[0x0][0x39c] ;  /* 0x00007380ff0677ac */ /* 0x000e220008000800 */
[----:B--2---:R-:W2:Y:S01]  /*45c30*/  LDS.128 R4, [R29] ;  /* 0x000000001d047984 */ /* 0x004ea20000000c00 */
[----:B------:R-:W-:Y:S01]  /*45c40*/  PRMT R25, R25, 0x7773, RZ ;  /* 0x0000777319197816 */ /* 0x000fe200000000ff */
[----:B------:R-:W-:-:S04]  /*45c50*/  VIADD R14, R28, 0x5f ;  /* 0x0000005f1c0e7836 */ /* 0x000fc80000000000 */
[----:B------:R5:W-:Y:S01]  /*45c60*/  @P4 STG.E.U8 desc[UR8][R10.64], R25 ;  /* 0x000000190a004986 */ /* 0x000be2000c101108 */
[C---:B------:R-:W-:Y:S01]  /*45c70*/  IADD3 R12, P4, PT, R3.reuse, R2, RZ ;  /* 0x00000002030c7210 */ /* 0x040fe20007f9e0ff */
[C---:B----4-:R-:W-:Y:S01]  /*45c80*/  VIADD R9, R3.reuse, UR4 ;  /* 0x0000000403097c36 */ /* 0x050fe20008000000 */
[----:B------:R-:W-:Y:S02]  /*45c90*/  PRMT R15, R26, 0x7772, RZ ;  /* 0x000077721a0f7816 */ /* 0x000fe400000000ff */
[----:B------:R-:W-:Y:S02]  /*45ca0*/  LEA.HI.X.SX32 R13, R3, R0, 0x1, P4 ;  /* 0x00000000030d7211 */ /* 0x000fe400020f0eff */
[C---:B------:R-:W-:Y:S01]  /*45cb0*/  IADD3 R8, P4, PT, R9.reuse, R2, RZ ;  /* 0x0000000209087210 */ /* 0x040fe20007f9e0ff */
[C---:B------:R-:W-:Y:S01]  /*45cc0*/  VIADD R3, R9.reuse, UR4 ;  /* 0x0000000409037c36 */ /* 0x040fe20008000000 */
[----:B---3--:R-:W-:Y:S01]  /*45cd0*/  ISETP.LT.AND P6, PT, R14, UR5, !P0 ;  /* 0x000000050e007c0c */ /* 0x008fe2000c7c1270 */
[----:B------:R-:W3:Y:S01]  /*45ce0*/  LDCU UR5, c[0x0][0x39c] ;  /* 0x00007380ff0577ac */ /* 0x000ee20008000800 */
[----:B-----5:R-:W-:Y:S01]  /*45cf0*/  VIADD R10, R28, 0x60 ;  /* 0x000000601c0a7836 */ /* 0x020fe20000000000 */
[----:B------:R-:W-:Y:S01]  /*45d00*/  LEA.HI.X.SX32 R9, R9, R0, 0x1, P4 ;  /* 0x0000000009097211 */ /* 0x000fe200020f0eff */
[----:B------:R4:W-:Y:S01]  /*45d10*/  @P3 STG.E.U8 desc[UR8][R12.64], R15 ;  /* 0x0000000f0c003986 */ /* 0x0009e2000c101108 */
[----:B------:R-:W-:Y:S01]  /*45d20*/  PRMT R19, R26, 0x7773, RZ ;  /* 0x000077731a137816 */ /* 0x000fe200000000ff */
[----:B------:R-:W-:Y:S01]  /*45d30*/  VIADD R11, R28, 0x61 ;  /* 0x000000611c0b7836 */ /* 0x000fe20000000000 */
[----:B0-----:R-:W-:Y:S01]  /*45d40*/  ISETP.LT.AND P3, PT, R10, UR6, !P0 ;  /* 0x000000060a007c0c */ /* 0x001fe2000c761270 */
[----:B------:R-:W0:Y:S01]  /*45d50*/  LDCU UR6, c[0x0][0x39c] ;  /* 0x00007380ff0677ac */ /* 0x000e220008000800 */
[----:B------:R-:W-:Y:S01]  /*45d60*/  IADD3 R10, P4, PT, R3, R2, RZ ;  /* 0x00000002030a7210 */ /* 0x000fe20007f9e0ff */
[----:B------:R5:W-:Y:S01]  /*45d70*/  @P2 STG.E.U8 desc[UR8][R8.64], R19 ;  /* 0x0000001308002986 */ /* 0x000be2000c101108 */
[----:B-1----:R-:W-:-:S02]  /*45d80*/  ISETP.LT.AND P2, PT, R11, UR7, !P0 ;  /* 0x000000070b007c0c */ /* 0x002fc4000c741270 */
[----:B------:R-:W-:Y:S01]  /*45d90*/  PRMT R17, R27, 0x7772, RZ ;  /* 0x000077721b117816 */ /* 0x000fe200000000ff */
[----:B------:R-:W-:Y:S01]  /*45da0*/  VIADD R14, R28, 0x62 ;  /* 0x000000621c0e7836 */ /* 0x000fe20000000000 */
[C---:B------:R-:W-:Y:S01]  /*45db0*/  LEA.HI.X.SX32 R11, R3.reuse, R0, 0x1, P4 ;  /* 0x00000000030b7211 */ /* 0x040fe200020f0eff */
[----:B------:R-:W-:Y:S01]  /*45dc0*/  VIADD R3, R3, UR4 ;  /* 0x0000000403037c36 */ /* 0x000fe20008000000 */
[----:B------:R-:W1:Y:S03]  /*45dd0*/  LDCU UR7, c[0x0][0x39c] ;  /* 0x00007380ff0777ac */ /* 0x000e660008000800 */
[----:B------:R0:W-:Y:S01]  /*45de0*/  @P5 STG.E.U8 desc[UR8][R10.64], R17 ;  /* 0x000000110a005986 */ /* 0x0001e2000c101108 */
[C---:B----4-:R-:W-:Y:S01]  /*45df0*/  IADD3 R12, P5, PT, R3.reuse, R2, RZ ;  /* 0x00000002030c7210 */ /* 0x050fe20007fbe0ff */
[C---:B------:R-:W-:Y:S01]  /*45e00*/  VIADD R15, R3.reuse, UR4 ;  /* 0x00000004030f7c36 */ /* 0x040fe20008000000 */
[----:B---3--:R-:W-:Y:S01]  /*45e10*/  ISETP.LT.AND P4, PT, R14, UR5, !P0 ;  /* 0x000000050e007c0c */ /* 0x008fe2000c781270 */
[----:B------:R-:W3:Y:S01]  /*45e20*/  LDCU UR5, c[0x0][0x39c] ;  /* 0x00007380ff0577ac */ /* 0x000ee20008000800 */
[----:B------:R-:W-:-:S02]  /*45e30*/  LEA.HI.X.SX32 R13, R3, R0, 0x1, P5 ;  /* 0x00000000030d7211 */ /* 0x000fc400028f0eff */
[----:B-----5:R-:W-:Y:S01]  /*45e40*/  IADD3 R8, P5, PT, R15, R2, RZ ;  /* 0x000000020f087210 */ /* 0x020fe20007fbe0ff */
[----:B------:R-:W-:Y:S01]  /*45e50*/  VIADD R3, R28, 0x63 ;  /* 0x000000631c037836 */ /* 0x000fe20000000000 */
[----:B------:R-:W-:Y:S02]  /*45e60*/  PRMT R27, R27, 0x7773, RZ ;  /* 0x000077731b1b7816 */ /* 0x000fe400000000ff */
[C---:B--2---:R-:W-:Y:S02]  /*45e70*/  PRMT R19, R4.reuse, 0x7770, RZ ;  /* 0x0000777004137816 */ /* 0x044fe400000000ff */
[C---:B------:R-:W-:Y:S01]  /*45e80*/  LEA.HI.X.SX32 R9, R15.reuse, R0, 0x1, P5 ;  /* 0x000000000f097211 */ /* 0x040fe200028f0eff */
[----:B------:R-:W-:Y:S01]  /*45e90*/  VIADD R15, R15, UR4 ;  /* 0x000000040f0f7c36 */ /* 0x000fe20008000000 */
[----:B------:R2:W-:Y:S01]  /*45ea0*/  @P6 STG.E.U8 desc[UR8][R12.64], R27 ;  /* 0x0000001b0c006986 */ /* 0x0005e2000c101108 */
[----:B0-----:R-:W-:Y:S01]  /*45eb0*/  ISETP.LT.AND P5, PT, R3, UR6, !P0 ;  /* 0x0000000603007c0c */ /* 0x001fe2000c7a1270 */
[----:B------:R-:W0:Y:S02]  /*45ec0*/  LDCU UR6, c[0x0][0x39c] ;  /* 0x00007380ff0677ac */ /* 0x000e240008000800 */
[----:B------:R4:W-:Y:S01]  /*45ed0*/  @P3 STG.E.U8 desc[UR8][R8.64], R19 ;  /* 0x0000001308003986 */ /* 0x0009e2000c101108 */
[C---:B------:R-:W-:Y:S01]  /*45ee0*/  IADD3 R10, P3, PT, R15.reuse, R2, RZ ;  /* 0x000000020f0a7210 */ /* 0x040fe20007f7e0ff */
[C---:B------:R-:W-:Y:S01]  /*45ef0*/  VIADD R3, R15.reuse, UR4 ;  /* 0x000000040f037c36 */ /* 0x040fe20008000000 */
[----:B------:R-:W-:Y:S01]  /*45f00*/  PRMT R17, R4, 0x7771, RZ ;  /* 0x0000777104117816 */ /* 0x000fe200000000ff */
[C---:B------:R-:W-:Y:S01]  /*45f10*/  VIADD R14, R28.reuse, 0x64 ;  /* 0x000000641c0e7836 */ /* 0x040fe20000000000 */
[----:B------:R-:W-:Y:S01]  /*45f20*/  LEA.HI.X.SX32 R11, R15, R0, 0x1, P3 ;  /* 0x000000000f0b7211 */ /* 0x000fe200018f0eff */
[----:B--2---:R-:W-:Y:S01]  /*45f30*/  VIADD R13, R28, 0x65 ;  /* 0x000000651c0d7836 */ /* 0x004fe20000000000 */
[----:B------:R-:W-:-:S03]  /*45f40*/  IADD3 R12, P6, PT, R3, R2, RZ ;  /* 0x00000002030c7210 */ /* 0x000fc60007fde0ff */
[----:B------:R2:W-:Y:S01]  /*45f50*/  @P2 STG.E.U8 desc[UR8][R10.64], R17 ;  /* 0x000000110a002986 */ /* 0x0005e2000c101108 */
[----:B---3--:R-:W-:Y:S01]  /*45f60*/  ISETP.LT.AND P3, PT, R14, UR5, !P0 ;  /* 0x000000050e007c0c */ /* 0x008fe2000c761270 */
[----:B----4-:R-:W-:Y:S01]  /*45f70*/  VIADD R9, R3, UR4 ;  /* 0x0000000403097c36 */ /* 0x010fe20008000000 */
[----:B-1----:R-:W-:Y:S01]  /*45f80*/  ISETP.LT.AND P2, PT, R13, UR7, !P0 ;  /* 0x000000070d007c0c */ /* 0x002fe2000c741270 */
[----:B------:R-:W1:Y:S01]  /*45f90*/  LDCU UR5, c[0x0][0x39c] ;  /* 0x00007380ff0577ac */ /* 0x000e620008000800 */
[----:B------:R-:W-:Y:S01]  /*45fa0*/  LEA.HI.X.SX32 R13, R3, R0, 0x1, P6 ;  /* 0x00000000030d7211 */ /* 0x000fe200030f0eff */
[C---:B------:R-:W-:Y:S01]  /*45fb0*/  VIADD R3, R28.reuse, 0x66 ;  /* 0x000000661c037836 */ /* 0x040fe20000000000 */
[----:B------:R-:W-:Y:S01]  /*45fc0*/  PRMT R23, R5, 0x7770, RZ ;  /* 0x0000777005177816 */ /* 0x000fe200000000ff */
[----:B------:R-:W-:Y:S01]  /*45fd0*/  VIADD R18, R28, 0x67 ;  /* 0x000000671c127836 */ /* 0x000fe20000000000 */
[----:B------:R-:W-:Y:S01]  /*45fe0*/  IADD3 R14, P6, PT, R9, R2, RZ ;  /* 0x00000002090e7210 */ /* 0x000fe20007fde0ff */
[----:B------:R-:W3:Y:S01]  /*45ff0*/  LDCU UR7, c[0x0][0x39c] ;  /* 0x00007380ff0777ac */ /* 0x000ee20008000800 */
[----:B------:R-:W-:Y:S01]  /*46000*/  PRMT R21, R5, 0x7771, RZ ;  /* 0x0000777105157816 */ /* 0x000fe200000000ff */
[----:B------:R4:W-:Y:S01]  /*46010*/  @P4 STG.E.U8 desc[UR8][R12.64], R23 ;  /* 0x000000170c004986 */ /* 0x0009e2000c101108 */
[----:B------:R-:W-:-:S02]  /*46020*/  LEA.HI.X.SX32 R15, R9, R0, 0x1, P6 ;  /* 0x00000000090f7211 */ /* 0x000fc400030f0eff */
[----:B0-----:R-:W-:Y:S01]  /*46030*/  ISETP.LT.AND P4, PT, R3, UR6, !P0 ;  /* 0x0000000603007c0c */ /* 0x001fe2000c781270 */
[----:B------:R-:W-:Y:S01]  /*46040*/  VIADD R3, R9, UR4 ;  /* 0x0000000409037c36 */ /* 0x000fe20008000000 */
[----:B------:R-:W0:Y:S01]  /*46050*/  LDCU UR6, c[0x0][0x39c] ;  /* 0x00007380ff0677ac */ /* 0x000e220008000800 */
[----:B------:R5:W-:Y:S03]  /*46060*/  @P5 STG.E.U8 desc[UR8][R14.64], R21 ;  /* 0x000000150e005986 */ /* 0x000be6000c101108 */
[C---:B------:R-:W-:Y:S01]  /*46070*/  IADD3 R16, P5, PT, R3.reuse, R2, RZ ;  /* 0x0000000203107210 */ /* 0x040fe20007fbe0ff */
[----:B------:R-:W3:Y:S03]  /*46080*/  LDS.128 R8, [R29+0x400] ;  /* 0x000400001d087984 */ /* 0x000ee60000000c00 */
[----:B--2---:R-:W-:-:S02]  /*46090*/  LEA.HI.X.SX32 R17, R3, R0, 0x1, P5 ;  /* 0x0000000003117211 */ /* 0x004fc400028f0eff */
[----:B-1----:R-:W-:Y:S01]  /*460a0*/  ISETP.LT.AND P5, PT, R18, UR5, !P0 ;  /* 0x0000000512007c0c */ /* 0x002fe2000c7a1270 */
[----:B------:R-:W1:Y:S01]  /*460b0*/  LDCU UR5, c[0x0][0x39c] ;  /* 0x00007380ff0577ac */ /* 0x000e620008000800 */
[----:B------:R-:W-:Y:S01]  /*460c0*/  VIADD R19, R3, UR4 ;  /* 0x0000000403137c36 */ /* 0x000fe20008000000 */
[----:B----4-:R-:W-:Y:S01]  /*460d0*/  PRMT R23, R6, 0x7770, RZ ;  /* 0x0000777006177816 */ /* 0x010fe200000000ff */
[----:B-----5:R-:W-:Y:S02]  /*460e0*/  VIADD R14, R28, 0x68 ;  /* 0x000000681c0e7836 */ /* 0x020fe40000000000 */
[C---:B------:R-:W-:Y:S01]  /*460f0*/  VIADD R3, R19.reuse, UR4 ;  /* 0x0000000413037c36 */ /* 0x040fe20008000000 */
[C---:B------:R-:W-:Y:S01]  /*46100*/  IADD3 R12, P6, PT, R19.reuse, R2, RZ ;  /* 0x00000002130c7210 */ /* 0x040fe20007fde0ff */
[----:B------:R2:W-:Y:S01]  /*46110*/  @P3 STG.E.U8 desc[UR8][R16.64], R23 ;  /* 0x0000001710003986 */ /* 0x0005e2000c101108 */
[----:B0-----:R-:W-:Y:S01]  /*46120*/  ISETP.LT.AND P3, PT, R14, UR6, !P0 ;  /* 0x000000060e007c0c */ /* 0x001fe2000c761270 */
[----:B------:R-:W0:Y:S01]  /*46130*/  LDCU UR6, c[0x0][0x39c] ;  /* 0x00007380ff0677ac */ /* 0x000e220008000800 */
[----:B------:R-:W-:Y:S01]  /*46140*/  LEA.HI.X.SX32 R13, R19, R0, 0x1, P6 ;  /* 0x00000000130d7211 */ /* 0x000fe200030f0eff */
[----:B------:R-:W-:Y:S01]  /*46150*/  VIADD R18, R28, 0x69 ;  /* 0x000000691c127836 */ /* 0x000fe20000000000 */
[----:B------:R-:W-:Y:S01]  /*46160*/  PRMT R21, R6, 0x7771, RZ ;  /* 0x0000777106157816 */ /* 0x000fe200000000ff */
[C---:B------:R-:W-:Y:S01]  /*46170*/  VIADD R19, R3.reuse, UR4 ;  /* 0x0000000403137c36 */ /* 0x040fe20008000000 */
[----:B------:R-:W-:-:S03]  /*46180*/  IADD3 R14, P6, PT, R3, R2, RZ ;  /* 0x00000002030e7210 */ /* 0x000fc60007fde0ff */
[----:B------:R4:W-:Y:S01]  /*46190*/  @P2 STG.E.U8 desc[UR8][R12.64], R21 ;  /* 0x000000150c002986 */ /* 0x0009e2000c101108 */
[----:B------:R-:W-:Y:S02]  /*461a0*/  LEA.HI.X.SX32 R15, R3, R0, 0x1, P6 ;  /* 0x00000000030f7211 */ /* 0x000fe400030f0eff */
[----:B--2---:R-:W-:Y:S02]  /*461b0*/  PRMT R23, R7, 0x7770, RZ ;  /* 0x0000777007177816 */ /* 0x004fe400000000ff */
[----:B-1----:R-:W-:Y:S01]  /*461c0*/  ISETP.LT.AND P2, PT, R18, UR5, !P0 ;  /* 0x0000000512007c0c */ /* 0x002fe2000c741270 */
[----:B------:R-:W-:Y:S01]  /*461d0*/  VIADD R18, R28, 0x6a ;  /* 0x0000006a1c127836 */ /* 0x000fe20000000000 */
[C---:B------:R-:W-:Y:S01]  /*461e0*/  IADD3 R16, P6, PT, R19.reuse, R2, RZ ;  /* 0x0000000213107210 */ /* 0x040fe20007fde0ff */
[----:B------:R1:W-:Y:S01]  /*461f0*/  @P4 STG.E.U8 desc[UR8][R14.64], R23 ;  /* 0x000000170e004986 */ /* 0x0003e2000c101108 */
[----:B------:R-:W2:Y:S02]  /*46200*/  LDCU UR5, c[0x0][0x39c] ;  /* 0x00007380ff0577ac */ /* 0x000ea40008000800 */
[----:B------:R-:W-:-:S02]  /*46210*/  LEA.HI.X.SX32 R17, R19, R0, 0x1, P6 ;  /* 0x0000000013117211 */ /* 0x000fc400030f0eff */
[----:B----4-:R-:W-:Y:S02]  /*46220*/  PRMT R21, R7, 0x7771, RZ ;  /* 0x0000777107157816 */ /* 0x010fe400000000ff */
[----:B---3--:R-:W-:Y:S01]  /*46230*/  ISETP.LT.AND P4, PT, R18, UR7, !P0 ;  /* 0x0000000712007c0c */ /* 0x008fe2000c781270 */
[----:B------:R-:W-:Y:S01]  /*46240*/  VIADD R18, R28, 0x6b ;  /* 0x0000006b1c127836 */ /* 0x000fe20000000000 */
[----:B------:R-:W3:Y:S01]  /*46250*/  LDCU UR7, c[0x0][0x39c] ;  /* 0x00007380ff0777ac */ /* 0x000ee20008000800 */
[----:B------:R-:W-:Y:S01]  /*46260*/  VIADD R3, R19, UR4 ;  /* 0x0000000413037c36 */ /* 0x000fe20008000000 */
[----:B------:R4:W-:Y:S02]  /*46270*/  @P5 STG.E.U8 desc[UR8][R16.64], R21 ;  /* 0x0000001510005986 */ /* 0x0009e4000c101108 */
[----:B0-----:R-:W-:Y:S01]  /*46280*/  ISETP.LT.AND P5, PT, R18, UR6, !P0 ;  /* 0x0000000612007c0c */ /* 0x001fe2000c7a1270 */
[----:B------:R-:W0:Y:S01]  /*46290*/  LDCU UR6, c[0x0][0x39c] ;  /* 0x00007380ff0677ac */ /* 0x000e220008000800 */
[C---:B------:R-:W-:Y:S01]  /*462a0*/  IADD3 R12, P6, PT, R3.reuse, R2, RZ ;  /* 0x00000002030c7210 */ /* 0x040fe20007fde0ff */
[C---:B------:R-:W-:Y:S01]  /*462b0*/  VIADD R19, R3.reuse, UR4 ;  /* 0x0000000403137c36 */ /* 0x040fe20008000000 */
[----:B-1----:R-:W-:Y:S01]  /*462c0*/  PRMT R23, R8, 0x7770, RZ ;  /* 0x0000777008177816 */ /* 0x002fe200000000ff */
[----:B------:R-:W-:Y:S01]  /*462d0*/  VIADD R18, R28, 0x6c ;  /* 0x0000006c1c127836 */ /* 0x000fe20000000000 */
[----:B------:R-:W-:Y:S01]  /*462e0*/  LEA.HI.X.SX32 R13, R3, R0, 0x1, P6 ;  /* 0x00000000030d7211 */ /* 0x000fe200030f0eff */
[C---:B------:R-:W-:Y:S01]  /*462f0*/  VIADD R3, R19.reuse, UR4 ;  /* 0x0000000413037c36 */ /* 0x040fe20008000000 */
[----:B------:R-:W-:-:S03]  /*46300*/  IADD3 R14, P6, PT, R19, R2, RZ ;  /* 0x00000002130e7210 */ /* 0x000fc60007fde0ff */
[----:B------:R1:W-:Y:S01]  /*46310*/  @P3 STG.E.U8 desc[UR8][R12.64], R23 ;  /* 0x000000170c003986 */ /* 0x0003e2000c101108 */
[----:B--2---:R-:W-:Y:S01]  /*46320*/  ISETP.LT.AND P3, PT, R18, UR5, !P0 ;  /* 0x0000000512007c0c */ /* 0x004fe2000c761270 */
[----:B------:R-:W2:Y:S01]  /*46330*/  LDCU UR5, c[0x0][0x39c] ;  /* 0x00007380ff0577ac */ /* 0x000ea20008000800 */
[----:B------:R-:W-:Y:S01]  /*46340*/  LEA.HI.X.SX32 R15, R19, R0, 0x1, P6 ;  /* 0x00000000130f7211 */ /* 0x000fe200030f0eff */
[----:B------:R-:W-:Y:S01]  /*46350*/  VIADD R18, R28, 0x6d ;  /* 0x0000006d1c127836 */ /* 0x000fe20000000000 */
[----:B----4-:R-:W-:Y:S01]  /*46360*/  PRMT R21, R8, 0x7771, RZ ;  /* 0x0000777108157816 */ /* 0x010fe200000000ff */
[C---:B------:R-:W-:Y:S01]  /*46370*/  VIADD R19, R3.reuse, UR4 ;  /* 0x0000000403137c36 */ /* 0x040fe20008000000 */
[----:B------:R-:W-:-:S03]  /*46380*/  IADD3 R16, P6, PT, R3, R2, RZ ;  /* 0x0000000203107210 */ /* 0x000fc60007fde0ff */
[----:B------:R4:W-:Y:S01]  /*46390*/  @P2 STG.E.U8 desc[UR8][R14.64], R21 ;  /* 0x000000150e002986 */ /* 0x0009e2000c101108 */
[----:B------:R-:W-:Y:S02]  /*463a0*/  LEA.HI.X.SX32 R17, R3, R0, 0x1, P6 ;  /* 0x0000000003117211 */ /* 0x000fe400030f0eff */
[----:B-1----:R-:W-:Y:S02]  /*463b0*/  PRMT R23, R9, 0x7770, RZ ;  /* 0x0000777009177816 */ /* 0x002fe400000000ff */
[----:B0-----:R-:W-:Y:S01]  /*463c0*/  ISETP.LT.AND P2, PT, R18, UR6, !P0 ;  /* 0x0000000612007c0c */ /* 0x001fe2000c741270 */
[----:B------:R-:W-:Y:S01]  /*463d0*/  VIADD R18, R28, 0x6e ;  /* 0x0000006e1c127836 */ /* 0x000fe20000000000 */
[C---:B------:R-:W-:Y:S01]  /*463e0*/  IADD3 R12, P6, PT, R19.reuse, R2, RZ ;  /* 0x00000002130c7210 */ /* 0x040fe20007fde0ff */
[----:B------:R0:W-:Y:S01]  /*463f0*/  @P4 STG.E.U8 desc[UR8][R16.64], R23 ;  /* 0x0000001710004986 */ /* 0x0001e2000c101108 */
[----:B------:R-:W1:Y:S02]  /*46400*/  LDCU UR6, c[0x0][0x39c] ;  /* 0x00007380ff0677ac */ /* 0x000e640008000800 */
[----:B------:R-:W-:-:S02]  /*46410*/  LEA.HI.X.SX32 R13, R19, R0, 0x1, P6 ;  /* 0x00000000130d7211 */ /* 0x000fc400030f0eff */
[----:B----4-:R-:W-:Y:S02]  /*46420*/  PRMT R21, R9, 0x7771, RZ ;  /* 0x0000777109157816 */ /* 0x010fe400000000ff */
[----:B---3--:R-:W-:Y:S01]  /*46430*/  ISETP.LT.AND P4, PT, R18, UR7, !P0 ;  /* 0x0000000712007c0c */ /* 0x008fe2000c781270 */
[----:B------:R-:W-:Y:S01]  /*46440*/  VIADD R18, R28, 0x6f ;  /* 0x0000006f1c127836 */ /* 0x000fe20000000000 */
[----:B------:R-:W3:Y:S01]  /*46450*/  LDCU UR7, c[0x0][0x39c] ;  /* 0x00007380ff0777ac */ /* 0x000ee20008000800 */
[----:B------:R-:W-:Y:S01]  /*46460*/  VIADD R3, R19, UR4 ;  /* 0x0000000413037c36 */ /* 0x000fe20008000000 */
[----:B------:R4:W-:Y:S02]  /*46470*/  @P5 STG.E.U8 desc[UR8][R12.64], R21 ;  /* 0x000000150c005986 */ /* 0x0009e4000c101108 */
[----:B--2---:R-:W-:Y:S01]  /*46480*/  ISETP.LT.AND P5, PT, R18, UR5, !P0 ;  /* 0x0000000512007c0c */ /* 0x004fe2000c7a1270 */
[----:B------:R-:W2:Y:S01]  /*46490*/  LDCU UR5, c[0x0][0x39c] ;  /* 0x00007380ff0577ac */ /* 0x000ea20008000800 */
[C---:B------:R-:W-:Y:S01]  /*464a0*/  IADD3 R14, P6, PT, R3.reuse, R2, RZ ;  /* 0x00000002030e7210 */ /* 0x040fe20007fde0ff */
[C---:B------:R-:W-:Y:S01]  /*464b0*/  VIADD R19, R3.reuse, UR4 ;  /* 0x0000000403137c36 */ /* 0x040fe20008000000 */
[----:B0-----:R-:W-:Y:S01]  /*464c0*/  PRMT R23, R10, 0x7770, RZ ;  /* 0x000077700a177816 */ /* 0x001fe200000000ff */
[----:B------:R-:W-:Y:S01]  /*464d0*/  VIADD R18, R28, 0x70 ;  /* 0x000000701c127836 */ /* 0x000fe20000000000 */
[----:B------:R-:W-:Y:S01]  /*464e0*/  LEA.HI.X.SX32 R15, R3, R0, 0x1, P6 ;  /* 0x00000000030f7211 */ /* 0x000fe200030f0eff */
[C---:B------:R-:W-:Y:S01]  /*464f0*/  VIADD R3, R19.reuse, UR4 ;  /* 0x0000000413037c36 */ /* 0x040fe20008000000 */
[----:B------:R-:W-:-:S03]  /*46500*/  IADD3 R16, P6, PT, R19, R2, RZ ;  /* 0x0000000213107210 */ /* 0x000fc60007fde0ff */
[----:B------:R0:W-:Y:S01]  /*46510*/  @P3 STG.E.U8 desc[UR8][R14.64], R23 ;  /* 0x000000170e003986 */ /* 0x0001e2000c101108 */
[----:B-1----:R-:W-:Y:S01]  /*46520*/  ISETP.LT.AND P3, PT, R18, UR6, !P0 ;  /* 0x0000000612007c0c */ /* 0x002fe2000c761270 */
[----:B------:R-:W1:Y:S01]  /*46530*/  LDCU UR6, c[0x0][0x39c] ;  /* 0x00007380ff0677ac */ /* 0x000e620008000800 */
[----:B------:R-:W-:Y:S01]  /*46540*/  LEA.HI.X.SX32 R17, R19, R0, 0x1, P6 ;  /* 0x0000000013117211 */ /* 0x000fe200030f0eff */
[----:B------:R-:W-:Y:S01]  /*46550*/  VIADD R18, R28, 0x71 ;  /* 0x000000711c127836 */ /* 0x000fe20000000000 */
[----:B----4-:R-:W-:Y:S01]  /*46560*/  PRMT R21, R10, 0x7771, RZ ;  /* 0x000077710a157816 */ /* 0x010fe200000000ff */
[C---:B------:R-:W-:Y:S01]  /*46570*/  VIADD R19, R3.reuse, UR4 ;  /* 0x0000000403137c36 */ /* 0x040fe20008000000 */
[----:B------:R-:W-:-:S03]  /*46580*/  IADD3 R12, P6, PT, R3, R2, RZ ;  /* 0x00000002030c7210 */ /* 0x000fc60007fde0ff */
[----:B------:R4:W-:Y:S01]  /*46590*/  @P2 STG.E.U8 desc[UR8][R16.64], R21 ;  /* 0x0000001510002986 */ /* 0x0009e2000c101108 */
[----:B------:R-:W-:Y:S02]  /*465a0*/  LEA.HI.X.SX32 R13, R3, R0, 0x1, P6 ;  /* 0x00000000030d7211 */ /* 0x000fe400030f0eff */
[----:B0-----:R-:W-:Y:S02]  /*465b0*/  PRMT R23, R11, 0x7770, RZ ;  /* 0x000077700b177816 */ /* 0x001fe400000000ff */
[----:B--2---:R-:W-:Y:S01]  /*465c0*/  ISETP.LT.AND P2, PT, R18, UR5, !P0 ;  /* 0x0000000512007c0c */ /* 0x004fe2000c741270 */
[----:B------:R-:W-:Y:S01]  /*465d0*/  VIADD R18, R28, 0x72 ;  /* 0x000000721c127836 */ /* 0x000fe20000000000 */
[C---:B------:R-:W-:Y:S01]  /*465e0*/  IADD3 R14, P6, PT, R19.reuse, R2, RZ ;  /* 0x00000002130e7210 */ /* 0x040fe20007fde0ff */
[C---:B------:R-:W-:Y:S01]  /*465f0*/  VIADD R3, R19.reuse, UR4 ;  /* 0x0000000413037c36 */ /* 0x040fe20008000000 */
[----:B------:R-:W0:Y:S01]  /*46600*/  LDCU UR5, c[0x0][0x39c] ;  /* 0x00007380ff0577ac */ /* 0x000e220008000800 */
[----:B------:R2:W-:Y:S01]  /*46610*/  @P4 STG.E.U8 desc[UR8][R12.64], R23 ;  /* 0x000000170c004986 */ /* 0x0005e2000c101108 */
[----:B------:R-:W-:-:S02]  /*46620*/  LEA.HI.X.SX32 R15, R19, R0, 0x1, P6 ;  /* 0x00000000130f7211 */ /* 0x000fc400030f0eff */
[----:B----4-:R-:W-:Y:S02]  /*46630*/  PRMT R21, R11, 0x7771, RZ ;  /* 0x000077710b157816 */ /* 0x010fe400000000ff */
[----:B---3--:R-:W-:Y:S01]  /*46640*/  ISETP.LT.AND P4, PT, R18, UR7, !P0 ;  /* 0x0000000712007c0c */ /* 0x008fe2000c781270 */
[----:B------:R-:W-:Y:S01]  /*46650*/  VIADD R18, R28, 0x73 ;  /* 0x000000731c127836 */ /* 0x000fe20000000000 */
[C---:B------:R-:W-:Y:S01]  /*46660*/  IADD3 R16, P6, PT, R3.reuse, R2, RZ ;  /* 0x0000000203107210 */ /* 0x040fe20007fde0ff */
[C---:B------:R-:W-:Y:S01]  /*46670*/  VIADD R19, R3.reuse, UR4 ;  /* 0x0000000403137c36 */ /* 0x040fe20008000000 */
[----:B------:R3:W-:Y:S01]  /*46680*/  @P5 STG.E.U8 desc[UR8][R14.64], R21 ;  /* 0x000000150e005986 */ /* 0x0007e2000c101108 */
[----:B------:R-:W4:Y:S01]  /*46690*/  LDCU UR7, c[0x0][0x39c] ;  /* 0x00007380ff0777ac */ /* 0x000f220008000800 */
[----:B-1----:R-:W-:Y:S02]  /*466a0*/  ISETP.LT.AND P5, PT, R18, UR6, !P0 ;  /* 0x0000000612007c0c */ /* 0x002fe4000c7a1270 */
[----:B------:R-:W-:Y:S01]  /*466b0*/  LEA.HI.X.SX32 R17, R3, R0, 0x1, P6 ;  /* 0x0000000003117211 */ /* 0x000fe200030f0eff */
[----:B------:R-:W1:Y:S01]  /*466c0*/  LDCU UR6, c[0x0][0x39c] ;  /* 0x00007380ff0677ac */ /* 0x000e620008000800 */
[----:B--2---:R-:W-:Y:S01]  /*466d0*/  IADD3 R12, P6, PT, R19, R2, RZ ;  /* 0x00000002130c7210 */ /* 0x004fe20007fde0ff */
[----:B------:R-:W-:Y:S01]  /*466e0*/  VIADD R18, R28, 0x74 ;  /* 0x000000741c127836 */ /* 0x000fe20000000000 */
[----:B------:R-:W-:-:S02]  /*466f0*/  PRMT R3, R4, 0x7772, RZ ;  /* 0x0000777204037816 */ /* 0x000fc400000000ff */
[C---:B------:R-:W-:Y:S01]  /*46700*/  LEA.HI.X.SX32 R13, R19.reuse, R0, 0x1, P6 ;  /* 0x00000000130d7211 */ /* 0x040fe200030f0eff */
[----:B------:R-:W-:Y:S01]  /*46710*/  VIADD R19, R19, UR4 ;  /* 0x0000000413137c36 */ /* 0x000fe20008000000 */
[----:B------:R-:W-:Y:S01]  /*46720*/  PRMT R23, R4, 0x7773, RZ ;  /* 0x0000777304177816 */ /* 0x000fe200000000ff */
[----:B------:R2:W-:Y:S01]  /*46730*/  @P3 STG.E.U8 desc[UR8][R16.64], R3 ;  /* 0x0000000310003986 */ /* 0x0005e2000c101108 */
[----:B0-----:R-:W-:Y:S01]  /*46740*/  ISETP.LT.AND P3, PT, R18, UR5, !P0 ;  /* 0x0000000512007c0c */ /* 0x001fe2000c761270 */
[----:B------:R-:W0:Y:S01]  /*46750*/  LDCU UR5, c[0x0][0x39c] ;  /* 0x00007380ff0577ac */ /* 0x000e220008000800 */
[----:B------:R-:W-:Y:S01]  /*46760*/  VIADD R4, R28, 0x75 ;  /* 0x000000751c047836 */ /* 0x000fe20000000000 */
[----:B------:R5:W-:Y:S01]  /*46770*/  @P2 STG.E.U8 desc[UR8][R12.64], R23 ;  /* 0x000000170c002986 */ /* 0x000be2000c101108 */
[C---:B---3--:R-:W-:Y:S01]  /*46780*/  IADD3 R14, P2, PT, R19.reuse, R2, RZ ;  /* 0x00000002130e7210 */ /* 0x048fe20007f5e0ff */
[----:B--2---:R-:W-:-:S03]  /*46790*/  VIADD R3, R19, UR4 ;  /* 0x0000000413037c36 */ /* 0x004fc60008000000 */
[----:B------:R-:W-:Y:S02]  /*467a0*/  LEA.HI.X.SX32 R15, R19, R0, 0x1, P2 ;  /* 0x00000000130f7211 */ /* 0x000fe400010f0eff */
[----:B------:R-:W-:Y:S02]  /*467b0*/  IADD3 R16, P6, PT, R3, R2, RZ ;  /* 0x0000000203107210 */ /* 0x000fe40007fde0ff */
[----:B------:R-:W-:Y:S02]  /*467c0*/  PRMT R21, R5, 0x7772, RZ ;  /* 0x0000777205157816 */ /* 0x000fe400000000ff */
[----:B-1----:R-:W-:Y:S01]  /*467d0*/  ISETP.LT.AND P2, PT, R4, UR6, !P0 ;  /* 0x0000000604007c0c */ /* 0x002fe2000c741270 */
[C---:B------:R-:W-:Y:S01]  /*467e0*/  VIADD R4, R28.reuse, 0x76 ;  /* 0x000000761c047836 */ /* 0x040fe20000000000 */
[C---:B------:R-:W-:Y:S01]  /*467f0*/  LEA.HI.X.SX32 R17, R3.reuse, R0, 0x1, P6 ;  /* 0x0000000003117211 */ /* 0x040fe200030f0eff */
[----:B------:R-:W-:Y:S01]  /*46800*/  VIADD R3, R3, UR4 ;  /* 0x0000000403037c36 */ /* 0x000fe20008000000 */
[----:B-----5:R-:W-:Y:S01]  /*46810*/  PRMT R23, R5, 0x7773, RZ ;  /* 0x0000777305177816 */ /* 0x020fe200000000ff */
[----:B------:R-:W1:Y:S01]  /*46820*/  LDCU UR6, c[0x0][0x39c] ;  /* 0x00007380ff0677ac */ /* 0x000e620008000800 */
[----:B------:R2:W-:Y:S01]  /*46830*/  @P4 STG.E.U8 desc[UR8][R14.64], R21 ;  /* 0x000000150e004986 */ /* 0x0005e2000c101108 */
[----:B------:R-:W-:Y:S01]  /*46840*/  VIADD R5, R28, 0x77 ;  /* 0x000000771c057836 */ /* 0x000fe20000000000 */
[----:B----4-:R-:W-:Y:S01]  /*46850*/  ISETP.LT.AND P4, PT, R4, UR7, !P0 ;  /* 0x0000000704007c0c */ /* 0x010fe2000c781270 */
[C---:B------:R-:W-:Y:S01]  /*46860*/  VIADD R19, R3.reuse, UR4 ;  /* 0x0000000403137c36 */ /* 0x040fe20008000000 */
[----:B------:R3:W-:Y:S01]  /*46870*/  @P5 STG.E.U8 desc[UR8][R16.64], R23 ;  /* 0x0000001710005986 */ /* 0x0007e2000c101108 */
[----:B------:R-:W-:Y:S01]  /*46880*/  IADD3 R4, P5, PT, R3, R2, RZ ;  /* 0x0000000203047210 */ /* 0x000fe20007fbe0ff */
[----:B------:R-:W4:Y:S01]  /*46890*/  LDCU UR7, c[0x0][0x39c] ;  /* 0x00007380ff0777ac */ /* 0x000f220008000800 */
[----:B0-----:R-:W-:-:S02]  /*468a0*/  ISETP.LT.AND P6, PT, R5, UR5, !P0 ;  /* 0x0000000505007c0c */ /* 0x001fc4000c7c1270 */
[----:B------:R-:W-:Y:S01]  /*468b0*/  LEA.HI.X.SX32 R5, R3, R0, 0x1, P5 ;  /* 0x0000000003057211 */ /* 0x000fe200028f0eff */
[----:B------:R-:W0:Y:S01]  /*468c0*/  LDCU UR5, c[0x0][0x39c] ;  /* 0x00007380ff0577ac */ /* 0x000e220008000800 */
[C---:B------:R-:W-:Y:S01]  /*468d0*/  IADD3 R12, P5, PT, R19.reuse, R2, RZ ;  /* 0x00000002130c7210 */ /* 0x040fe20007fbe0ff */
[----:B--2---:R-:W-:Y:S01]  /*468e0*/  VIADD R14, R28, 0x78 ;  /* 0x000000781c0e7836 */ /* 0x004fe20000000000 */
[C---:B------:R-:W-:Y:S02]  /*468f0*/  PRMT R21, R6.reuse, 0x7772, RZ ;  /* 0x0000777206157816 */ /* 0x040fe400000000ff */
[----:B------:R-:W-:Y:S02]  /*46900*/  PRMT R3, R6, 0x7773, RZ ;  /* 0x0000777306037816 */ /* 0x000fe400000000ff */
[C---:B------:R-:W-:Y:S01]  /*46910*/  LEA.HI.X.SX32 R13, R19.reuse, R0, 0x1, P5 ;  /* 0x00000000130d7211 */ /* 0x040fe200028f0eff */
[----:B------:R-:W-:Y:S01]  /*46920*/  VIADD R19, R19, UR4 ;  /* 0x0000000413137c36 */ /* 0x000fe20008000000 */
[----:B------:R2:W-:Y:S01]  /*46930*/  @P3 STG.E.U8 desc[UR8][R4.64], R21 ;  /* 0x0000001504003986 */ /* 0x0005e2000c101108 */
[----:B-1----:R-:W-:-:S02]  /*46940*/  ISETP.LT.AND P3, PT, R14, UR6, !P0 ;  /* 0x000000060e007c0c */ /* 0x002fc4000c761270 */
[----:B---3--:R-:W-:Y:S01]  /*46950*/  PRMT R17, R7, 0x7772, RZ ;  /* 0x0000777207117816 */ /* 0x008fe200000000ff */
[----:B------:R1:W-:Y:S01]  /*46960*/  @P2 STG.E.U8 desc[UR8][R12.64], R3 ;  /* 0x000000030c002986 */ /* 0x0003e2000c101108 */
[C---:B------:R-:W-:Y:S01]  /*46970*/  IADD3 R14, P2, PT, R19.reuse, R2, RZ ;  /* 0x00000002130e7210 */ /* 0x040fe20007f5e0ff */
[C---:B------:R-:W-:Y:S01]  /*46980*/  VIADD R6, R28.reuse, 0x79 ;  /* 0x000000791c067836 */ /* 0x040fe20000000000 */
[----:B------:R-:W3:Y:S02]  /*46990*/  LDCU UR6, c[0x0][0x39c] ;  /* 0x00007380ff0677ac */ /* 0x000ee40008000800 */
[C---:B------:R-:W-:Y:S01]  /*469a0*/  LEA.HI.X.SX32 R15, R19.reuse, R0, 0x1, P2 ;  /* 0x00000000130f7211 */ /* 0x040fe200010f0eff */
[----:B------:R-:W-:Y:S02]  /*469b0*/  VIADD R19, R19, UR4 ;  /* 0x0000000413137c36 */ /* 0x000fe40008000000 */
[----:B------:R-:W-:Y:S02]  /*469c0*/  VIADD R16, R28, 0x7a ;  /* 0x0000007a1c107836 */ /* 0x000fe40000000000 */
[----:B------:R5:W-:Y:S01]  /*469d0*/  @P4 STG.E.U8 desc[UR8][R14.64], R17 ;  /* 0x000000110e004986 */ /* 0x000be2000c101108 */
[C---:B--2---:R-:W-:Y:S01]  /*469e0*/  IADD3 R4, P4, PT, R19.reuse, R2, RZ ;  /* 0x0000000213047210 */ /* 0x044fe20007f9e0ff */
[----:B-1----:R-:W-:Y:S01]  /*469f0*/  VIADD R3, R19, UR4 ;  /* 0x0000000413037c36 */ /* 0x002fe20008000000 */
[----:B----4-:R-:W-:-:S02]  /*46a00*/  ISETP.LT.AND P2, PT, R6, UR7, !P0 ;  /* 0x0000000706007c0c */ /* 0x010fc4000c741270 */
[----:B------:R-:W-:Y:S02]  /*46a10*/  LEA.HI.X.SX32 R5, R19, R0, 0x1, P4 ;  /* 0x0000000013057211 */ /* 0x000fe400020f0eff */
[----:B0-----:R-:W-:Y:S01]  /*46a20*/  ISETP.LT.AND P5, PT, R16, UR5, !P0 ;  /* 0x0000000510007c0c */ /* 0x001fe2000c7a1270 */
[----:B------:R-:W0:Y:S01]  /*46a30*/  LDCU UR5, c[0x0][0x39c] ;  /* 0x00007380ff0577ac */ /* 0x000e220008000800 */
[C---:B------:R-:W-:Y:S01]  /*46a40*/  IADD3 R6, P4, PT, R3.reuse, R2, RZ ;  /* 0x0000000203067210 */ /* 0x040fe20007f9e0ff */
[----:B------:R-:W-:Y:S01]  /*46a50*/  VIADD R13, R3, UR4 ;  /* 0x00000004030d7c36 */ /* 0x000fe20008000000 */
[----:B------:R-:W-:Y:S02]  /*46a60*/  PRMT R21, R7, 0x7773, RZ ;  /* 0x0000777307157816 */ /* 0x000fe400000000ff */
[----:B------:R-:W-:Y:S02]  /*46a70*/  PRMT R25, R8, 0x7772, RZ ;  /* 0x0000777208197816 */ /* 0x000fe400000000ff */
[----:B------:R-:W-:Y:S01]  /*46a80*/  LEA.HI.X.SX32 R7, R3, R0, 0x1, P4 ;  /* 0x0000000003077211 */ /* 0x000fe200020f0eff */
[----:B------:R-:W-:Y:S01]  /*46a90*/  VIADD R3, R13, UR4 ;  /* 0x000000040d037c36 */ /* 0x000fe20008000000 */
[----:B------:R1:W-:Y:S01]  /*46aa0*/  @P6 STG.E.U8 desc[UR8][R4.64], R21 ;  /* 0x0000001504006986 */ /* 0x0003e2000c101108 */
[----:B------:R-:W-:-:S03]  /*46ab0*/  VIADD R12, R28, 0x7b ;  /* 0x0000007b1c0c7836 */ /* 0x000fc60000000000 */
[----:B------:R2:W-:Y:S01]  /*46ac0*/  @P3 STG.E.U8 desc[UR8][R6.64], R25 ;  /* 0x0000001906003986 */ /* 0x0005e2000c101108 */
[----:B------:R-:W-:Y:S01]  /*46ad0*/  IADD3 R16, P3, PT, R13, R2, RZ ;  /* 0x000000020d107210 */ /* 0x000fe20007f7e0ff */
[----:B-----5:R-:W-:Y:S01]  /*46ae0*/  VIADD R15, R3, UR4 ;  /* 0x00000004030f7c36 */ /* 0x020fe20008000000 */
[----:B---3--:R-:W-:Y:S01]  /*46af0*/  ISETP.LT.AND P4, PT, R12, UR6, !P0 ;  /* 0x000000060c007c0c */ /* 0x008fe2000c781270 */
[----:B------:R-:W-:Y:S01]  /*46b00*/  VIADD R12, R28, 0x7c ;  /* 0x0000007c1c0c7836 */ /* 0x000fe20000000000 */
[----:B------:R-:W-:Y:S01]  /*46b10*/  LEA.HI.X.SX32 R17, R13, R0, 0x1, P3 ;  /* 0x000000000d117211 */ /* 0x000fe200018f0eff */
[----:B------:R-:W-:Y:S01]  /*46b20*/  VIADD R13, R15, UR4 ;  /* 0x000000040f0d7c36 */ /* 0x000fe20008000000 */
[----:B------:R-:W-:Y:S01]  /*46b30*/  PRMT R23, R8, 0x7773, RZ ;  /* 0x0000777308177816 */ /* 0x000fe200000000ff */
[----:B------:R-:W3:Y:S01]  /*46b40*/  LDCU UR6, c[0x0][0x39c] ;  /* 0x00007380ff0677ac */ /* 0x000ee20008000800 */
[----:B0-----:R-:W-:Y:S01]  /*46b50*/  ISETP.LT.AND P3, PT, R12, UR5, !P0 ;  /* 0x000000050c007c0c */ /* 0x001fe2000c761270 */
[----:B------:R-:W-:Y:S01]  /*46b60*/  VIADD R19, R13, UR4 ;  /* 0x000000040d137c36 */ /* 0x000fe20008000000 */
[----:B------:R-:W0:Y:S01]  /*46b70*/  LDCU UR5, c[0x0][0x39c] ;  /* 0x00007380ff0577ac */ /* 0x000e220008000800 */
[----:B------:R4:W-:Y:S01]  /*46b80*/  @P2 STG.E.U8 desc[UR8][R16.64], R23 ;  /* 0x0000001710002986 */ /* 0x0009e2000c101108 */
[----:B-1----:R-:W-:Y:S01]  /*46b90*/  IADD3 R4, P2, PT, R3, R2, RZ ;  /* 0x0000000203047210 */ /* 0x002fe20007f5e0ff */
[----:B------:R-:W-:-:S03]  /*46ba0*/  VIADD R21, R19, UR4 ;  /* 0x0000000413157c36 */ /* 0x000fc60008000000 */
[----:B------:R-:W-:Y:S01]  /*46bb0*/  LEA.HI.X.SX32 R5, R3, R0, 0x1, P2 ;  /* 0x0000000003057211 */ /* 0x000fe200010f0eff */
[----:B------:R-:W-:Y:S01]  /*46bc0*/  VIADD R3, R21, UR4 ;  /* 0x0000000415037c36 */ /* 0x000fe20008000000 */
[-C--:B------:R-:W-:Y:S02]  /*46bd0*/  IADD3 R12, P2, PT, R13, R2.reuse, RZ ;  /* 0x000000020d0c7210 */ /* 0x080fe40007f5e0ff */
[----:B--2---:R-:W-:Y:S01]  /*46be0*/  IADD3 R6, P6, PT, R15, R2, RZ ;  /* 0x000000020f067210 */ /* 0x004fe20007fde0ff */
[C---:B------:R-:W-:Y:S01]  /*46bf0*/  VIADD R8, R28.reuse, 0x7d ;  /* 0x0000007d1c087836 */ /* 0x040fe20000000000 */
[----:B------:R-:W-:Y:S01]  /*46c00*/  LEA.HI.X.SX32 R13, R13, R0, 0x1, P2 ;  /* 0x000000000d0d7211 */ /* 0x000fe200010f0eff */
[----:B------:R-:W-:Y:S01]  /*46c10*/  VIADD R18, R28, 0x7e ;  /* 0x0000007e1c127836 */ /* 0x000fe20000000000 */
[----:B----4-:R-:W-:Y:S02]  /*46c20*/  IADD3 R16, P2, PT, R3, R2, RZ ;  /* 0x0000000203107210 */ /* 0x010fe40007f5e0ff */
[----:B------:R-:W-:-:S02]  /*46c30*/  LEA.HI.X.SX32 R7, R15, R0, 0x1, P6 ;  /* 0x000000000f077211 */ /* 0x000fc400030f0eff */
[----:B------:R-:W-:Y:S02]  /*46c40*/  IADD3 R14, P6, PT, R19, R2, RZ ;  /* 0x00000002130e7210 */ /* 0x000fe40007fde0ff */
[-C--:B------:R-:W-:Y:S02]  /*46c50*/  LEA.HI.X.SX32 R17, R3, R0.reuse, 0x1, P2 ;  /* 0x0000000003117211 */ /* 0x080fe400010f0eff */
[----:B---3--:R-:W-:Y:S02]  /*46c60*/  ISETP.LT.AND P2, PT, R8, UR6, !P0 ;  /* 0x0000000608007c0c */ /* 0x008fe4000c741270 */
[----:B------:R-:W-:Y:S02]  /*46c70*/  LEA.HI.X.SX32 R15, R19, R0, 0x1, P6 ;  /* 0x00000000130f7211 */ /* 0x000fe400030f0eff */
[----:B0-----:R-:W-:Y:S02]  /*46c80*/  ISETP.LT.AND P0, PT, R18, UR5, !P0 ;  /* 0x0000000512007c0c */ /* 0x001fe4000c701270 */
[----:B------:R-:W-:-:S02]  /*46c90*/  IADD3 R2, P6, PT, R21, R2, RZ ;  /* 0x0000000215027210 */ /* 0x000fc40007fde0ff */
[----:B------:R-:W-:Y:S02]  /*46ca0*/  PRMT R25, R9, 0x7772, RZ ;  /* 0x0000777209197816 */ /* 0x000fe400000000ff */
[----:B------:R-:W-:Y:S02]  /*46cb0*/  LEA.HI.X.SX32 R3, R21, R0, 0x1, P6 ;  /* 0x0000000015037211 */ /* 0x000fe400030f0eff */
[----:B------:R-:W-:Y:S02]  /*46cc0*/  PRMT R23, R9, 0x7773, RZ ;  /* 0x0000777309177816 */ /* 0x000fe400000000ff */
[C---:B------:R-:W-:Y:S02]  /*46cd0*/  PRMT R21, R10.reuse, 0x7772, RZ ;  /* 0x000077720a157816 */ /* 0x040fe400000000ff */
[----:B------:R-:W-:Y:S02]  /*46ce0*/  PRMT R19, R10, 0x7773, RZ ;  /* 0x000077730a137816 */ /* 0x000fe400000000ff */
[C---:B------:R-:W-:Y:S01]  /*46cf0*/  PRMT R9, R11.reuse, 0x7773, RZ ;  /* 0x000077730b097816 */ /* 0x040fe200000000ff */
[----:B------:R0:W-:Y:S01]  /*46d00*/  @P5 STG.E.U8 desc[UR8][R4.64], R25 ;  /* 0x0000001904005986 */ /* 0x0001e2000c101108 */
[----:B------:R-:W-:-:S03]  /*46d10*/  PRMT R11, R11, 0x7772, RZ ;  /* 0x000077720b0b7816 */ /* 0x000fc600000000ff */
[----:B------:R0:W-:Y:S04]  /*46d20*/  @P4 STG.E.U8 desc[UR8][R6.64], R23 ;  /* 0x0000001706004986 */ /* 0x0001e8000c101108 */
[----:B------:R0:W-:Y:S04]  /*46d30*/  @P3 STG.E.U8 desc[UR8][R12.64], R21 ;  /* 0x000000150c003986 */ /* 0x0001e8000c101108 */
[----:B------:R0:W-:Y:S04]  /*46d40*/  @P2 STG.E.U8 desc[UR8][R14.64], R19 ;  /* 0x000000130e002986 */ /* 0x0001e8000c101108 */
[----:B------:R0:W-:Y:S01]  /*46d50*/  @P0 STG.E.U8 desc[UR8][R2.64], R11 ;  /* 0x0000000b02000986 */ /* 0x0001e2000c101108 */
[----:B------:R-:W-:Y:S05]  /*46d60*/  @!P1 EXIT ;  /* 0x000000000000994d */ /* 0x000fea0003800000 */
[----:B------:R-:W-:Y:S01]  /*46d70*/  STG.E.U8 desc[UR8][R16.64], R9 ;  /* 0x0000000910007986 */ /* 0x000fe2000c101108 */
[----:B------:R-:W-:Y:S05]  /*46d80*/  EXIT ;  /* 0x000000000000794d */ /* 0x000fea0003800000 */
.L_x_3:
[----:B------:R-:W-:-:S00]  /*46d90*/  BRA `(.L_x_3) ;  /* 0xfffffffc00fc7947 */ /* 0x000fc0000383ffff */
[----:B------:R-:W-:-:S00]  /*46da0*/  NOP ;  /* 0x0000000000007918 */ /* 0x000fc00000000000 */
        /* <DEDUP_REMOVED lines=13> */
.L_x_4:


//--------------------- .nv.shared.matmul_kernel  --------------------------
	.section	.nv.shared.matmul_kernel,"aw",@nobits
	.sectionflags	@""
	.align	16
	.zero		1024


//--------------------- .nv.shared.reserved.0     --------------------------
	.section	.nv.shared.reserved.0,"aw",@nobits
	.weak		__nv_reservedSMEM_offset_0_alias
	.size		__nv_reservedSMEM_offset_0_alias, 0, 64
	.other		__nv_reservedSMEM_offset_0_alias,@"STO_CUDA_RESERVED_SHARED STV_DEFAULT"
__nv_reservedSMEM_offset_0_alias:
	.zero		0
	.zero		64


//--------------------- .nv.constant0.matmul_kernel --------------------------
	.section	.nv.constant0.matmul_kernel,"a",@progbits
	.sectionflags	@""
	.align	4
.nv.constant0.matmul_kernel:
	.zero		976


//--------------------- SYMBOLS --------------------------

	.type		.nv.reservedSmem.offset0,@object
	.size		.nv.reservedSmem.offset0,0x4
	.type		.nv.reservedSmem.cap,@object
	.size		.nv.reservedSmem.cap,0x4
